	.target	sm_100a

	.elftype	@"ET_EXEC"


//--------------------- .note.nv.tkinfo           --------------------------
	.section	.note.nv.tkinfo,"",@"SHT_NOTE"
	.sectionflags	@"SHF_NOTE_NV_TKINFO"
	.tkinfo
        /*0018*/ 	.word	0x00000002
        /*0030*/ 	.string	""
        /*0030*/ 	.string	"ptxas"
        /*0030*/ 	.string	"Cuda compilation tools, release 13.0, V13.0.88"
        /*0030*/ 	.string	"Build cuda_13.0.r13.0/compiler.36424714_0"
        /*0030*/ 	.string	"-arch sm_100a -m 64 "



//--------------------- .note.nv.cuinfo           --------------------------
	.section	.note.nv.cuinfo,"",@"SHT_NOTE"
	.sectionflags	@"SHF_NOTE_NV_CUINFO"
        /*0018*/ 	.short	0x0002
        /*001a*/ 	.short	0x0064
        /*001c*/ 	.short	0x0082
	.zero		2


//--------------------- .nv.info                  --------------------------
	.section	.nv.info,"",@"SHT_CUDA_INFO"
	.align	4


	//----- nvinfo : EIATTR_REGCOUNT
	.align		4
        /*0000*/ 	.byte	0x04, 0x2f
        /*0002*/ 	.short	(.L_29 - .L_28)
	.align		4
.L_28:
        /*0004*/ 	.word	index@(_ZN2at6native61_GLOBAL__N__2cc7adc6_23_UnfoldBackwardKernel_cu_9e10b42f_332735_unfold_backward_elementwise_kernelILi128ELi8EZNS1_32_unfold_backward_internal_kernelIhEEvRNS_14TensorIteratorEllllllEUliE_EEviT1_)
        /*0008*/ 	.word	0x00000038


	//----- nvinfo : EIATTR_FRAME_SIZE
	.align		4
.L_29:
        /*000c*/ 	.byte	0x04, 0x11
        /*000e*/ 	.short	(.L_31 - .L_30)
	.align		4
.L_30:
        /*0010*/ 	.word	index@($__internal_11_$__cuda_sm20_div_s64)
        /*0014*/ 	.word	0x00000000


	//----- nvinfo : EIATTR_FRAME_SIZE
	.align		4
.L_31:
        /*0018*/ 	.byte	0x04, 0x11
        /*001a*/ 	.short	(.L_33 - .L_32)
	.align		4
.L_32:
        /*001c*/ 	.word	index@(_ZN2at6native61_GLOBAL__N__2cc7adc6_23_UnfoldBackwardKernel_cu_9e10b42f_332735_unfold_backward_elementwise_kernelILi128ELi8EZNS1_32_unfold_backward_internal_kernelIhEEvRNS_14TensorIteratorEllllllEUliE_EEviT1_)
        /*0020*/ 	.word	0x00000000


	//----- nvinfo : EIATTR_REGCOUNT
	.align		4
.L_33:
        /*0024*/ 	.byte	0x04, 0x2f
        /*0026*/ 	.short	(.L_35 - .L_34)
	.align		4
.L_34:
        /*0028*/ 	.word	index@(_ZN2at6native61_GLOBAL__N__2cc7adc6_23_UnfoldBackwardKernel_cu_9e10b42f_332735_unfold_backward_elementwise_kernelILi128ELi8EZNS1_32_unfold_backward_internal_kernelIaEEvRNS_14TensorIteratorEllllllEUliE_EEviT1_)
        /*002c*/ 	.word	0x00000038


	//----- nvinfo : EIATTR_FRAME_SIZE
	.align		4
.L_35:
        /*0030*/ 	.byte	0x04, 0x11
        /*0032*/ 	.short	(.L_37 - .L_36)
	.align		4
.L_36:
        /*0034*/ 	.word	index@($__internal_10_$__cuda_sm20_div_s64)
        /*0038*/ 	.word	0x00000000


	//----- nvinfo : EIATTR_FRAME_SIZE
	.align		4
.L_37:
        /*003c*/ 	.byte	0x04, 0x11
        /*003e*/ 	.short	(.L_39 - .L_38)
	.align		4
.L_38:
        /*0040*/ 	.word	index@(_ZN2at6native61_GLOBAL__N__2cc7adc6_23_UnfoldBackwardKernel_cu_9e10b42f_332735_unfold_backward_elementwise_kernelILi128ELi8EZNS1_32_unfold_backward_internal_kernelIaEEvRNS_14TensorIteratorEllllllEUliE_EEviT1_)
        /*0044*/ 	.word	0x00000000


	//----- nvinfo : EIATTR_REGCOUNT
	.align		4
.L_39:
        /*0048*/ 	.byte	0x04, 0x2f
        /*004a*/ 	.short	(.L_41 - .L_40)
	.align		4
.L_40:
        /*004c*/ 	.word	index@(_ZN2at6native61_GLOBAL__N__2cc7adc6_23_UnfoldBackwardKernel_cu_9e10b42f_332735_unfold_backward_elementwise_kernelILi128ELi8EZNS1_32_unfold_backward_internal_kernelIiEEvRNS_14TensorIteratorEllllllEUliE_EEviT1_)
        /*0050*/ 	.word	0x00000040


	//----- nvinfo : EIATTR_FRAME_SIZE
	.align		4
.L_41:
        /*0054*/ 	.byte	0x04, 0x11
        /*0056*/ 	.short	(.L_43 - .L_42)
	.align		4
.L_42:
        /*0058*/ 	.word	index@($__internal_9_$__cuda_sm20_div_s64)
        /*005c*/ 	.word	0x00000000


	//----- nvinfo : EIATTR_FRAME_SIZE
	.align		4
.L_43:
        /*0060*/ 	.byte	0x04, 0x11
        /*0062*/ 	.short	(.L_45 - .L_44)
	.align		4
.L_44:
        /*0064*/ 	.word	index@(_ZN2at6native61_GLOBAL__N__2cc7adc6_23_UnfoldBackwardKernel_cu_9e10b42f_332735_unfold_backward_elementwise_kernelILi128ELi8EZNS1_32_unfold_backward_internal_kernelIiEEvRNS_14TensorIteratorEllllllEUliE_EEviT1_)
        /*0068*/ 	.word	0x00000000


	//----- nvinfo : EIATTR_REGCOUNT
	.align		4
.L_45:
        /*006c*/ 	.byte	0x04, 0x2f
        /*006e*/ 	.short	(.L_47 - .L_46)
	.align		4
.L_46:
        /*0070*/ 	.word	index@(_ZN2at6native61_GLOBAL__N__2cc7adc6_23_UnfoldBackwardKernel_cu_9e10b42f_332735_unfold_backward_elementwise_kernelILi128ELi8EZNS1_32_unfold_backward_internal_kernelIlEEvRNS_14TensorIteratorEllllllEUliE_EEviT1_)
        /*0074*/ 	.word	0x00000040


	//----- nvinfo : EIATTR_FRAME_SIZE
	.align		4
.L_47:
        /*0078*/ 	.byte	0x04, 0x11
        /*007a*/ 	.short	(.L_49 - .L_48)
	.align		4
.L_48:
        /*007c*/ 	.word	index@($__internal_8_$__cuda_sm20_div_s64)
        /*0080*/ 	.word	0x00000000


	//----- nvinfo : EIATTR_FRAME_SIZE
	.align		4
.L_49:
        /*0084*/ 	.byte	0x04, 0x11
        /*0086*/ 	.short	(.L_51 - .L_50)
	.align		4
.L_50:
        /*0088*/ 	.word	index@(_ZN2at6native61_GLOBAL__N__2cc7adc6_23_UnfoldBackwardKernel_cu_9e10b42f_332735_unfold_backward_elementwise_kernelILi128ELi8EZNS1_32_unfold_backward_internal_kernelIlEEvRNS_14TensorIteratorEllllllEUliE_EEviT1_)
        /*008c*/ 	.word	0x00000000


	//----- nvinfo : EIATTR_REGCOUNT
	.align		4
.L_51:
        /*0090*/ 	.byte	0x04, 0x2f
        /*0092*/ 	.short	(.L_53 - .L_52)
	.align		4
.L_52:
        /*0094*/ 	.word	index@(_ZN2at6native61_GLOBAL__N__2cc7adc6_23_UnfoldBackwardKernel_cu_9e10b42f_332735_unfold_backward_elementwise_kernelILi128ELi8EZNS1_32_unfold_backward_internal_kernelIsEEvRNS_14TensorIteratorEllllllEUliE_EEviT1_)
        /*0098*/ 	.word	0x00000040


	//----- nvinfo : EIATTR_FRAME_SIZE
	.align		4
.L_53:
        /*009c*/ 	.byte	0x04, 0x11
        /*009e*/ 	.short	(.L_55 - .L_54)
	.align		4
.L_54:
        /*00a0*/ 	.word	index@($__internal_7_$__cuda_sm20_div_s64)
        /*00a4*/ 	.word	0x00000000


	//----- nvinfo : EIATTR_FRAME_SIZE
	.align		4
.L_55:
        /*00a8*/ 	.byte	0x04, 0x11
        /*00aa*/ 	.short	(.L_57 - .L_56)
	.align		4
.L_56:
        /*00ac*/ 	.word	index@(_ZN2at6native61_GLOBAL__N__2cc7adc6_23_UnfoldBackwardKernel_cu_9e10b42f_332735_unfold_backward_elementwise_kernelILi128ELi8EZNS1_32_unfold_backward_internal_kernelIsEEvRNS_14TensorIteratorEllllllEUliE_EEviT1_)
        /*00b0*/ 	.word	0x00000000


	//----- nvinfo : EIATTR_REGCOUNT
	.align		4
.L_57:
        /*00b4*/ 	.byte	0x04, 0x2f
        /*00b6*/ 	.short	(.L_59 - .L_58)
	.align		4
.L_58:
        /*00b8*/ 	.word	index@(_ZN2at6native61_GLOBAL__N__2cc7adc6_23_UnfoldBackwardKernel_cu_9e10b42f_332735_unfold_backward_elementwise_kernelILi128ELi8EZNS1_32_unfold_backward_internal_kernelIdEEvRNS_14TensorIteratorEllllllEUliE_EEviT1_)
        /*00bc*/ 	.word	0x00000040


	//----- nvinfo : EIATTR_FRAME_SIZE
	.align		4
.L_59:
        /*00c0*/ 	.byte	0x04, 0x11
        /*00c2*/ 	.short	(.L_61 - .L_60)
	.align		4
.L_60:
        /*00c4*/ 	.word	index@($__internal_6_$__cuda_sm20_div_s64)
        /*00c8*/ 	.word	0x00000000


	//----- nvinfo : EIATTR_FRAME_SIZE
	.align		4
.L_61:
        /*00cc*/ 	.byte	0x04, 0x11
        /*00ce*/ 	.short	(.L_63 - .L_62)
	.align		4
.L_62:
        /*00d0*/ 	.word	index@(_ZN2at6native61_GLOBAL__N__2cc7adc6_23_UnfoldBackwardKernel_cu_9e10b42f_332735_unfold_backward_elementwise_kernelILi128ELi8EZNS1_32_unfold_backward_internal_kernelIdEEvRNS_14TensorIteratorEllllllEUliE_EEviT1_)
        /*00d4*/ 	.word	0x00000000


	//----- nvinfo : EIATTR_REGCOUNT
	.align		4
.L_63:
        /*00d8*/ 	.byte	0x04, 0x2f
        /*00da*/ 	.short	(.L_65 - .L_64)
	.align		4
.L_64:
        /*00dc*/ 	.word	index@(_ZN2at6native61_GLOBAL__N__2cc7adc6_23_UnfoldBackwardKernel_cu_9e10b42f_332735_unfold_backward_elementwise_kernelILi128ELi8EZNS1_32_unfold_backward_internal_kernelIfEEvRNS_14TensorIteratorEllllllEUliE_EEviT1_)
        /*00e0*/ 	.word	0x00000040


	//----- nvinfo : EIATTR_FRAME_SIZE
	.align		4
.L_65:
        /*00e4*/ 	.byte	0x04, 0x11
        /*00e6*/ 	.short	(.L_67 - .L_66)
	.align		4
.L_66:
        /*00e8*/ 	.word	index@($__internal_5_$__cuda_sm20_div_s64)
        /*00ec*/ 	.word	0x00000000


	//----- nvinfo : EIATTR_FRAME_SIZE
	.align		4
.L_67:
        /*00f0*/ 	.byte	0x04, 0x11
        /*00f2*/ 	.short	(.L_69 - .L_68)
	.align		4
.L_68:
        /*00f4*/ 	.word	index@(_ZN2at6native61_GLOBAL__N__2cc7adc6_23_UnfoldBackwardKernel_cu_9e10b42f_332735_unfold_backward_elementwise_kernelILi128ELi8EZNS1_32_unfold_backward_internal_kernelIfEEvRNS_14TensorIteratorEllllllEUliE_EEviT1_)
        /*00f8*/ 	.word	0x00000000


	//----- nvinfo : EIATTR_REGCOUNT
	.align		4
.L_69:
        /*00fc*/ 	.byte	0x04, 0x2f
        /*00fe*/ 	.short	(.L_71 - .L_70)
	.align		4
.L_70:
        /*0100*/ 	.word	index@(_ZN2at6native61_GLOBAL__N__2cc7adc6_23_UnfoldBackwardKernel_cu_9e10b42f_332735_unfold_backward_elementwise_kernelILi128ELi8EZNS1_32_unfold_backward_internal_kernelIN3c107complexIdEEEEvRNS_14TensorIteratorEllllllEUliE_EEviT1_)
        /*0104*/ 	.word	0x00000040


	//----- nvinfo : EIATTR_FRAME_SIZE
	.align		4
.L_71:
        /*0108*/ 	.byte	0x04, 0x11
        /*010a*/ 	.short	(.L_73 - .L_72)
	.align		4
.L_72:
        /*010c*/ 	.word	index@($__internal_4_$__cuda_sm20_div_s64)
        /*0110*/ 	.word	0x00000000


	//----- nvinfo : EIATTR_FRAME_SIZE
	.align		4
.L_73:
        /*0114*/ 	.byte	0x04, 0x11
        /*0116*/ 	.short	(.L_75 - .L_74)
	.align		4
.L_74:
        /*0118*/ 	.word	index@(_ZN2at6native61_GLOBAL__N__2cc7adc6_23_UnfoldBackwardKernel_cu_9e10b42f_332735_unfold_backward_elementwise_kernelILi128ELi8EZNS1_32_unfold_backward_internal_kernelIN3c107complexIdEEEEvRNS_14TensorIteratorEllllllEUliE_EEviT1_)
        /*011c*/ 	.word	0x00000000


	//----- nvinfo : EIATTR_REGCOUNT
	.align		4
.L_75:
        /*0120*/ 	.byte	0x04, 0x2f
        /*0122*/ 	.short	(.L_77 - .L_76)
	.align		4
.L_76:
        /*0124*/ 	.word	index@(_ZN2at6native61_GLOBAL__N__2cc7adc6_23_UnfoldBackwardKernel_cu_9e10b42f_332735_unfold_backward_elementwise_kernelILi128ELi8EZNS1_32_unfold_backward_internal_kernelIN3c107complexIfEEEEvRNS_14TensorIteratorEllllllEUliE_EEviT1_)
        /*0128*/ 	.word	0x00000040


	//----- nvinfo : EIATTR_FRAME_SIZE
	.align		4
.L_77:
        /*012c*/ 	.byte	0x04, 0x11
        /*012e*/ 	.short	(.L_79 - .L_78)
	.align		4
.L_78:
        /*0130*/ 	.word	index@($__internal_3_$__cuda_sm20_div_s64)
        /*0134*/ 	.word	0x00000000


	//----- nvinfo : EIATTR_FRAME_SIZE
	.align		4
.L_79:
        /*0138*/ 	.byte	0x04, 0x11
        /*013a*/ 	.short	(.L_81 - .L_80)
	.align		4
.L_80:
        /*013c*/ 	.word	index@(_ZN2at6native61_GLOBAL__N__2cc7adc6_23_UnfoldBackwardKernel_cu_9e10b42f_332735_unfold_backward_elementwise_kernelILi128ELi8EZNS1_32_unfold_backward_internal_kernelIN3c107complexIfEEEEvRNS_14TensorIteratorEllllllEUliE_EEviT1_)
        /*0140*/ 	.word	0x00000000


	//----- nvinfo : EIATTR_REGCOUNT
	.align		4
.L_81:
        /*0144*/ 	.byte	0x04, 0x2f
        /*0146*/ 	.short	(.L_83 - .L_82)
	.align		4
.L_82:
        /*0148*/ 	.word	index@(_ZN2at6native61_GLOBAL__N__2cc7adc6_23_UnfoldBackwardKernel_cu_9e10b42f_332735_unfold_backward_elementwise_kernelILi128ELi8EZNS1_32_unfold_backward_internal_kernelIN3c104HalfEEEvRNS_14TensorIteratorEllllllEUliE_EEviT1_)
        /*014c*/ 	.word	0x0000003e


	//----- nvinfo : EIATTR_FRAME_SIZE
	.align		4
.L_83:
        /*0150*/ 	.byte	0x04, 0x11
        /*0152*/ 	.short	(.L_85 - .L_84)
	.align		4
.L_84:
        /*0154*/ 	.word	index@($__internal_2_$__cuda_sm20_div_s64)
        /*0158*/ 	.word	0x00000000


	//----- nvinfo : EIATTR_FRAME_SIZE
	.align		4
.L_85:
        /*015c*/ 	.byte	0x04, 0x11
        /*015e*/ 	.short	(.L_87 - .L_86)
	.align		4
.L_86:
        /*0160*/ 	.word	index@(_ZN2at6native61_GLOBAL__N__2cc7adc6_23_UnfoldBackwardKernel_cu_9e10b42f_332735_unfold_backward_elementwise_kernelILi128ELi8EZNS1_32_unfold_backward_internal_kernelIN3c104HalfEEEvRNS_14TensorIteratorEllllllEUliE_EEviT1_)
        /*0164*/ 	.word	0x00000000


	//----- nvinfo : EIATTR_REGCOUNT
	.align		4
.L_87:
        /*0168*/ 	.byte	0x04, 0x2f
        /*016a*/ 	.short	(.L_89 - .L_88)
	.align		4
.L_88:
        /*016c*/ 	.word	index@(_ZN2at6native61_GLOBAL__N__2cc7adc6_23_UnfoldBackwardKernel_cu_9e10b42f_332735_unfold_backward_elementwise_kernelILi128ELi8EZNS1_32_unfold_backward_internal_kernelIbEEvRNS_14TensorIteratorEllllllEUliE_EEviT1_)
        /*0170*/ 	.word	0x00000038


	//----- nvinfo : EIATTR_FRAME_SIZE
	.align		4
.L_89:
        /*0174*/ 	.byte	0x04, 0x11
        /*0176*/ 	.short	(.L_91 - .L_90)
	.align		4
.L_90:
        /*0178*/ 	.word	index@($__internal_1_$__cuda_sm20_div_s64)
        /*017c*/ 	.word	0x00000000


	//----- nvinfo : EIATTR_FRAME_SIZE
	.align		4
.L_91:
        /*0180*/ 	.byte	0x04, 0x11
        /*0182*/ 	.short	(.L_93 - .L_92)
	.align		4
.L_92:
        /*0184*/ 	.word	index@(_ZN2at6native61_GLOBAL__N__2cc7adc6_23_UnfoldBackwardKernel_cu_9e10b42f_332735_unfold_backward_elementwise_kernelILi128ELi8EZNS1_32_unfold_backward_internal_kernelIbEEvRNS_14TensorIteratorEllllllEUliE_EEviT1_)
        /*0188*/ 	.word	0x00000000


	//----- nvinfo : EIATTR_REGCOUNT
	.align		4
.L_93:
        /*018c*/ 	.byte	0x04, 0x2f
        /*018e*/ 	.short	(.L_95 - .L_94)
	.align		4
.L_94:
        /*0190*/ 	.word	index@(_ZN2at6native61_GLOBAL__N__2cc7adc6_23_UnfoldBackwardKernel_cu_9e10b42f_332735_unfold_backward_elementwise_kernelILi128ELi8EZNS1_32_unfold_backward_internal_kernelIN3c108BFloat16EEEvRNS_14TensorIteratorEllllllEUliE_EEviT1_)
        /*0194*/ 	.word	0x0000003e


	//----- nvinfo : EIATTR_FRAME_SIZE
	.align		4
.L_95:
        /*0198*/ 	.byte	0x04, 0x11
        /*019a*/ 	.short	(.L_97 - .L_96)
	.align		4
.L_96:
        /*019c*/ 	.word	index@($__internal_0_$__cuda_sm20_div_s64)
        /*01a0*/ 	.word	0x00000000


	//----- nvinfo : EIATTR_FRAME_SIZE
	.align		4
.L_97:
        /*01a4*/ 	.byte	0x04, 0x11
        /*01a6*/ 	.short	(.L_99 - .L_98)
	.align		4
.L_98:
        /*01a8*/ 	.word	index@(_ZN2at6native61_GLOBAL__N__2cc7adc6_23_UnfoldBackwardKernel_cu_9e10b42f_332735_unfold_backward_elementwise_kernelILi128ELi8EZNS1_32_unfold_backward_internal_kernelIN3c108BFloat16EEEvRNS_14TensorIteratorEllllllEUliE_EEviT1_)
        /*01ac*/ 	.word	0x00000000


	//----- nvinfo : EIATTR_MIN_STACK_SIZE
	.align		4
.L_99:
        /*01b0*/ 	.byte	0x04, 0x12
        /*01b2*/ 	.short	(.L_101 - .L_100)
	.align		4
.L_100:
        /*01b4*/ 	.word	index@(_ZN2at6native61_GLOBAL__N__2cc7adc6_23_UnfoldBackwardKernel_cu_9e10b42f_332735_unfold_backward_elementwise_kernelILi128ELi8EZNS1_32_unfold_backward_internal_kernelIN3c108BFloat16EEEvRNS_14TensorIteratorEllllllEUliE_EEviT1_)
        /*01b8*/ 	.word	0x00000000


	//----- nvinfo : EIATTR_MIN_STACK_SIZE
	.align		4
.L_101:
        /*01bc*/ 	.byte	0x04, 0x12
        /*01be*/ 	.short	(.L_103 - .L_102)
	.align		4
.L_102:
        /*01c0*/ 	.word	index@(_ZN2at6native61_GLOBAL__N__2cc7adc6_23_UnfoldBackwardKernel_cu_9e10b42f_332735_unfold_backward_elementwise_kernelILi128ELi8EZNS1_32_unfold_backward_internal_kernelIbEEvRNS_14TensorIteratorEllllllEUliE_EEviT1_)
        /*01c4*/ 	.word	0x00000000


	//----- nvinfo : EIATTR_MIN_STACK_SIZE
	.align		4
.L_103:
        /*01c8*/ 	.byte	0x04, 0x12
        /*01ca*/ 	.short	(.L_105 - .L_104)
	.align		4
.L_104:
        /*01cc*/ 	.word	index@(_ZN2at6native61_GLOBAL__N__2cc7adc6_23_UnfoldBackwardKernel_cu_9e10b42f_332735_unfold_backward_elementwise_kernelILi128ELi8EZNS1_32_unfold_backward_internal_kernelIN3c104HalfEEEvRNS_14TensorIteratorEllllllEUliE_EEviT1_)
        /*01d0*/ 	.word	0x00000000


	//----- nvinfo : EIATTR_MIN_STACK_SIZE
	.align		4
.L_105:
        /*01d4*/ 	.byte	0x04, 0x12
        /*01d6*/ 	.short	(.L_107 - .L_106)
	.align		4
.L_106:
        /*01d8*/ 	.word	index@(_ZN2at6native61_GLOBAL__N__2cc7adc6_23_UnfoldBackwardKernel_cu_9e10b42f_332735_unfold_backward_elementwise_kernelILi128ELi8EZNS1_32_unfold_backward_internal_kernelIN3c107complexIfEEEEvRNS_14TensorIteratorEllllllEUliE_EEviT1_)
        /*01dc*/ 	.word	0x00000000


	//----- nvinfo : EIATTR_MIN_STACK_SIZE
	.align		4
.L_107:
        /*01e0*/ 	.byte	0x04, 0x12
        /*01e2*/ 	.short	(.L_109 - .L_108)
	.align		4
.L_108:
        /*01e4*/ 	.word	index@(_ZN2at6native61_GLOBAL__N__2cc7adc6_23_UnfoldBackwardKernel_cu_9e10b42f_332735_unfold_backward_elementwise_kernelILi128ELi8EZNS1_32_unfold_backward_internal_kernelIN3c107complexIdEEEEvRNS_14TensorIteratorEllllllEUliE_EEviT1_)
        /*01e8*/ 	.word	0x00000000


	//----- nvinfo : EIATTR_MIN_STACK_SIZE
	.align		4
.L_109:
        /*01ec*/ 	.byte	0x04, 0x12
        /*01ee*/ 	.short	(.L_111 - .L_110)
	.align		4
.L_110:
        /*01f0*/ 	.word	index@(_ZN2at6native61_GLOBAL__N__2cc7adc6_23_UnfoldBackwardKernel_cu_9e10b42f_332735_unfold_backward_elementwise_kernelILi128ELi8EZNS1_32_unfold_backward_internal_kernelIfEEvRNS_14TensorIteratorEllllllEUliE_EEviT1_)
        /*01f4*/ 	.word	0x00000000


	//----- nvinfo : EIATTR_MIN_STACK_SIZE
	.align		4
.L_111:
        /*01f8*/ 	.byte	0x04, 0x12
        /*01fa*/ 	.short	(.L_113 - .L_112)
	.align		4
.L_112:
        /*01fc*/ 	.word	index@(_ZN2at6native61_GLOBAL__N__2cc7adc6_23_UnfoldBackwardKernel_cu_9e10b42f_332735_unfold_backward_elementwise_kernelILi128ELi8EZNS1_32_unfold_backward_internal_kernelIdEEvRNS_14TensorIteratorEllllllEUliE_EEviT1_)
        /*0200*/ 	.word	0x00000000


	//----- nvinfo : EIATTR_MIN_STACK_SIZE
	.align		4
.L_113:
        /*0204*/ 	.byte	0x04, 0x12
        /*0206*/ 	.short	(.L_115 - .L_114)
	.align		4
.L_114:
        /*0208*/ 	.word	index@(_ZN2at6native61_GLOBAL__N__2cc7adc6_23_UnfoldBackwardKernel_cu_9e10b42f_332735_unfold_backward_elementwise_kernelILi128ELi8EZNS1_32_unfold_backward_internal_kernelIsEEvRNS_14TensorIteratorEllllllEUliE_EEviT1_)
        /*020c*/ 	.word	0x00000000


	//----- nvinfo : EIATTR_MIN_STACK_SIZE
	.align		4
.L_115:
        /*0210*/ 	.byte	0x04, 0x12
        /*0212*/ 	.short	(.L_117 - .L_116)
	.align		4
.L_116:
        /*0214*/ 	.word	index@(_ZN2at6native61_GLOBAL__N__2cc7adc6_23_UnfoldBackwardKernel_cu_9e10b42f_332735_unfold_backward_elementwise_kernelILi128ELi8EZNS1_32_unfold_backward_internal_kernelIlEEvRNS_14TensorIteratorEllllllEUliE_EEviT1_)
        /*0218*/ 	.word	0x00000000


	//----- nvinfo : EIATTR_MIN_STACK_SIZE
	.align		4
.L_117:
        /*021c*/ 	.byte	0x04, 0x12
        /*021e*/ 	.short	(.L_119 - .L_118)
	.align		4
.L_118:
        /*0220*/ 	.word	index@(_ZN2at6native61_GLOBAL__N__2cc7adc6_23_UnfoldBackwardKernel_cu_9e10b42f_332735_unfold_backward_elementwise_kernelILi128ELi8EZNS1_32_unfold_backward_internal_kernelIiEEvRNS_14TensorIteratorEllllllEUliE_EEviT1_)
        /*0224*/ 	.word	0x00000000


	//----- nvinfo : EIATTR_MIN_STACK_SIZE
	.align		4
.L_119:
        /*0228*/ 	.byte	0x04, 0x12
        /*022a*/ 	.short	(.L_121 - .L_120)
	.align		4
.L_120:
        /*022c*/ 	.word	index@(_ZN2at6native61_GLOBAL__N__2cc7adc6_23_UnfoldBackwardKernel_cu_9e10b42f_332735_unfold_backward_elementwise_kernelILi128ELi8EZNS1_32_unfold_backward_internal_kernelIaEEvRNS_14TensorIteratorEllllllEUliE_EEviT1_)
        /*0230*/ 	.word	0x00000000


	//----- nvinfo : EIATTR_MIN_STACK_SIZE
	.align		4
.L_121:
        /*0234*/ 	.byte	0x04, 0x12
        /*0236*/ 	.short	(.L_123 - .L_122)
	.align		4
.L_122:
        /*0238*/ 	.word	index@(_ZN2at6native61_GLOBAL__N__2cc7adc6_23_UnfoldBackwardKernel_cu_9e10b42f_332735_unfold_backward_elementwise_kernelILi128ELi8EZNS1_32_unfold_backward_internal_kernelIhEEvRNS_14TensorIteratorEllllllEUliE_EEviT1_)
        /*023c*/ 	.word	0x00000000
.L_123:


//--------------------- .nv.compat                --------------------------
	.section	.nv.compat,"",@"SHT_CUDA_COMPAT_INFO"
	.align	4
        /*0000*/ 	.byte	0x02, 0x09, 0x01, 0x00, 0x02, 0x02, 0x01, 0x00, 0x02, 0x05, 0x05, 0x00, 0x03, 0x07, 0x01, 0x01
        /*0010*/ 	.byte	0x02, 0x03, 0x00, 0x00, 0x02, 0x06, 0x01, 0x00, 0x04, 0x0b, 0x08, 0x00, 0x01, 0x00, 0x00, 0x00
        /*0020*/ 	.byte	0x00, 0x00, 0x00, 0x00


//--------------------- .nv.info._ZN2at6native61_GLOBAL__N__2cc7adc6_23_UnfoldBackwardKernel_cu_9e10b42f_332735_unfold_backward_elementwise_kernelILi128ELi8EZNS1_32_unfold_backward_internal_kernelIN3c108BFloat16EEEvRNS_14TensorIteratorEllllllEUliE_EEviT1_ --------------------------
	.section	.nv.info._ZN2at6native61_GLOBAL__N__2cc7adc6_23_UnfoldBackwardKernel_cu_9e10b42f_332735_unfold_backward_elementwise_kernelILi128ELi8EZNS1_32_unfold_backward_internal_kernelIN3c108BFloat16EEEvRNS_14TensorIteratorEllllllEUliE_EEviT1_,"",@"SHT_CUDA_INFO"
	.sectionflags	@""
	.align	4


	//----- nvinfo : EIATTR_CUDA_API_VERSION
	.align		4
        /*0000*/ 	.byte	0x04, 0x37
        /*0002*/ 	.short	(.L_125 - .L_124)
.L_124:
        /*0004*/ 	.word	0x00000082


	//----- nvinfo : EIATTR_KPARAM_INFO
	.align		4
.L_125:
        /*0008*/ 	.byte	0x04, 0x17
        /*000a*/ 	.short	(.L_127 - .L_126)
.L_126:
        /*000c*/ 	.word	0x00000000
        /*0010*/ 	.short	0x0001
        /*0012*/ 	.short	0x0008
        /*0014*/ 	.byte	0x00, 0xf0, 0x81, 0x0a


	//----- nvinfo : EIATTR_KPARAM_INFO
	.align		4
.L_127:
        /*0018*/ 	.byte	0x04, 0x17
        /*001a*/ 	.short	(.L_129 - .L_128)
.L_128:
        /*001c*/ 	.word	0x00000000
        /*0020*/ 	.short	0x0000
        /*0022*/ 	.short	0x0000
        /*0024*/ 	.byte	0x00, 0xf0, 0x11, 0x00


	//----- nvinfo : EIATTR_SPARSE_MMA_MASK
	.align		4
.L_129:
        /*0028*/ 	.byte	0x03, 0x50
        /*002a*/ 	.short	0x0000


	//----- nvinfo : EIATTR_MAXREG_COUNT
	.align		4
        /*002c*/ 	.byte	0x03, 0x1b
        /*002e*/ 	.short	0x0040


	//----- nvinfo : EIATTR_MERCURY_ISA_VERSION
	.align		4
        /*0030*/ 	.byte	0x03, 0x5f
        /*0032*/ 	.short	0x0101


	//----- nvinfo : EIATTR_VRC_CTA_INIT_COUNT
	.align		4
        /*0034*/ 	.byte	0x02, 0x4a
	.zero		1
	.zero		1


	//----- nvinfo : EIATTR_EXIT_INSTR_OFFSETS
	.align		4
        /*0038*/ 	.byte	0x04, 0x1c
        /*003a*/ 	.short	(.L_131 - .L_130)


	//   ....[0]....
.L_130:
        /*003c*/ 	.word	0x0000e470


	//   ....[1]....
        /*0040*/ 	.word	0x0000e9c0


	//   ....[2]....
        /*0044*/ 	.word	0x00010470


	//   ....[3]....
        /*0048*/ 	.word	0x00028c60


	//   ....[4]....
        /*004c*/ 	.word	0x0002a7f0


	//   ....[5]....
        /*0050*/ 	.word	0x0002c3b0


	//----- nvinfo : EIATTR_MAX_THREADS
	.align		4
.L_131:
        /*0054*/ 	.byte	0x04, 0x05
        /*0056*/ 	.short	(.L_133 - .L_132)
.L_132:
        /*0058*/ 	.word	0x00000080
        /*005c*/ 	.word	0x00000001
        /*0060*/ 	.word	0x00000001


	//----- nvinfo : EIATTR_CRS_STACK_SIZE
	.align		4
.L_133:
        /*0064*/ 	.byte	0x04, 0x1e
        /*0066*/ 	.short	(.L_135 - .L_134)
.L_134:
        /*0068*/ 	.word	0x00000000


	//----- nvinfo : EIATTR_CBANK_PARAM_SIZE
	.align		4
.L_135:
        /*006c*/ 	.byte	0x03, 0x19
        /*006e*/ 	.short	0x02a8


	//----- nvinfo : EIATTR_PARAM_CBANK
	.align		4
        /*0070*/ 	.byte	0x04, 0x0a
        /*0072*/ 	.short	(.L_137 - .L_136)
	.align		4
.L_136:
        /*0074*/ 	.word	index@(.nv.constant0._ZN2at6native61_GLOBAL__N__2cc7adc6_23_UnfoldBackwardKernel_cu_9e10b42f_332735_unfold_backward_elementwise_kernelILi128ELi8EZNS1_32_unfold_backward_internal_kernelIN3c108BFloat16EEEvRNS_14TensorIteratorEllllllEUliE_EEviT1_)
        /*0078*/ 	.short	0x0380
        /*007a*/ 	.short	0x02a8


	//----- nvinfo : EIATTR_SW_WAR
	.align		4
.L_137:
        /*007c*/ 	.byte	0x04, 0x36
        /*007e*/ 	.short	(.L_139 - .L_138)
.L_138:
        /*0080*/ 	.word	0x00000008
.L_139:


//--------------------- .nv.info._ZN2at6native61_GLOBAL__N__2cc7adc6_23_UnfoldBackwardKernel_cu_9e10b42f_332735_unfold_backward_elementwise_kernelILi128ELi8EZNS1_32_unfold_backward_internal_kernelIbEEvRNS_14TensorIteratorEllllllEUliE_EEviT1_ --------------------------
	.section	.nv.info._ZN2at6native61_GLOBAL__N__2cc7adc6_23_UnfoldBackwardKernel_cu_9e10b42f_332735_unfold_backward_elementwise_kernelILi128ELi8EZNS1_32_unfold_backward_internal_kernelIbEEvRNS_14TensorIteratorEllllllEUliE_EEviT1_,"",@"SHT_CUDA_INFO"
	.sectionflags	@""
	.align	4


	//----- nvinfo : EIATTR_CUDA_API_VERSION
	.align		4
        /*0000*/ 	.byte	0x04, 0x37
        /*0002*/ 	.short	(.L_141 - .L_140)
.L_140:
        /*0004*/ 	.word	0x00000082


	//----- nvinfo : EIATTR_KPARAM_INFO
	.align		4
.L_141:
        /*0008*/ 	.byte	0x04, 0x17
        /*000a*/ 	.short	(.L_143 - .L_142)
.L_142:
        /*000c*/ 	.word	0x00000000
        /*0010*/ 	.short	0x0001
        /*0012*/ 	.short	0x0008
        /*0014*/ 	.byte	0x00, 0xf0, 0x81, 0x0a


	//----- nvinfo : EIATTR_KPARAM_INFO
	.align		4
.L_143:
        /*0018*/ 	.byte	0x04, 0x17
        /*001a*/ 	.short	(.L_145 - .L_144)
.L_144:
        /*001c*/ 	.word	0x00000000
        /*0020*/ 	.short	0x0000
        /*0022*/ 	.short	0x0000
        /*0024*/ 	.byte	0x00, 0xf0, 0x11, 0x00


	//----- nvinfo : EIATTR_SPARSE_MMA_MASK
	.align		4
.L_145:
        /*0028*/ 	.byte	0x03, 0x50
        /*002a*/ 	.short	0x0000


	//----- nvinfo : EIATTR_MAXREG_COUNT
	.align		4
        /*002c*/ 	.byte	0x03, 0x1b
        /*002e*/ 	.short	0x0040


	//----- nvinfo : EIATTR_MERCURY_ISA_VERSION
	.align		4
        /*0030*/ 	.byte	0x03, 0x5f
        /*0032*/ 	.short	0x0101


	//----- nvinfo : EIATTR_VRC_CTA_INIT_COUNT
	.align		4
        /*0034*/ 	.byte	0x02, 0x4a
	.zero		1
	.zero		1


	//----- nvinfo : EIATTR_EXIT_INSTR_OFFSETS
	.align		4
        /*0038*/ 	.byte	0x04, 0x1c
        /*003a*/ 	.short	(.L_147 - .L_146)


	//   ....[0]....
.L_146:
        /*003c*/ 	.word	0x0000cf00


	//   ....[1]....
        /*0040*/ 	.word	0x0000d450


	//   ....[2]....
        /*0044*/ 	.word	0x0000ec00


	//   ....[3]....
        /*0048*/ 	.word	0x00025d30


	//   ....[4]....
        /*004c*/ 	.word	0x000278d0


	//   ....[5]....
        /*0050*/ 	.word	0x00029150


	//----- nvinfo : EIATTR_MAX_THREADS
	.align		4
.L_147:
        /*0054*/ 	.byte	0x04, 0x05
        /*0056*/ 	.short	(.L_149 - .L_148)
.L_148:
        /*0058*/ 	.word	0x00000080
        /*005c*/ 	.word	0x00000001
        /*0060*/ 	.word	0x00000001


	//----- nvinfo : EIATTR_CRS_STACK_SIZE
	.align		4
.L_149:
        /*0064*/ 	.byte	0x04, 0x1e
        /*0066*/ 	.short	(.L_151 - .L_150)
.L_150:
        /*0068*/ 	.word	0x00000000


	//----- nvinfo : EIATTR_CBANK_PARAM_SIZE
	.align		4
.L_151:
        /*006c*/ 	.byte	0x03, 0x19
        /*006e*/ 	.short	0x02a8


	//----- nvinfo : EIATTR_PARAM_CBANK
	.align		4
        /*0070*/ 	.byte	0x04, 0x0a
        /*0072*/ 	.short	(.L_153 - .L_152)
	.align		4
.L_152:
        /*0074*/ 	.word	index@(.nv.constant0._ZN2at6native61_GLOBAL__N__2cc7adc6_23_UnfoldBackwardKernel_cu_9e10b42f_332735_unfold_backward_elementwise_kernelILi128ELi8EZNS1_32_unfold_backward_internal_kernelIbEEvRNS_14TensorIteratorEllllllEUliE_EEviT1_)
        /*0078*/ 	.short	0x0380
        /*007a*/ 	.short	0x02a8


	//----- nvinfo : EIATTR_SW_WAR
	.align		4
.L_153:
        /*007c*/ 	.byte	0x04, 0x36
        /*007e*/ 	.short	(.L_155 - .L_154)
.L_154:
        /*0080*/ 	.word	0x00000008
.L_155:


//--------------------- .nv.info._ZN2at6native61_GLOBAL__N__2cc7adc6_23_UnfoldBackwardKernel_cu_9e10b42f_332735_unfold_backward_elementwise_kernelILi128ELi8EZNS1_32_unfold_backward_internal_kernelIN3c104HalfEEEvRNS_14TensorIteratorEllllllEUliE_EEviT1_ --------------------------
	.section	.nv.info._ZN2at6native61_GLOBAL__N__2cc7adc6_23_UnfoldBackwardKernel_cu_9e10b42f_332735_unfold_backward_elementwise_kernelILi128ELi8EZNS1_32_unfold_backward_internal_kernelIN3c104HalfEEEvRNS_14TensorIteratorEllllllEUliE_EEviT1_,"",@"SHT_CUDA_INFO"
	.sectionflags	@""
	.align	4


	//----- nvinfo : EIATTR_CUDA_API_VERSION
	.align		4
        /*0000*/ 	.byte	0x04, 0x37
        /*0002*/ 	.short	(.L_157 - .L_156)
.L_156:
        /*0004*/ 	.word	0x00000082


	//----- nvinfo : EIATTR_KPARAM_INFO
	.align		4
.L_157:
        /*0008*/ 	.byte	0x04, 0x17
        /*000a*/ 	.short	(.L_159 - .L_158)
.L_158:
        /*000c*/ 	.word	0x00000000
        /*0010*/ 	.short	0x0001
        /*0012*/ 	.short	0x0008
        /*0014*/ 	.byte	0x00, 0xf0, 0x81, 0x0a


	//----- nvinfo : EIATTR_KPARAM_INFO
	.align		4
.L_159:
        /*0018*/ 	.byte	0x04, 0x17
        /*001a*/ 	.short	(.L_161 - .L_160)
.L_160:
        /*001c*/ 	.word	0x00000000
        /*0020*/ 	.short	0x0000
        /*0022*/ 	.short	0x0000
        /*0024*/ 	.byte	0x00, 0xf0, 0x11, 0x00


	//----- nvinfo : EIATTR_SPARSE_MMA_MASK
	.align		4
.L_161:
        /*0028*/ 	.byte	0x03, 0x50
        /*002a*/ 	.short	0x0000


	//----- nvinfo : EIATTR_MAXREG_COUNT
	.align		4
        /*002c*/ 	.byte	0x03, 0x1b
        /*002e*/ 	.short	0x0040


	//----- nvinfo : EIATTR_MERCURY_ISA_VERSION
	.align		4
        /*0030*/ 	.byte	0x03, 0x5f
        /*0032*/ 	.short	0x0101


	//----- nvinfo : EIATTR_VRC_CTA_INIT_COUNT
	.align		4
        /*0034*/ 	.byte	0x02, 0x4a
	.zero		1
	.zero		1


	//----- nvinfo : EIATTR_EXIT_INSTR_OFFSETS
	.align		4
        /*0038*/ 	.byte	0x04, 0x1c
        /*003a*/ 	.short	(.L_163 - .L_162)


	//   ....[0]....
.L_162:
        /*003c*/ 	.word	0x0000e390


	//   ....[1]....
        /*0040*/ 	.word	0x0000e8e0


	//   ....[2]....
        /*0044*/ 	.word	0x00010390


	//   ....[3]....
        /*0048*/ 	.word	0x00028aa0


	//   ....[4]....
        /*004c*/ 	.word	0x0002a630


	//   ....[5]....
        /*0050*/ 	.word	0x0002c1d0


	//----- nvinfo : EIATTR_MAX_THREADS
	.align		4
.L_163:
        /*0054*/ 	.byte	0x04, 0x05
        /*0056*/ 	.short	(.L_165 - .L_164)
.L_164:
        /*0058*/ 	.word	0x00000080
        /*005c*/ 	.word	0x00000001
        /*0060*/ 	.word	0x00000001


	//----- nvinfo : EIATTR_CRS_STACK_SIZE
	.align		4
.L_165:
        /*0064*/ 	.byte	0x04, 0x1e
        /*0066*/ 	.short	(.L_167 - .L_166)
.L_166:
        /*0068*/ 	.word	0x00000000


	//----- nvinfo : EIATTR_CBANK_PARAM_SIZE
	.align		4
.L_167:
        /*006c*/ 	.byte	0x03, 0x19
        /*006e*/ 	.short	0x02a8


	//----- nvinfo : EIATTR_PARAM_CBANK
	.align		4
        /*0070*/ 	.byte	0x04, 0x0a
        /*0072*/ 	.short	(.L_169 - .L_168)
	.align		4
.L_168:
        /*0074*/ 	.word	index@(.nv.constant0._ZN2at6native61_GLOBAL__N__2cc7adc6_23_UnfoldBackwardKernel_cu_9e10b42f_332735_unfold_backward_elementwise_kernelILi128ELi8EZNS1_32_unfold_backward_internal_kernelIN3c104HalfEEEvRNS_14TensorIteratorEllllllEUliE_EEviT1_)
        /*0078*/ 	.short	0x0380
        /*007a*/ 	.short	0x02a8


	//----- nvinfo : EIATTR_SW_WAR
	.align		4
.L_169:
        /*007c*/ 	.byte	0x04, 0x36
        /*007e*/ 	.short	(.L_171 - .L_170)
.L_170:
        /*0080*/ 	.word	0x00000008
.L_171:


//--------------------- .nv.info._ZN2at6native61_GLOBAL__N__2cc7adc6_23_UnfoldBackwardKernel_cu_9e10b42f_332735_unfold_backward_elementwise_kernelILi128ELi8EZNS1_32_unfold_backward_internal_kernelIN3c107complexIfEEEEvRNS_14TensorIteratorEllllllEUliE_EEviT1_ --------------------------
	.section	.nv.info._ZN2at6native61_GLOBAL__N__2cc7adc6_23_UnfoldBackwardKernel_cu_9e10b42f_332735_unfold_backward_elementwise_kernelILi128ELi8EZNS1_32_unfold_backward_internal_kernelIN3c107complexIfEEEEvRNS_14TensorIteratorEllllllEUliE_EEviT1_,"",@"SHT_CUDA_INFO"
	.sectionflags	@""
	.align	4


	//----- nvinfo : EIATTR_CUDA_API_VERSION
	.align		4
        /*0000*/ 	.byte	0x04, 0x37
        /*0002*/ 	.short	(.L_173 - .L_172)
.L_172:
        /*0004*/ 	.word	0x00000082


	//----- nvinfo : EIATTR_KPARAM_INFO
	.align		4
.L_173:
        /*0008*/ 	.byte	0x04, 0x17
        /*000a*/ 	.short	(.L_175 - .L_174)
.L_174:
        /*000c*/ 	.word	0x00000000
        /*0010*/ 	.short	0x0001
        /*0012*/ 	.short	0x0008
        /*0014*/ 	.byte	0x00, 0xf0, 0x81, 0x0a


	//----- nvinfo : EIATTR_KPARAM_INFO
	.align		4
.L_175:
        /*0018*/ 	.byte	0x04, 0x17
        /*001a*/ 	.short	(.L_177 - .L_176)
.L_176:
        /*001c*/ 	.word	0x00000000
        /*0020*/ 	.short	0x0000
        /*0022*/ 	.short	0x0000
        /*0024*/ 	.byte	0x00, 0xf0, 0x11, 0x00


	//----- nvinfo : EIATTR_SPARSE_MMA_MASK
	.align		4
.L_177:
        /*0028*/ 	.byte	0x03, 0x50
        /*002a*/ 	.short	0x0000


	//----- nvinfo : EIATTR_MAXREG_COUNT
	.align		4
        /*002c*/ 	.byte	0x03, 0x1b
        /*002e*/ 	.short	0x0040


	//----- nvinfo : EIATTR_MERCURY_ISA_VERSION
	.align		4
        /*0030*/ 	.byte	0x03, 0x5f
        /*0032*/ 	.short	0x0101


	//----- nvinfo : EIATTR_VRC_CTA_INIT_COUNT
	.align		4
        /*0034*/ 	.byte	0x02, 0x4a
	.zero		1
	.zero		1


	//----- nvinfo : EIATTR_EXIT_INSTR_OFFSETS
	.align		4
        /*0038*/ 	.byte	0x04, 0x1c
        /*003a*/ 	.short	(.L_179 - .L_178)


	//   ....[0]....
.L_178:
        /*003c*/ 	.word	0x0000d600


	//   ....[1]....
        /*0040*/ 	.word	0x0000db50


	//   ....[2]....
        /*0044*/ 	.word	0x0000f400


	//   ....[3]....
        /*0048*/ 	.word	0x00026d80


	//   ....[4]....
        /*004c*/ 	.word	0x00028910


	//   ....[5]....
        /*0050*/ 	.word	0x0002a2b0


	//----- nvinfo : EIATTR_MAX_THREADS
	.align		4
.L_179:
        /*0054*/ 	.byte	0x04, 0x05
        /*0056*/ 	.short	(.L_181 - .L_180)
.L_180:
        /*0058*/ 	.word	0x00000080
        /*005c*/ 	.word	0x00000001
        /*0060*/ 	.word	0x00000001


	//----- nvinfo : EIATTR_CRS_STACK_SIZE
	.align		4
.L_181:
        /*0064*/ 	.byte	0x04, 0x1e
        /*0066*/ 	.short	(.L_183 - .L_182)
.L_182:
        /*0068*/ 	.word	0x00000000


	//----- nvinfo : EIATTR_CBANK_PARAM_SIZE
	.align		4
.L_183:
        /*006c*/ 	.byte	0x03, 0x19
        /*006e*/ 	.short	0x02a8


	//----- nvinfo : EIATTR_PARAM_CBANK
	.align		4
        /*0070*/ 	.byte	0x04, 0x0a
        /*0072*/ 	.short	(.L_185 - .L_184)
	.align		4
.L_184:
        /*0074*/ 	.word	index@(.nv.constant0._ZN2at6native61_GLOBAL__N__2cc7adc6_23_UnfoldBackwardKernel_cu_9e10b42f_332735_unfold_backward_elementwise_kernelILi128ELi8EZNS1_32_unfold_backward_internal_kernelIN3c107complexIfEEEEvRNS_14TensorIteratorEllllllEUliE_EEviT1_)
        /*0078*/ 	.short	0x0380
        /*007a*/ 	.short	0x02a8


	//----- nvinfo : EIATTR_SW_WAR
	.align		4
.L_185:
        /*007c*/ 	.byte	0x04, 0x36
        /*007e*/ 	.short	(.L_187 - .L_186)
.L_186:
        /*0080*/ 	.word	0x00000008
.L_187:


//--------------------- .nv.info._ZN2at6native61_GLOBAL__N__2cc7adc6_23_UnfoldBackwardKernel_cu_9e10b42f_332735_unfold_backward_elementwise_kernelILi128ELi8EZNS1_32_unfold_backward_internal_kernelIN3c107complexIdEEEEvRNS_14TensorIteratorEllllllEUliE_EEviT1_ --------------------------
	.section	.nv.info._ZN2at6native61_GLOBAL__N__2cc7adc6_23_UnfoldBackwardKernel_cu_9e10b42f_332735_unfold_backward_elementwise_kernelILi128ELi8EZNS1_32_unfold_backward_internal_kernelIN3c107complexIdEEEEvRNS_14TensorIteratorEllllllEUliE_EEviT1_,"",@"SHT_CUDA_INFO"
	.sectionflags	@""
	.align	4


	//----- nvinfo : EIATTR_CUDA_API_VERSION
	.align		4
        /*0000*/ 	.byte	0x04, 0x37
        /*0002*/ 	.short	(.L_189 - .L_188)
.L_188:
        /*0004*/ 	.word	0x00000082


	//----- nvinfo : EIATTR_KPARAM_INFO
	.align		4
.L_189:
        /*0008*/ 	.byte	0x04, 0x17
        /*000a*/ 	.short	(.L_191 - .L_190)
.L_190:
        /*000c*/ 	.word	0x00000000
        /*0010*/ 	.short	0x0001
        /*0012*/ 	.short	0x0008
        /*0014*/ 	.byte	0x00, 0xf0, 0x81, 0x0a


	//----- nvinfo : EIATTR_KPARAM_INFO
	.align		4
.L_191:
        /*0018*/ 	.byte	0x04, 0x17
        /*001a*/ 	.short	(.L_193 - .L_192)
.L_192:
        /*001c*/ 	.word	0x00000000
        /*0020*/ 	.short	0x0000
        /*0022*/ 	.short	0x0000
        /*0024*/ 	.byte	0x00, 0xf0, 0x11, 0x00


	//----- nvinfo : EIATTR_SPARSE_MMA_MASK
	.align		4
.L_193:
        /*0028*/ 	.byte	0x03, 0x50
        /*002a*/ 	.short	0x0000


	//----- nvinfo : EIATTR_MAXREG_COUNT
	.align		4
        /*002c*/ 	.byte	0x03, 0x1b
        /*002e*/ 	.short	0x0040


	//----- nvinfo : EIATTR_MERCURY_ISA_VERSION
	.align		4
        /*0030*/ 	.byte	0x03, 0x5f
        /*0032*/ 	.short	0x0101


	//----- nvinfo : EIATTR_VRC_CTA_INIT_COUNT
	.align		4
        /*0034*/ 	.byte	0x02, 0x4a
	.zero		1
	.zero		1


	//----- nvinfo : EIATTR_EXIT_INSTR_OFFSETS
	.align		4
        /*0038*/ 	.byte	0x04, 0x1c
        /*003a*/ 	.short	(.L_195 - .L_194)


	//   ....[0]....
.L_194:
        /*003c*/ 	.word	0x0000d590


	//   ....[1]....
        /*0040*/ 	.word	0x0000dae0


	//   ....[2]....
        /*0044*/ 	.word	0x0000f380


	//   ....[3]....
        /*0048*/ 	.word	0x00026b40


	//   ....[4]....
        /*004c*/ 	.word	0x000286d0


	//   ....[5]....
        /*0050*/ 	.word	0x0002a060


	//----- nvinfo : EIATTR_MAX_THREADS
	.align		4
.L_195:
        /*0054*/ 	.byte	0x04, 0x05
        /*0056*/ 	.short	(.L_197 - .L_196)
.L_196:
        /*0058*/ 	.word	0x00000080
        /*005c*/ 	.word	0x00000001
        /*0060*/ 	.word	0x00000001


	//----- nvinfo : EIATTR_CRS_STACK_SIZE
	.align		4
.L_197:
        /*0064*/ 	.byte	0x04, 0x1e
        /*0066*/ 	.short	(.L_199 - .L_198)
.L_198:
        /*0068*/ 	.word	0x00000000


	//----- nvinfo : EIATTR_CBANK_PARAM_SIZE
	.align		4
.L_199:
        /*006c*/ 	.byte	0x03, 0x19
        /*006e*/ 	.short	0x02a8


	//----- nvinfo : EIATTR_PARAM_CBANK
	.align		4
        /*0070*/ 	.byte	0x04, 0x0a
        /*0072*/ 	.short	(.L_201 - .L_200)
	.align		4
.L_200:
        /*0074*/ 	.word	index@(.nv.constant0._ZN2at6native61_GLOBAL__N__2cc7adc6_23_UnfoldBackwardKernel_cu_9e10b42f_332735_unfold_backward_elementwise_kernelILi128ELi8EZNS1_32_unfold_backward_internal_kernelIN3c107complexIdEEEEvRNS_14TensorIteratorEllllllEUliE_EEviT1_)
        /*0078*/ 	.short	0x0380
        /*007a*/ 	.short	0x02a8


	//----- nvinfo : EIATTR_SW_WAR
	.align		4
.L_201:
        /*007c*/ 	.byte	0x04, 0x36
        /*007e*/ 	.short	(.L_203 - .L_202)
.L_202:
        /*0080*/ 	.word	0x00000008
.L_203:


//--------------------- .nv.info._ZN2at6native61_GLOBAL__N__2cc7adc6_23_UnfoldBackwardKernel_cu_9e10b42f_332735_unfold_backward_elementwise_kernelILi128ELi8EZNS1_32_unfold_backward_internal_kernelIfEEvRNS_14TensorIteratorEllllllEUliE_EEviT1_ --------------------------
	.section	.nv.info._ZN2at6native61_GLOBAL__N__2cc7adc6_23_UnfoldBackwardKernel_cu_9e10b42f_332735_unfold_backward_elementwise_kernelILi128ELi8EZNS1_32_unfold_backward_internal_kernelIfEEvRNS_14TensorIteratorEllllllEUliE_EEviT1_,"",@"SHT_CUDA_INFO"
	.sectionflags	@""
	.align	4


	//----- nvinfo : EIATTR_CUDA_API_VERSION
	.align		4
        /*0000*/ 	.byte	0x04, 0x37
        /*0002*/ 	.short	(.L_205 - .L_204)
.L_204:
        /*0004*/ 	.word	0x00000082


	//----- nvinfo : EIATTR_KPARAM_INFO
	.align		4
.L_205:
        /*0008*/ 	.byte	0x04, 0x17
        /*000a*/ 	.short	(.L_207 - .L_206)
.L_206:
        /*000c*/ 	.word	0x00000000
        /*0010*/ 	.short	0x0001
        /*0012*/ 	.short	0x0008
        /*0014*/ 	.byte	0x00, 0xf0, 0x81, 0x0a


	//----- nvinfo : EIATTR_KPARAM_INFO
	.align		4
.L_207:
        /*0018*/ 	.byte	0x04, 0x17
        /*001a*/ 	.short	(.L_209 - .L_208)
.L_208:
        /*001c*/ 	.word	0x00000000
        /*0020*/ 	.short	0x0000
        /*0022*/ 	.short	0x0000
        /*0024*/ 	.byte	0x00, 0xf0, 0x11, 0x00


	//----- nvinfo : EIATTR_SPARSE_MMA_MASK
	.align		4
.L_209:
        /*0028*/ 	.byte	0x03, 0x50
        /*002a*/ 	.short	0x0000


	//----- nvinfo : EIATTR_MAXREG_COUNT
	.align		4
        /*002c*/ 	.byte	0x03, 0x1b
        /*002e*/ 	.short	0x0040


	//----- nvinfo : EIATTR_MERCURY_ISA_VERSION
	.align		4
        /*0030*/ 	.byte	0x03, 0x5f
        /*0032*/ 	.short	0x0101


	//----- nvinfo : EIATTR_VRC_CTA_INIT_COUNT
	.align		4
        /*0034*/ 	.byte	0x02, 0x4a
	.zero		1
	.zero		1


	//----- nvinfo : EIATTR_EXIT_INSTR_OFFSETS
	.align		4
        /*0038*/ 	.byte	0x04, 0x1c
        /*003a*/ 	.short	(.L_211 - .L_210)


	//   ....[0]....
.L_210:
        /*003c*/ 	.word	0x0000cf70


	//   ....[1]....
        /*0040*/ 	.word	0x0000d4c0


	//   ....[2]....
        /*0044*/ 	.word	0x0000ec70


	//   ....[3]....
        /*0048*/ 	.word	0x00025e80


	//   ....[4]....
        /*004c*/ 	.word	0x00027a20


	//   ....[5]....
        /*0050*/ 	.word	0x000292d0


	//----- nvinfo : EIATTR_MAX_THREADS
	.align		4
.L_211:
        /*0054*/ 	.byte	0x04, 0x05
        /*0056*/ 	.short	(.L_213 - .L_212)
.L_212:
        /*0058*/ 	.word	0x00000080
        /*005c*/ 	.word	0x00000001
        /*0060*/ 	.word	0x00000001


	//----- nvinfo : EIATTR_CRS_STACK_SIZE
	.align		4
.L_213:
        /*0064*/ 	.byte	0x04, 0x1e
        /*0066*/ 	.short	(.L_215 - .L_214)
.L_214:
        /*0068*/ 	.word	0x00000000


	//----- nvinfo : EIATTR_CBANK_PARAM_SIZE
	.align		4
.L_215:
        /*006c*/ 	.byte	0x03, 0x19
        /*006e*/ 	.short	0x02a8


	//----- nvinfo : EIATTR_PARAM_CBANK
	.align		4
        /*0070*/ 	.byte	0x04, 0x0a
        /*0072*/ 	.short	(.L_217 - .L_216)
	.align		4
.L_216:
        /*0074*/ 	.word	index@(.nv.constant0._ZN2at6native61_GLOBAL__N__2cc7adc6_23_UnfoldBackwardKernel_cu_9e10b42f_332735_unfold_backward_elementwise_kernelILi128ELi8EZNS1_32_unfold_backward_internal_kernelIfEEvRNS_14TensorIteratorEllllllEUliE_EEviT1_)
        /*0078*/ 	.short	0x0380
        /*007a*/ 	.short	0x02a8


	//----- nvinfo : EIATTR_SW_WAR
	.align		4
.L_217:
        /*007c*/ 	.byte	0x04, 0x36
        /*007e*/ 	.short	(.L_219 - .L_218)
.L_218:
        /*0080*/ 	.word	0x00000008
.L_219:


//--------------------- .nv.info._ZN2at6native61_GLOBAL__N__2cc7adc6_23_UnfoldBackwardKernel_cu_9e10b42f_332735_unfold_backward_elementwise_kernelILi128ELi8EZNS1_32_unfold_backward_internal_kernelIdEEvRNS_14TensorIteratorEllllllEUliE_EEviT1_ --------------------------
	.section	.nv.info._ZN2at6native61_GLOBAL__N__2cc7adc6_23_UnfoldBackwardKernel_cu_9e10b42f_332735_unfold_backward_elementwise_kernelILi128ELi8EZNS1_32_unfold_backward_internal_kernelIdEEvRNS_14TensorIteratorEllllllEUliE_EEviT1_,"",@"SHT_CUDA_INFO"
	.sectionflags	@""
	.align	4


	//----- nvinfo : EIATTR_CUDA_API_VERSION
	.align		4
        /*0000*/ 	.byte	0x04, 0x37
        /*0002*/ 	.short	(.L_221 - .L_220)
.L_220:
        /*0004*/ 	.word	0x00000082


	//----- nvinfo : EIATTR_KPARAM_INFO
	.align		4
.L_221:
        /*0008*/ 	.byte	0x04, 0x17
        /*000a*/ 	.short	(.L_223 - .L_222)
.L_222:
        /*000c*/ 	.word	0x00000000
        /*0010*/ 	.short	0x0001
        /*0012*/ 	.short	0x0008
        /*0014*/ 	.byte	0x00, 0xf0, 0x81, 0x0a


	//----- nvinfo : EIATTR_KPARAM_INFO
	.align		4
.L_223:
        /*0018*/ 	.byte	0x04, 0x17
        /*001a*/ 	.short	(.L_225 - .L_224)
.L_224:
        /*001c*/ 	.word	0x00000000
        /*0020*/ 	.short	0x0000
        /*0022*/ 	.short	0x0000
        /*0024*/ 	.byte	0x00, 0xf0, 0x11, 0x00


	//----- nvinfo : EIATTR_SPARSE_MMA_MASK
	.align		4
.L_225:
        /*0028*/ 	.byte	0x03, 0x50
        /*002a*/ 	.short	0x0000


	//----- nvinfo : EIATTR_MAXREG_COUNT
	.align		4
        /*002c*/ 	.byte	0x03, 0x1b
        /*002e*/ 	.short	0x0040


	//----- nvinfo : EIATTR_MERCURY_ISA_VERSION
	.align		4
        /*0030*/ 	.byte	0x03, 0x5f
        /*0032*/ 	.short	0x0101


	//----- nvinfo : EIATTR_VRC_CTA_INIT_COUNT
	.align		4
        /*0034*/ 	.byte	0x02, 0x4a
	.zero		1
	.zero		1


	//----- nvinfo : EIATTR_EXIT_INSTR_OFFSETS
	.align		4
        /*0038*/ 	.byte	0x04, 0x1c
        /*003a*/ 	.short	(.L_227 - .L_226)


	//   ....[0]....
.L_226:
        /*003c*/ 	.word	0x0000cf70


	//   ....[1]....
        /*0040*/ 	.word	0x0000d4c0


	//   ....[2]....
        /*0044*/ 	.word	0x0000ec80


	//   ....[3]....
        /*0048*/ 	.word	0x00025f70


	//   ....[4]....
        /*004c*/ 	.word	0x00027b00


	//   ....[5]....
        /*0050*/ 	.word	0x000293b0


	//----- nvinfo : EIATTR_MAX_THREADS
	.align		4
.L_227:
        /*0054*/ 	.byte	0x04, 0x05
        /*0056*/ 	.short	(.L_229 - .L_228)
.L_228:
        /*0058*/ 	.word	0x00000080
        /*005c*/ 	.word	0x00000001
        /*0060*/ 	.word	0x00000001


	//----- nvinfo : EIATTR_CRS_STACK_SIZE
	.align		4
.L_229:
        /*0064*/ 	.byte	0x04, 0x1e
        /*0066*/ 	.short	(.L_231 - .L_230)
.L_230:
        /*0068*/ 	.word	0x00000000


	//----- nvinfo : EIATTR_CBANK_PARAM_SIZE
	.align		4
.L_231:
        /*006c*/ 	.byte	0x03, 0x19
        /*006e*/ 	.short	0x02a8


	//----- nvinfo : EIATTR_PARAM_CBANK
	.align		4
        /*0070*/ 	.byte	0x04, 0x0a
        /*0072*/ 	.short	(.L_233 - .L_232)
	.align		4
.L_232:
        /*0074*/ 	.word	index@(.nv.constant0._ZN2at6native61_GLOBAL__N__2cc7adc6_23_UnfoldBackwardKernel_cu_9e10b42f_332735_unfold_backward_elementwise_kernelILi128ELi8EZNS1_32_unfold_backward_internal_kernelIdEEvRNS_14TensorIteratorEllllllEUliE_EEviT1_)
        /*0078*/ 	.short	0x0380
        /*007a*/ 	.short	0x02a8


	//----- nvinfo : EIATTR_SW_WAR
	.align		4
.L_233:
        /*007c*/ 	.byte	0x04, 0x36
        /*007e*/ 	.short	(.L_235 - .L_234)
.L_234:
        /*0080*/ 	.word	0x00000008
.L_235:


//--------------------- .nv.info._ZN2at6native61_GLOBAL__N__2cc7adc6_23_UnfoldBackwardKernel_cu_9e10b42f_332735_unfold_backward_elementwise_kernelILi128ELi8EZNS1_32_unfold_backward_internal_kernelIsEEvRNS_14TensorIteratorEllllllEUliE_EEviT1_ --------------------------
	.section	.nv.info._ZN2at6native61_GLOBAL__N__2cc7adc6_23_UnfoldBackwardKernel_cu_9e10b42f_332735_unfold_backward_elementwise_kernelILi128ELi8EZNS1_32_unfold_backward_internal_kernelIsEEvRNS_14TensorIteratorEllllllEUliE_EEviT1_,"",@"SHT_CUDA_INFO"
	.sectionflags	@""
	.align	4


	//----- nvinfo : EIATTR_CUDA_API_VERSION
	.align		4
        /*0000*/ 	.byte	0x04, 0x37
        /*0002*/ 	.short	(.L_237 - .L_236)
.L_236:
        /*0004*/ 	.word	0x00000082


	//----- nvinfo : EIATTR_KPARAM_INFO
	.align		4
.L_237:
        /*0008*/ 	.byte	0x04, 0x17
        /*000a*/ 	.short	(.L_239 - .L_238)
.L_238:
        /*000c*/ 	.word	0x00000000
        /*0010*/ 	.short	0x0001
        /*0012*/ 	.short	0x0008
        /*0014*/ 	.byte	0x00, 0xf0, 0x81, 0x0a


	//----- nvinfo : EIATTR_KPARAM_INFO
	.align		4
.L_239:
        /*0018*/ 	.byte	0x04, 0x17
        /*001a*/ 	.short	(.L_241 - .L_240)
.L_240:
        /*001c*/ 	.word	0x00000000
        /*0020*/ 	.short	0x0000
        /*0022*/ 	.short	0x0000
        /*0024*/ 	.byte	0x00, 0xf0, 0x11, 0x00


	//----- nvinfo : EIATTR_SPARSE_MMA_MASK
	.align		4
.L_241:
        /*0028*/ 	.byte	0x03, 0x50
        /*002a*/ 	.short	0x0000


	//----- nvinfo : EIATTR_MAXREG_COUNT
	.align		4
        /*002c*/ 	.byte	0x03, 0x1b
        /*002e*/ 	.short	0x0040


	//----- nvinfo : EIATTR_MERCURY_ISA_VERSION
	.align		4
        /*0030*/ 	.byte	0x03, 0x5f
        /*0032*/ 	.short	0x0101


	//----- nvinfo : EIATTR_VRC_CTA_INIT_COUNT
	.align		4
        /*0034*/ 	.byte	0x02, 0x4a
	.zero		1
	.zero		1


	//----- nvinfo : EIATTR_EXIT_INSTR_OFFSETS
	.align		4
        /*0038*/ 	.byte	0x04, 0x1c
        /*003a*/ 	.short	(.L_243 - .L_242)


	//   ....[0]....
.L_242:
        /*003c*/ 	.word	0x0000ccd0


	//   ....[1]....
        /*0040*/ 	.word	0x0000d220


	//   ....[2]....
        /*0044*/ 	.word	0x0000e970


	//   ....[3]....
        /*0048*/ 	.word	0x000258e0


	//   ....[4]....
        /*004c*/ 	.word	0x00027480


	//   ....[5]....
        /*0050*/ 	.word	0x00028cd0


	//----- nvinfo : EIATTR_MAX_THREADS
	.align		4
.L_243:
        /*0054*/ 	.byte	0x04, 0x05
        /*0056*/ 	.short	(.L_245 - .L_244)
.L_244:
        /*0058*/ 	.word	0x00000080
        /*005c*/ 	.word	0x00000001
        /*0060*/ 	.word	0x00000001


	//----- nvinfo : EIATTR_CRS_STACK_SIZE
	.align		4
.L_245:
        /*0064*/ 	.byte	0x04, 0x1e
        /*0066*/ 	.short	(.L_247 - .L_246)
.L_246:
        /*0068*/ 	.word	0x00000000


	//----- nvinfo : EIATTR_CBANK_PARAM_SIZE
	.align		4
.L_247:
        /*006c*/ 	.byte	0x03, 0x19
        /*006e*/ 	.short	0x02a8


	//----- nvinfo : EIATTR_PARAM_CBANK
	.align		4
        /*0070*/ 	.byte	0x04, 0x0a
        /*0072*/ 	.short	(.L_249 - .L_248)
	.align		4
.L_248:
        /*0074*/ 	.word	index@(.nv.constant0._ZN2at6native61_GLOBAL__N__2cc7adc6_23_UnfoldBackwardKernel_cu_9e10b42f_332735_unfold_backward_elementwise_kernelILi128ELi8EZNS1_32_unfold_backward_internal_kernelIsEEvRNS_14TensorIteratorEllllllEUliE_EEviT1_)
        /*0078*/ 	.short	0x0380
        /*007a*/ 	.short	0x02a8


	//----- nvinfo : EIATTR_SW_WAR
	.align		4
.L_249:
        /*007c*/ 	.byte	0x04, 0x36
        /*007e*/ 	.short	(.L_251 - .L_250)
.L_250:
        /*0080*/ 	.word	0x00000008
.L_251:


//--------------------- .nv.info._ZN2at6native61_GLOBAL__N__2cc7adc6_23_UnfoldBackwardKernel_cu_9e10b42f_332735_unfold_backward_elementwise_kernelILi128ELi8EZNS1_32_unfold_backward_internal_kernelIlEEvRNS_14TensorIteratorEllllllEUliE_EEviT1_ --------------------------
	.section	.nv.info._ZN2at6native61_GLOBAL__N__2cc7adc6_23_UnfoldBackwardKernel_cu_9e10b42f_332735_unfold_backward_elementwise_kernelILi128ELi8EZNS1_32_unfold_backward_internal_kernelIlEEvRNS_14TensorIteratorEllllllEUliE_EEviT1_,"",@"SHT_CUDA_INFO"
	.sectionflags	@""
	.align	4


	//----- nvinfo : EIATTR_CUDA_API_VERSION
	.align		4
        /*0000*/ 	.byte	0x04, 0x37
        /*0002*/ 	.short	(.L_253 - .L_252)
.L_252:
        /*0004*/ 	.word	0x00000082


	//----- nvinfo : EIATTR_KPARAM_INFO
	.align		4
.L_253:
        /*0008*/ 	.byte	0x04, 0x17
        /*000a*/ 	.short	(.L_255 - .L_254)
.L_254:
        /*000c*/ 	.word	0x00000000
        /*0010*/ 	.short	0x0001
        /*0012*/ 	.short	0x0008
        /*0014*/ 	.byte	0x00, 0xf0, 0x81, 0x0a


	//----- nvinfo : EIATTR_KPARAM_INFO
	.align		4
.L_255:
        /*0018*/ 	.byte	0x04, 0x17
        /*001a*/ 	.short	(.L_257 - .L_256)
.L_256:
        /*001c*/ 	.word	0x00000000
        /*0020*/ 	.short	0x0000
        /*0022*/ 	.short	0x0000
        /*0024*/ 	.byte	0x00, 0xf0, 0x11, 0x00


	//----- nvinfo : EIATTR_SPARSE_MMA_MASK
	.align		4
.L_257:
        /*0028*/ 	.byte	0x03, 0x50
        /*002a*/ 	.short	0x0000


	//----- nvinfo : EIATTR_MAXREG_COUNT
	.align		4
        /*002c*/ 	.byte	0x03, 0x1b
        /*002e*/ 	.short	0x0040


	//----- nvinfo : EIATTR_MERCURY_ISA_VERSION
	.align		4
        /*0030*/ 	.byte	0x03, 0x5f
        /*0032*/ 	.short	0x0101


	//----- nvinfo : EIATTR_VRC_CTA_INIT_COUNT
	.align		4
        /*0034*/ 	.byte	0x02, 0x4a
	.zero		1
	.zero		1


	//----- nvinfo : EIATTR_EXIT_INSTR_OFFSETS
	.align		4
        /*0038*/ 	.byte	0x04, 0x1c
        /*003a*/ 	.short	(.L_259 - .L_258)


	//   ....[0]....
.L_258:
        /*003c*/ 	.word	0x0000cfe0


	//   ....[1]....
        /*0040*/ 	.word	0x0000d530


	//   ....[2]....
        /*0044*/ 	.word	0x0000ed00


	//   ....[3]....
        /*0048*/ 	.word	0x00026060


	//   ....[4]....
        /*004c*/ 	.word	0x00027bf0


	//   ....[5]....
        /*0050*/ 	.word	0x000294b0


	//----- nvinfo : EIATTR_MAX_THREADS
	.align		4
.L_259:
        /*0054*/ 	.byte	0x04, 0x05
        /*0056*/ 	.short	(.L_261 - .L_260)
.L_260:
        /*0058*/ 	.word	0x00000080
        /*005c*/ 	.word	0x00000001
        /*0060*/ 	.word	0x00000001


	//----- nvinfo : EIATTR_CRS_STACK_SIZE
	.align		4
.L_261:
        /*0064*/ 	.byte	0x04, 0x1e
        /*0066*/ 	.short	(.L_263 - .L_262)
.L_262:
        /*0068*/ 	.word	0x00000000


	//----- nvinfo : EIATTR_CBANK_PARAM_SIZE
	.align		4
.L_263:
        /*006c*/ 	.byte	0x03, 0x19
        /*006e*/ 	.short	0x02a8


	//----- nvinfo : EIATTR_PARAM_CBANK
	.align		4
        /*0070*/ 	.byte	0x04, 0x0a
        /*0072*/ 	.short	(.L_265 - .L_264)
	.align		4
.L_264:
        /*0074*/ 	.word	index@(.nv.constant0._ZN2at6native61_GLOBAL__N__2cc7adc6_23_UnfoldBackwardKernel_cu_9e10b42f_332735_unfold_backward_elementwise_kernelILi128ELi8EZNS1_32_unfold_backward_internal_kernelIlEEvRNS_14TensorIteratorEllllllEUliE_EEviT1_)
        /*0078*/ 	.short	0x0380
        /*007a*/ 	.short	0x02a8


	//----- nvinfo : EIATTR_SW_WAR
	.align		4
.L_265:
        /*007c*/ 	.byte	0x04, 0x36
        /*007e*/ 	.short	(.L_267 - .L_266)
.L_266:
        /*0080*/ 	.word	0x00000008
.L_267:


//--------------------- .nv.info._ZN2at6native61_GLOBAL__N__2cc7adc6_23_UnfoldBackwardKernel_cu_9e10b42f_332735_unfold_backward_elementwise_kernelILi128ELi8EZNS1_32_unfold_backward_internal_kernelIiEEvRNS_14TensorIteratorEllllllEUliE_EEviT1_ --------------------------
	.section	.nv.info._ZN2at6native61_GLOBAL__N__2cc7adc6_23_UnfoldBackwardKernel_cu_9e10b42f_332735_unfold_backward_elementwise_kernelILi128ELi8EZNS1_32_unfold_backward_internal_kernelIiEEvRNS_14TensorIteratorEllllllEUliE_EEviT1_,"",@"SHT_CUDA_INFO"
	.sectionflags	@""
	.align	4


	//----- nvinfo : EIATTR_CUDA_API_VERSION
	.align		4
        /*0000*/ 	.byte	0x04, 0x37
        /*0002*/ 	.short	(.L_269 - .L_268)
.L_268:
        /*0004*/ 	.word	0x00000082


	//----- nvinfo : EIATTR_KPARAM_INFO
	.align		4
.L_269:
        /*0008*/ 	.byte	0x04, 0x17
        /*000a*/ 	.short	(.L_271 - .L_270)
.L_270:
        /*000c*/ 	.word	0x00000000
        /*0010*/ 	.short	0x0001
        /*0012*/ 	.short	0x0008
        /*0014*/ 	.byte	0x00, 0xf0, 0x81, 0x0a


	//----- nvinfo : EIATTR_KPARAM_INFO
	.align		4
.L_271:
        /*0018*/ 	.byte	0x04, 0x17
        /*001a*/ 	.short	(.L_273 - .L_272)
.L_272:
        /*001c*/ 	.word	0x00000000
        /*0020*/ 	.short	0x0000
        /*0022*/ 	.short	0x0000
        /*0024*/ 	.byte	0x00, 0xf0, 0x11, 0x00


	//----- nvinfo : EIATTR_SPARSE_MMA_MASK
	.align		4
.L_273:
        /*0028*/ 	.byte	0x03, 0x50
        /*002a*/ 	.short	0x0000


	//----- nvinfo : EIATTR_MAXREG_COUNT
	.align		4
        /*002c*/ 	.byte	0x03, 0x1b
        /*002e*/ 	.short	0x0040


	//----- nvinfo : EIATTR_MERCURY_ISA_VERSION
	.align		4
        /*0030*/ 	.byte	0x03, 0x5f
        /*0032*/ 	.short	0x0101


	//----- nvinfo : EIATTR_VRC_CTA_INIT_COUNT
	.align		4
        /*0034*/ 	.byte	0x02, 0x4a
	.zero		1
	.zero		1


	//----- nvinfo : EIATTR_EXIT_INSTR_OFFSETS
	.align		4
        /*0038*/ 	.byte	0x04, 0x1c
        /*003a*/ 	.short	(.L_275 - .L_274)


	//   ....[0]....
.L_274:
        /*003c*/ 	.word	0x0000cc60


	//   ....[1]....
        /*0040*/ 	.word	0x0000d1b0


	//   ....[2]....
        /*0044*/ 	.word	0x0000e8f0


	//   ....[3]....
        /*0048*/ 	.word	0x00025860


	//   ....[4]....
        /*004c*/ 	.word	0x00027400


	//   ....[5]....
        /*0050*/ 	.word	0x00028c40


	//----- nvinfo : EIATTR_MAX_THREADS
	.align		4
.L_275:
        /*0054*/ 	.byte	0x04, 0x05
        /*0056*/ 	.short	(.L_277 - .L_276)
.L_276:
        /*0058*/ 	.word	0x00000080
        /*005c*/ 	.word	0x00000001
        /*0060*/ 	.word	0x00000001


	//----- nvinfo : EIATTR_CRS_STACK_SIZE
	.align		4
.L_277:
        /*0064*/ 	.byte	0x04, 0x1e
        /*0066*/ 	.short	(.L_279 - .L_278)
.L_278:
        /*0068*/ 	.word	0x00000000


	//----- nvinfo : EIATTR_CBANK_PARAM_SIZE
	.align		4
.L_279:
        /*006c*/ 	.byte	0x03, 0x19
        /*006e*/ 	.short	0x02a8


	//----- nvinfo : EIATTR_PARAM_CBANK
	.align		4
        /*0070*/ 	.byte	0x04, 0x0a
        /*0072*/ 	.short	(.L_281 - .L_280)
	.align		4
.L_280:
        /*0074*/ 	.word	index@(.nv.constant0._ZN2at6native61_GLOBAL__N__2cc7adc6_23_UnfoldBackwardKernel_cu_9e10b42f_332735_unfold_backward_elementwise_kernelILi128ELi8EZNS1_32_unfold_backward_internal_kernelIiEEvRNS_14TensorIteratorEllllllEUliE_EEviT1_)
        /*0078*/ 	.short	0x0380
        /*007a*/ 	.short	0x02a8


	//----- nvinfo : EIATTR_SW_WAR
	.align		4
.L_281:
        /*007c*/ 	.byte	0x04, 0x36
        /*007e*/ 	.short	(.L_283 - .L_282)
.L_282:
        /*0080*/ 	.word	0x00000008
.L_283:


//--------------------- .nv.info._ZN2at6native61_GLOBAL__N__2cc7adc6_23_UnfoldBackwardKernel_cu_9e10b42f_332735_unfold_backward_elementwise_kernelILi128ELi8EZNS1_32_unfold_backward_internal_kernelIaEEvRNS_14TensorIteratorEllllllEUliE_EEviT1_ --------------------------
	.section	.nv.info._ZN2at6native61_GLOBAL__N__2cc7adc6_23_UnfoldBackwardKernel_cu_9e10b42f_332735_unfold_backward_elementwise_kernelILi128ELi8EZNS1_32_unfold_backward_internal_kernelIaEEvRNS_14TensorIteratorEllllllEUliE_EEviT1_,"",@"SHT_CUDA_INFO"
	.sectionflags	@""
	.align	4


	//----- nvinfo : EIATTR_CUDA_API_VERSION
	.align		4
        /*0000*/ 	.byte	0x04, 0x37
        /*0002*/ 	.short	(.L_285 - .L_284)
.L_284:
        /*0004*/ 	.word	0x00000082


	//----- nvinfo : EIATTR_KPARAM_INFO
	.align		4
.L_285:
        /*0008*/ 	.byte	0x04, 0x17
        /*000a*/ 	.short	(.L_287 - .L_286)
.L_286:
        /*000c*/ 	.word	0x00000000
        /*0010*/ 	.short	0x0001
        /*0012*/ 	.short	0x0008
        /*0014*/ 	.byte	0x00, 0xf0, 0x81, 0x0a


	//----- nvinfo : EIATTR_KPARAM_INFO
	.align		4
.L_287:
        /*0018*/ 	.byte	0x04, 0x17
        /*001a*/ 	.short	(.L_289 - .L_288)
.L_288:
        /*001c*/ 	.word	0x00000000
        /*0020*/ 	.short	0x0000
        /*0022*/ 	.short	0x0000
        /*0024*/ 	.byte	0x00, 0xf0, 0x11, 0x00


	//----- nvinfo : EIATTR_SPARSE_MMA_MASK
	.align		4
.L_289:
        /*0028*/ 	.byte	0x03, 0x50
        /*002a*/ 	.short	0x0000


	//----- nvinfo : EIATTR_MAXREG_COUNT
	.align		4
        /*002c*/ 	.byte	0x03, 0x1b
        /*002e*/ 	.short	0x0040


	//----- nvinfo : EIATTR_MERCURY_ISA_VERSION
	.align		4
        /*0030*/ 	.byte	0x03, 0x5f
        /*0032*/ 	.short	0x0101


	//----- nvinfo : EIATTR_VRC_CTA_INIT_COUNT
	.align		4
        /*0034*/ 	.byte	0x02, 0x4a
	.zero		1
	.zero		1


	//----- nvinfo : EIATTR_EXIT_INSTR_OFFSETS
	.align		4
        /*0038*/ 	.byte	0x04, 0x1c
        /*003a*/ 	.short	(.L_291 - .L_290)


	//   ....[0]....
.L_290:
        /*003c*/ 	.word	0x0000bbc0


	//   ....[1]....
        /*0040*/ 	.word	0x0000c110


	//   ....[2]....
        /*0044*/ 	.word	0x0000d610


	//   ....[3]....
        /*0048*/ 	.word	0x00023400


	//   ....[4]....
        /*004c*/ 	.word	0x00024fa0


	//   ....[5]....
        /*0050*/ 	.word	0x00026560


	//----- nvinfo : EIATTR_MAX_THREADS
	.align		4
.L_291:
        /*0054*/ 	.byte	0x04, 0x05
        /*0056*/ 	.short	(.L_293 - .L_292)
.L_292:
        /*0058*/ 	.word	0x00000080
        /*005c*/ 	.word	0x00000001
        /*0060*/ 	.word	0x00000001


	//----- nvinfo : EIATTR_CRS_STACK_SIZE
	.align		4
.L_293:
        /*0064*/ 	.byte	0x04, 0x1e
        /*0066*/ 	.short	(.L_295 - .L_294)
.L_294:
        /*0068*/ 	.word	0x00000000


	//----- nvinfo : EIATTR_CBANK_PARAM_SIZE
	.align		4
.L_295:
        /*006c*/ 	.byte	0x03, 0x19
        /*006e*/ 	.short	0x02a8


	//----- nvinfo : EIATTR_PARAM_CBANK
	.align		4
        /*0070*/ 	.byte	0x04, 0x0a
        /*0072*/ 	.short	(.L_297 - .L_296)
	.align		4
.L_296:
        /*0074*/ 	.word	index@(.nv.constant0._ZN2at6native61_GLOBAL__N__2cc7adc6_23_UnfoldBackwardKernel_cu_9e10b42f_332735_unfold_backward_elementwise_kernelILi128ELi8EZNS1_32_unfold_backward_internal_kernelIaEEvRNS_14TensorIteratorEllllllEUliE_EEviT1_)
        /*0078*/ 	.short	0x0380
        /*007a*/ 	.short	0x02a8


	//----- nvinfo : EIATTR_SW_WAR
	.align		4
.L_297:
        /*007c*/ 	.byte	0x04, 0x36
        /*007e*/ 	.short	(.L_299 - .L_298)
.L_298:
        /*0080*/ 	.word	0x00000008
.L_299:


//--------------------- .nv.info._ZN2at6native61_GLOBAL__N__2cc7adc6_23_UnfoldBackwardKernel_cu_9e10b42f_332735_unfold_backward_elementwise_kernelILi128ELi8EZNS1_32_unfold_backward_internal_kernelIhEEvRNS_14TensorIteratorEllllllEUliE_EEviT1_ --------------------------
	.section	.nv.info._ZN2at6native61_GLOBAL__N__2cc7adc6_23_UnfoldBackwardKernel_cu_9e10b42f_332735_unfold_backward_elementwise_kernelILi128ELi8EZNS1_32_unfold_backward_internal_kernelIhEEvRNS_14TensorIteratorEllllllEUliE_EEviT1_,"",@"SHT_CUDA_INFO"
	.sectionflags	@""
	.align	4


	//----- nvinfo : EIATTR_CUDA_API_VERSION
	.align		4
        /*0000*/ 	.byte	0x04, 0x37
        /*0002*/ 	.short	(.L_301 - .L_300)
.L_300:
        /*0004*/ 	.word	0x00000082


	//----- nvinfo : EIATTR_KPARAM_INFO
	.align		4
.L_301:
        /*0008*/ 	.byte	0x04, 0x17
        /*000a*/ 	.short	(.L_303 - .L_302)
.L_302:
        /*000c*/ 	.word	0x00000000
        /*0010*/ 	.short	0x0001
        /*0012*/ 	.short	0x0008
        /*0014*/ 	.byte	0x00, 0xf0, 0x81, 0x0a


	//----- nvinfo : EIATTR_KPARAM_INFO
	.align		4
.L_303:
        /*0018*/ 	.byte	0x04, 0x17
        /*001a*/ 	.short	(.L_305 - .L_304)
.L_304:
        /*001c*/ 	.word	0x00000000
        /*0020*/ 	.short	0x0000
        /*0022*/ 	.short	0x0000
        /*0024*/ 	.byte	0x00, 0xf0, 0x11, 0x00


	//----- nvinfo : EIATTR_SPARSE_MMA_MASK
	.align		4
.L_305:
        /*0028*/ 	.byte	0x03, 0x50
        /*002a*/ 	.short	0x0000


	//----- nvinfo : EIATTR_MAXREG_COUNT
	.align		4
        /*002c*/ 	.byte	0x03, 0x1b
        /*002e*/ 	.short	0x0040


	//----- nvinfo : EIATTR_MERCURY_ISA_VERSION
	.align		4
        /*0030*/ 	.byte	0x03, 0x5f
        /*0032*/ 	.short	0x0101


	//----- nvinfo : EIATTR_VRC_CTA_INIT_COUNT
	.align		4
        /*0034*/ 	.byte	0x02, 0x4a
	.zero		1
	.zero		1


	//----- nvinfo : EIATTR_EXIT_INSTR_OFFSETS
	.align		4
        /*0038*/ 	.byte	0x04, 0x1c
        /*003a*/ 	.short	(.L_307 - .L_306)


	//   ....[0]....
.L_306:
        /*003c*/ 	.word	0x0000bbc0


	//   ....[1]....
        /*0040*/ 	.word	0x0000c110


	//   ....[2]....
        /*0044*/ 	.word	0x0000d610


	//   ....[3]....
        /*0048*/ 	.word	0x00023400


	//   ....[4]....
        /*004c*/ 	.word	0x00024fa0


	//   ....[5]....
        /*0050*/ 	.word	0x00026560


	//----- nvinfo : EIATTR_MAX_THREADS
	.align		4
.L_307:
        /*0054*/ 	.byte	0x04, 0x05
        /*0056*/ 	.short	(.L_309 - .L_308)
.L_308:
        /*0058*/ 	.word	0x00000080
        /*005c*/ 	.word	0x00000001
        /*0060*/ 	.word	0x00000001


	//----- nvinfo : EIATTR_CRS_STACK_SIZE
	.align		4
.L_309:
        /*0064*/ 	.byte	0x04, 0x1e
        /*0066*/ 	.short	(.L_311 - .L_310)
.L_310:
        /*0068*/ 	.word	0x00000000


	//----- nvinfo : EIATTR_CBANK_PARAM_SIZE
	.align		4
.L_311:
        /*006c*/ 	.byte	0x03, 0x19
        /*006e*/ 	.short	0x02a8


	//----- nvinfo : EIATTR_PARAM_CBANK
	.align		4
        /*0070*/ 	.byte	0x04, 0x0a
        /*0072*/ 	.short	(.L_313 - .L_312)
	.align		4
.L_312:
        /*0074*/ 	.word	index@(.nv.constant0._ZN2at6native61_GLOBAL__N__2cc7adc6_23_UnfoldBackwardKernel_cu_9e10b42f_332735_unfold_backward_elementwise_kernelILi128ELi8EZNS1_32_unfold_backward_internal_kernelIhEEvRNS_14TensorIteratorEllllllEUliE_EEviT1_)
        /*0078*/ 	.short	0x0380
        /*007a*/ 	.short	0x02a8


	//----- nvinfo : EIATTR_SW_WAR
	.align		4
.L_313:
        /*007c*/ 	.byte	0x04, 0x36
        /*007e*/ 	.short	(.L_315 - .L_314)
.L_314:
        /*0080*/ 	.word	0x00000008
.L_315:


//--------------------- .nv.callgraph             --------------------------
	.section	.nv.callgraph,"",@"SHT_CUDA_CALLGRAPH"
	.align	4
	.sectionentsize	8
	.align		4
        /*0000*/ 	.word	0x00000000
	.align		4
        /*0004*/ 	.word	0xffffffff
	.align		4
        /*0008*/ 	.word	0x00000000
	.align		4
        /*000c*/ 	.word	0xfffffffe
	.align		4
        /*0010*/ 	.word	0x00000000
	.align		4
        /*0014*/ 	.word	0xfffffffd
	.align		4
        /*0018*/ 	.word	0x00000000
	.align		4
        /*001c*/ 	.word	0xfffffffc


//--------------------- .nv.constant4             --------------------------
	.section	.nv.constant4,"a",@progbits
	.align	8
	.align		8
.nv.constant4:
        /*0000*/ 	.dword	_ZN59_INTERNAL_2cc7adc6_23_UnfoldBackwardKernel_cu_9e10b42f_33274cuda3std3__45__cpo5beginE
	.align		8
        /*0008*/ 	.dword	_ZN59_INTERNAL_2cc7adc6_23_UnfoldBackwardKernel_cu_9e10b42f_33274cuda3std3__45__cpo3endE
	.align		8
        /*0010*/ 	.dword	_ZN59_INTERNAL_2cc7adc6_23_UnfoldBackwardKernel_cu_9e10b42f_33274cuda3std3__45__cpo6cbeginE
	.align		8
        /*0018*/ 	.dword	_ZN59_INTERNAL_2cc7adc6_23_UnfoldBackwardKernel_cu_9e10b42f_33274cuda3std3__45__cpo4cendE
	.align		8
        /*0020*/ 	.dword	_ZN59_INTERNAL_2cc7adc6_23_UnfoldBackwardKernel_cu_9e10b42f_33274cuda3std3__45__cpo6rbeginE
	.align		8
        /*0028*/ 	.dword	_ZN59_INTERNAL_2cc7adc6_23_UnfoldBackwardKernel_cu_9e10b42f_33274cuda3std3__45__cpo4rendE
	.align		8
        /*0030*/ 	.dword	_ZN59_INTERNAL_2cc7adc6_23_UnfoldBackwardKernel_cu_9e10b42f_33274cuda3std3__45__cpo7crbeginE
	.align		8
        /*0038*/ 	.dword	_ZN59_INTERNAL_2cc7adc6_23_UnfoldBackwardKernel_cu_9e10b42f_33274cuda3std3__45__cpo5crendE
	.align		8
        /*0040*/ 	.dword	_ZN59_INTERNAL_2cc7adc6_23_UnfoldBackwardKernel_cu_9e10b42f_33274cuda3std3__461_GLOBAL__N__2cc7adc6_23_UnfoldBackwardKernel_cu_9e10b42f_33276ignoreE
	.align		8
        /*0048*/ 	.dword	_ZN59_INTERNAL_2cc7adc6_23_UnfoldBackwardKernel_cu_9e10b42f_33274cuda3std3__419piecewise_constructE
	.align		8
        /*0050*/ 	.dword	_ZN59_INTERNAL_2cc7adc6_23_UnfoldBackwardKernel_cu_9e10b42f_33274cuda3std3__48in_placeE
	.align		8
        /*0058*/ 	.dword	_ZN59_INTERNAL_2cc7adc6_23_UnfoldBackwardKernel_cu_9e10b42f_33274cuda3std3__420unreachable_sentinelE
	.align		8
        /*0060*/ 	.dword	_ZN59_INTERNAL_2cc7adc6_23_UnfoldBackwardKernel_cu_9e10b42f_33274cuda3std6ranges3__45__cpo4swapE
	.align		8
        /*0068*/ 	.dword	_ZN59_INTERNAL_2cc7adc6_23_UnfoldBackwardKernel_cu_9e10b42f_33274cuda3std6ranges3__45__cpo9iter_moveE
	.align		8
        /*0070*/ 	.dword	_ZN59_INTERNAL_2cc7adc6_23_UnfoldBackwardKernel_cu_9e10b42f_33274cuda3std6ranges3__45__cpo5beginE
	.align		8
        /*0078*/ 	.dword	_ZN59_INTERNAL_2cc7adc6_23_UnfoldBackwardKernel_cu_9e10b42f_33274cuda3std6ranges3__45__cpo3endE
	.align		8
        /*0080*/ 	.dword	_ZN59_INTERNAL_2cc7adc6_23_UnfoldBackwardKernel_cu_9e10b42f_33274cuda3std6ranges3__45__cpo6cbeginE
	.align		8
        /*0088*/ 	.dword	_ZN59_INTERNAL_2cc7adc6_23_UnfoldBackwardKernel_cu_9e10b42f_33274cuda3std6ranges3__45__cpo4cendE
	.align		8
        /*0090*/ 	.dword	_ZN59_INTERNAL_2cc7adc6_23_UnfoldBackwardKernel_cu_9e10b42f_33274cuda3std6ranges3__45__cpo7advanceE
	.align		8
        /*0098*/ 	.dword	_ZN59_INTERNAL_2cc7adc6_23_UnfoldBackwardKernel_cu_9e10b42f_33274cuda3std6ranges3__45__cpo9iter_swapE
	.align		8
        /*00a0*/ 	.dword	_ZN59_INTERNAL_2cc7adc6_23_UnfoldBackwardKernel_cu_9e10b42f_33274cuda3std6ranges3__45__cpo4nextE
	.align		8
        /*00a8*/ 	.dword	_ZN59_INTERNAL_2cc7adc6_23_UnfoldBackwardKernel_cu_9e10b42f_33274cuda3std6ranges3__45__cpo4prevE
	.align		8
        /*00b0*/ 	.dword	_ZN59_INTERNAL_2cc7adc6_23_UnfoldBackwardKernel_cu_9e10b42f_33274cuda3std6ranges3__45__cpo4dataE
	.align		8
        /*00b8*/ 	.dword	_ZN59_INTERNAL_2cc7adc6_23_UnfoldBackwardKernel_cu_9e10b42f_33274cuda3std6ranges3__45__cpo5cdataE
	.align		8
        /*00c0*/ 	.dword	_ZN59_INTERNAL_2cc7adc6_23_UnfoldBackwardKernel_cu_9e10b42f_33274cuda3std6ranges3__45__cpo4sizeE
	.align		8
        /*00c8*/ 	.dword	_ZN59_INTERNAL_2cc7adc6_23_UnfoldBackwardKernel_cu_9e10b42f_33274cuda3std6ranges3__45__cpo5ssizeE
	.align		8
        /*00d0*/ 	.dword	_ZN59_INTERNAL_2cc7adc6_23_UnfoldBackwardKernel_cu_9e10b42f_33274cuda3std6ranges3__45__cpo8distanceE
	.align		8
        /*00d8*/ 	.dword	_ZN59_INTERNAL_2cc7adc6_23_UnfoldBackwardKernel_cu_9e10b42f_33276thrust24THRUST_300001_SM_1000_NS6system6detail10sequential3seqE


//--------------------- .text._ZN2at6native61_GLOBAL__N__2cc7adc6_23_UnfoldBackwardKernel_cu_9e10b42f_332735_unfold_backward_elementwise_kernelILi128ELi8EZNS1_32_unfold_backward_internal_kernelIN3c108BFloat16EEEvRNS_14TensorIteratorEllllllEUliE_EEviT1_ --------------------------
	.section	.text._ZN2at6native61_GLOBAL__N__2cc7adc6_23_UnfoldBackwardKernel_cu_9e10b42f_332735_unfold_backward_elementwise_kernelILi128ELi8EZNS1_32_unfold_backward_internal_kernelIN3c108BFloat16EEEvRNS_14TensorIteratorEllllllEUliE_EEviT1_,"ax",@progbits
	.align	128
.text._ZN2at6native61_GLOBAL__N__2cc7adc6_23_UnfoldBackwardKernel_cu_9e10b42f_332735_unfold_backward_elementwise_kernelILi128ELi8EZNS1_32_unfold_backward_internal_kernelIN3c108BFloat16EEEvRNS_14TensorIteratorEllllllEUliE_EEviT1_:
        .type           _ZN2at6native61_GLOBAL__N__2cc7adc6_23_UnfoldBackwardKernel_cu_9e10b42f_332735_unfold_backward_elementwise_kernelILi128ELi8EZNS1_32_unfold_backward_internal_kernelIN3c108BFloat16EEEvRNS_14TensorIteratorEllllllEUliE_EEviT1_,@function
        .size           _ZN2at6native61_GLOBAL__N__2cc7adc6_23_UnfoldBackwardKernel_cu_9e10b42f_332735_unfold_backward_elementwise_kernelILi128ELi8EZNS1_32_unfold_backward_internal_kernelIN3c108BFloat16EEEvRNS_14TensorIteratorEllllllEUliE_EEviT1_,(.L_x_3480 - _ZN2at6native61_GLOBAL__N__2cc7adc6_23_UnfoldBackwardKernel_cu_9e10b42f_332735_unfold_backward_elementwise_kernelILi128ELi8EZNS1_32_unfold_backward_internal_kernelIN3c108BFloat16EEEvRNS_14TensorIteratorEllllllEUliE_EEviT1_)
        .other          _ZN2at6native61_GLOBAL__N__2cc7adc6_23_UnfoldBackwardKernel_cu_9e10b42f_332735_unfold_backward_elementwise_kernelILi128ELi8EZNS1_32_unfold_backward_internal_kernelIN3c108BFloat16EEEvRNS_14TensorIteratorEllllllEUliE_EEviT1_,@"STO_CUDA_ENTRY STV_DEFAULT"
_ZN2at6native61_GLOBAL__N__2cc7adc6_23_UnfoldBackwardKernel_cu_9e10b42f_332735_unfold_backward_elementwise_kernelILi128ELi8EZNS1_32_unfold_backward_internal_kernelIN3c108BFloat16EEEvRNS_14TensorIteratorEllllllEUliE_EEviT1_:
[----:B------:R-:W-:Y:S08]  /*0000*/  LDC R1, c[0x0][0x37c] ;  /* 0x0000df00ff017b82 */ /* 0x000ff00000000800 */
[----:B------:R-:W0:Y:S01]  /*0010*/  LDC R2, c[0x0][0x388] ;  /* 0x0000e200ff027b82 */ /* 0x000e220000000800 */
[----:B------:R-:W1:Y:S01]  /*0020*/  S2R R5, SR_TID.X ;  /* 0x0000000000057919 */ /* 0x000e620000002100 */
[----:B------:R-:W2:Y:S01]  /*0030*/  LDCU.64 UR4, c[0x0][0x610] ;  /* 0x0000c200ff0477ac */ /* 0x000ea20008000a00 */
[----:B------:R-:W3:Y:S05]  /*0040*/  LDCU.64 UR8, c[0x0][0x358] ;  /* 0x00006b00ff0877ac */ /* 0x000eea0008000a00 */
[----:B------:R-:W4:Y:S01]  /*0050*/  S2UR UR6, SR_CTAID.X ;  /* 0x00000000000679c3 */ /* 0x000f220000002500 */
[----:B------:R-:W0:Y:S01]  /*0060*/  LDCU.64 UR10, c[0x0][0x608] ;  /* 0x0000c100ff0a77ac */ /* 0x000e220008000a00 */
[----:B--2---:R-:W-:Y:S01]  /*0070*/  UIADD3 UR4, UP0, UPT, UR4, -0x1, URZ ;  /* 0xffffffff04047890 */ /* 0x004fe2000ff1e0ff */
[----:B0-----:R-:W-:-:S03]  /*0080*/  ISETP.NE.AND P0, PT, R2, RZ, PT ;  /* 0x000000ff0200720c */ /* 0x001fc60003f05270 */
[----:B------:R-:W-:Y:S02]  /*0090*/  UIADD3.X UR5, UPT, UPT, UR5, -0x1, URZ, UP0, !UPT ;  /* 0xffffffff05057890 */ /* 0x000fe400087fe4ff */
[----:B----4-:R-:W-:-:S06]  /*00a0*/  USHF.L.U32 UR6, UR6, 0xa, URZ ;  /* 0x0000000a06067899 */ /* 0x010fcc00080006ff */
[----:B-1----:R-:W-:Y:S02]  /*00b0*/  LOP3.LUT R5, R5, UR6, RZ, 0xfc, !PT ;  /* 0x0000000605057c12 */ /* 0x002fe4000f8efcff */
[----:B---3--:R-:W-:Y:S05]  /*00c0*/  @P0 BRA `(.L_x_0) ;  /* 0x0000010000ec0947 */ /* 0x008fea0003800000 */
[----:B------:R-:W0:Y:S01]  /*00d0*/  LDCU UR6, c[0x0][0x380] ;  /* 0x00007000ff0677ac */ /* 0x000e220008000800 */
[----:B------:R-:W-:Y:S01]  /*00e0*/  BSSY.RECONVERGENT B0, `(.L_x_1) ;  /* 0x0000206000007945 */ /* 0x000fe20003800200 */
[----:B0-----:R-:W-:-:S13]  /*00f0*/  ISETP.GE.AND P0, PT, R5, UR6, PT ;  /* 0x0000000605007c0c */ /* 0x001fda000bf06270 */
[----:B------:R-:W-:Y:S05]  /*0100*/  @P0 BRA `(.L_x_2) ;  /* 0x00000020000c0947 */ /* 0x000fea0003800000 */
[----:B------:R-:W0:Y:S01]  /*0110*/  LDC.64 R14, c[0x0][0x5f8] ;  /* 0x00017e00ff0e7b82 */ /* 0x000e220000000a00 */
[----:B------:R-:W1:Y:S01]  /*0120*/  LDCU.64 UR6, c[0x0][0x600] ;  /* 0x0000c000ff0677ac */ /* 0x000e620008000a00 */
[----:B0-----:R-:W1:Y:S01]  /*0130*/  LDG.E.64 R14, desc[UR8][R14.64] ;  /* 0x000000080e0e7981 */ /* 0x001e62000c1e1b00 */
[----:B------:R-:W-:Y:S02]  /*0140*/  CS2R R6, SRZ ;  /* 0x0000000000067805 */ /* 0x000fe4000001ff00 */
[----:B-1----:R-:W-:-:S04]  /*0150*/  ISETP.GT.U32.AND P0, PT, R14, UR6, PT ;  /* 0x000000060e007c0c */ /* 0x002fc8000bf04070 */
[----:B------:R-:W-:-:S13]  /*0160*/  ISETP.GT.AND.EX P0, PT, R15, UR7, PT, P0 ;  /* 0x000000070f007c0c */ /* 0x000fda000bf04300 */
[----:B------:R-:W-:Y:S05]  /*0170*/  @!P0 BRA `(.L_x_3) ;  /* 0x0000000000748947 */ /* 0x000fea0003800000 */
[----:B------:R-:W0:Y:S01]  /*0180*/  LDCU UR12, c[0x0][0x60c] ;  /* 0x0000c180ff0c77ac */ /* 0x000e220008000800 */
[----:B------:R-:W-:-:S04]  /*0190*/  IADD3 R10, P0, PT, R14, -UR6, RZ ;  /* 0x800000060e0a7c10 */ /* 0x000fc8000ff1e0ff */
[----:B------:R-:W-:-:S04]  /*01a0*/  IADD3.X R3, PT, PT, R15, ~UR7, RZ, P0, !PT ;  /* 0x800000070f037c10 */ /* 0x000fc800087fe4ff */
[----:B0-----:R-:W-:-:S04]  /*01b0*/  LOP3.LUT R0, R3, UR12, RZ, 0xfc, !PT ;  /* 0x0000000c03007c12 */ /* 0x001fc8000f8efcff */
[----:B------:R-:W-:-:S13]  /*01c0*/  ISETP.NE.U32.AND P0, PT, R0, RZ, PT ;  /* 0x000000ff0000720c */ /* 0x000fda0003f05070 */
[----:B------:R-:W-:Y:S05]  /*01d0*/  @P0 BRA `(.L_x_4) ;  /* 0x0000000000540947 */ /* 0x000fea0003800000 */
[----:B------:R-:W0:Y:S02]  /*01e0*/  LDCU UR6, c[0x0][0x608] ;  /* 0x0000c100ff0677ac */ /* 0x000e240008000800 */
[----:B0-----:R-:W0:Y:S01]  /*01f0*/  I2F.U32.RP R0, UR6 ;  /* 0x0000000600007d06 */ /* 0x001e220008209000 */
[----:B------:R-:W-:-:S07]  /*0200*/  ISETP.NE.U32.AND P2, PT, RZ, UR6, PT ;  /* 0x00000006ff007c0c */ /* 0x000fce000bf45070 */
[----:B0-----:R-:W0:Y:S02]  /*0210*/  MUFU.RCP R0, R0 ;  /* 0x0000000000007308 */ /* 0x001e240000001000 */
[----:B0-----:R-:W-:-:S06]  /*0220*/  IADD3 R2, PT, PT, R0, 0xffffffe, RZ ;  /* 0x0ffffffe00027810 */ /* 0x001fcc0007ffe0ff */
[----:B------:R0:W1:Y:S02]  /*0230*/  F2I.FTZ.U32.TRUNC.NTZ R3, R2 ;  /* 0x0000000200037305 */ /* 0x000064000021f000 */
[----:B0-----:R-:W-:Y:S02]  /*0240*/  HFMA2 R2, -RZ, RZ, 0, 0 ;  /* 0x00000000ff027431 */ /* 0x001fe400000001ff */
[----:B-1----:R-:W-:-:S04]  /*0250*/  IMAD.MOV R7, RZ, RZ, -R3 ;  /* 0x000000ffff077224 */ /* 0x002fc800078e0a03 */
[----:B------:R-:W-:-:S04]  /*0260*/  IMAD R7, R7, UR6, RZ ;  /* 0x0000000607077c24 */ /* 0x000fc8000f8e02ff */
[----:B------:R-:W-:-:S04]  /*0270*/  IMAD.HI.U32 R3, R3, R7, R2 ;  /* 0x0000000703037227 */ /* 0x000fc800078e0002 */
[----:B------:R-:W-:Y:S02]  /*0280*/  IMAD.MOV.U32 R7, RZ, RZ, RZ ;  /* 0x000000ffff077224 */ /* 0x000fe400078e00ff */
[----:B------:R-:W-:-:S04]  /*0290*/  IMAD.HI.U32 R6, R3, R10, RZ ;  /* 0x0000000a03067227 */ /* 0x000fc800078e00ff */
[----:B------:R-:W-:-:S04]  /*02a0*/  IMAD.MOV R3, RZ, RZ, -R6 ;  /* 0x000000ffff037224 */ /* 0x000fc800078e0a06 */
[----:B------:R-:W-:-:S05]  /*02b0*/  IMAD R3, R3, UR6, R10 ;  /* 0x0000000603037c24 */ /* 0x000fca000f8e020a */
[----:B------:R-:W-:-:S13]  /*02c0*/  ISETP.GE.U32.AND P0, PT, R3, UR6, PT ;  /* 0x0000000603007c0c */ /* 0x000fda000bf06070 */
[----:B------:R-:W-:Y:S01]  /*02d0*/  @P0 IADD3 R3, PT, PT, R3, -UR6, RZ ;  /* 0x8000000603030c10 */ /* 0x000fe2000fffe0ff */
[----:B------:R-:W-:-:S03]  /*02e0*/  @P0 VIADD R6, R6, 0x1 ;  /* 0x0000000106060836 */ /* 0x000fc60000000000 */
[----:B------:R-:W-:-:S13]  /*02f0*/  ISETP.GE.U32.AND P1, PT, R3, UR6, PT ;  /* 0x0000000603007c0c */ /* 0x000fda000bf26070 */
[----:B------:R-:W-:Y:S02]  /*0300*/  @P1 IADD3 R6, PT, PT, R6, 0x1, RZ ;  /* 0x0000000106061810 */ /* 0x000fe40007ffe0ff */
[----:B------:R-:W-:Y:S01]  /*0310*/  @!P2 LOP3.LUT R6, RZ, UR6, RZ, 0x33, !PT ;  /* 0x00000006ff06ac12 */ /* 0x000fe2000f8e33ff */
[----:B------:R-:W-:Y:S06]  /*0320*/  BRA `(.L_x_3) ;  /* 0x0000000000087947 */ /* 0x000fec0003800000 */
.L_x_4:
[----:B------:R-:W-:-:S07]  /*0330*/  MOV R4, 0x350 ;  /* 0x0000035000047802 */ /* 0x000fce0000000f00 */
[----:B------:R-:W-:Y:S05]  /*0340*/  CALL.REL.NOINC `($__internal_0_$__cuda_sm20_div_s64) ;  /* 0x000002c0001c7944 */ /* 0x000fea0003c00000 */
.L_x_3:
[----:B------:R-:W0:Y:S02]  /*0350*/  LDCU.128 UR12, c[0x0][0x600] ;  /* 0x0000c000ff0c77ac */ /* 0x000e240008000c00 */
[----:B0-----:R-:W-:Y:S01]  /*0360*/  IMAD R9, R7, UR14, RZ ;  /* 0x0000000e07097c24 */ /* 0x001fe2000f8e02ff */
[----:B------:R-:W-:Y:S01]  /*0370*/  LOP3.LUT R0, R15, UR15, RZ, 0xfc, !PT ;  /* 0x0000000f0f007c12 */ /* 0x000fe2000f8efcff */
[----:B------:R-:W-:-:S04]  /*0380*/  IMAD.WIDE.U32 R2, R6, UR14, RZ ;  /* 0x0000000e06027c25 */ /* 0x000fc8000f8e00ff */
[----:B------:R-:W-:Y:S01]  /*0390*/  IMAD R11, R6, UR15, R9 ;  /* 0x0000000f060b7c24 */ /* 0x000fe2000f8e0209 */
[----:B------:R-:W-:-:S04]  /*03a0*/  IADD3 R9, P1, PT, R2, UR12, RZ ;  /* 0x0000000c02097c10 */ /* 0x000fc8000ff3e0ff */
[----:B------:R-:W-:Y:S02]  /*03b0*/  IADD3 R11, PT, PT, R3, R11, RZ ;  /* 0x0000000b030b7210 */ /* 0x000fe40007ffe0ff */
[----:B------:R-:W-:Y:S02]  /*03c0*/  ISETP.GE.U32.AND P0, PT, R14, R9, PT ;  /* 0x000000090e00720c */ /* 0x000fe40003f06070 */
[----:B------:R-:W-:Y:S02]  /*03d0*/  IADD3.X R3, PT, PT, R11, UR13, RZ, P1, !PT ;  /* 0x0000000d0b037c10 */ /* 0x000fe40008ffe4ff */
[----:B------:R-:W-:Y:S02]  /*03e0*/  ISETP.GT.U32.AND P1, PT, R2, R14, PT ;  /* 0x0000000e0200720c */ /* 0x000fe40003f24070 */
[----:B------:R-:W-:-:S04]  /*03f0*/  ISETP.GE.AND.EX P0, PT, R15, R3, PT, P0 ;  /* 0x000000030f00720c */ /* 0x000fc80003f06300 */
[----:B------:R-:W-:-:S04]  /*0400*/  ISETP.GT.OR.EX P0, PT, R11, R15, P0, P1 ;  /* 0x0000000f0b00720c */ /* 0x000fc80000704710 */
[----:B------:R-:W-:Y:S02]  /*0410*/  SEL R3, RZ, 0x1, !P0 ;  /* 0x00000001ff037807 */ /* 0x000fe40004000000 */
[----:B------:R-:W-:Y:S02]  /*0420*/  ISETP.NE.U32.AND P0, PT, R0, RZ, PT ;  /* 0x000000ff0000720c */ /* 0x000fe40003f05070 */
[----:B------:R-:W-:-:S05]  /*0430*/  IADD3 R0, P1, PT, R6, R3, RZ ;  /* 0x0000000306007210 */ /* 0x000fca0007f3e0ff */
[----:B------:R-:W-:-:S06]  /*0440*/  IMAD.X R2, RZ, RZ, R7, P1 ;  /* 0x000000ffff027224 */ /* 0x000fcc00008e0607 */
[----:B------:R-:W-:Y:S05]  /*0450*/  @P0 BRA `(.L_x_5) ;  /* 0x0000000000500947 */ /* 0x000fea0003800000 */
[----:B------:R-:W0:Y:S01]  /*0460*/  I2F.U32.RP R4, UR14 ;  /* 0x0000000e00047d06 */ /* 0x000e220008209000 */
[----:B------:R-:W-:Y:S02]  /*0470*/  MOV R6, RZ ;  /* 0x000000ff00067202 */ /* 0x000fe40000000f00 */
[----:B------:R-:W-:-:S05]  /*0480*/  ISETP.NE.U32.AND P2, PT, RZ, UR14, PT ;  /* 0x0000000eff007c0c */ /* 0x000fca000bf45070 */
[----:B0-----:R-:W0:Y:S02]  /*0490*/  MUFU.RCP R4, R4 ;  /* 0x0000000400047308 */ /* 0x001e240000001000 */
[----:B0-----:R-:W-:-:S06]  /*04a0*/  IADD3 R7, PT, PT, R4, 0xffffffe, RZ ;  /* 0x0ffffffe04077810 */ /* 0x001fcc0007ffe0ff */
[----:B------:R-:W0:Y:S02]  /*04b0*/  F2I.FTZ.U32.TRUNC.NTZ R7, R7 ;  /* 0x0000000700077305 */ /* 0x000e24000021f000 */
[----:B0-----:R-:W-:-:S04]  /*04c0*/  IMAD.MOV R3, RZ, RZ, -R7 ;  /* 0x000000ffff037224 */ /* 0x001fc800078e0a07 */
        /* <DEDUP_REMOVED lines=13> */
.L_x_5:
[----:B------:R-:W-:Y:S01]  /*05a0*/  MOV R10, R14 ;  /* 0x0000000e000a7202 */ /* 0x000fe20000000f00 */
[----:B------:R-:W-:Y:S01]  /*05b0*/  IMAD.MOV.U32 R3, RZ, RZ, R15 ;  /* 0x000000ffff037224 */ /* 0x000fe200078e000f */
[----:B------:R-:W-:-:S07]  /*05c0*/  MOV R4, 0x5e0 ;  /* 0x000005e000047802 */ /* 0x000fce0000000f00 */
[----:B------:R-:W-:Y:S05]  /*05d0*/  CALL.REL.NOINC `($__internal_0_$__cuda_sm20_div_s64) ;  /* 0x000002bc00787944 */ /* 0x000fea0003c00000 */
.L_x_6:
[----:B------:R-:W0:Y:S01]  /*05e0*/  LDCU.64 UR6, c[0x0][0x610] ;  /* 0x0000c200ff0677ac */ /* 0x000e220008000a00 */
[----:B------:R-:W-:Y:S01]  /*05f0*/  BSSY.RECONVERGENT B1, `(.L_x_7) ;  /* 0x00001b3000017945 */ /* 0x000fe20003800200 */
[----:B0-----:R-:W-:-:S04]  /*0600*/  ISETP.GE.U32.AND P0, PT, R6, UR6, PT ;  /* 0x0000000606007c0c */ /* 0x001fc8000bf06070 */
[----:B------:R-:W-:-:S04]  /*0610*/  ISETP.GE.AND.EX P0, PT, R7, UR7, PT, P0 ;  /* 0x0000000707007c0c */ /* 0x000fc8000bf06300 */
[----:B------:R-:W-:Y:S02]  /*0620*/  SEL R9, R6, UR4, !P0 ;  /* 0x0000000406097c07 */ /* 0x000fe4000c000000 */
[----:B------:R-:W-:Y:S02]  /*0630*/  SEL R11, R7, UR5, !P0 ;  /* 0x00000005070b7c07 */ /* 0x000fe4000c000000 */
[----:B------:R-:W-:-:S04]  /*0640*/  ISETP.GE.U32.AND P0, PT, R9, R0, PT ;  /* 0x000000000900720c */ /* 0x000fc80003f06070 */
[----:B------:R-:W-:-:S13]  /*0650*/  ISETP.GE.AND.EX P0, PT, R11, R2, PT, P0 ;  /* 0x000000020b00720c */ /* 0x000fda0003f06300 */
[----:B------:R-:W-:Y:S05]  /*0660*/  @!P0 BRA `(.L_x_8) ;  /* 0x0000001800ac8947 */ /* 0x000fea0003800000 */
[----:B------:R-:W0:Y:S02]  /*0670*/  LDC.64 R22, c[0x0][0x5e8] ;  /* 0x00017a00ff167b82 */ /* 0x000e240000000a00 */
[----:B0-----:R0:W5:Y:S01]  /*0680*/  LDG.E.U16 R3, desc[UR8][R22.64] ;  /* 0x0000000816037981 */ /* 0x001162000c1e1500 */
[----:B------:R-:W-:Y:S01]  /*0690*/  IADD3 R7, P0, PT, R9, -R0, RZ ;  /* 0x8000000009077210 */ /* 0x000fe20007f1e0ff */
[----:B------:R-:W-:Y:S03]  /*06a0*/  BSSY.RECONVERGENT B2, `(.L_x_9) ;  /* 0x00000f8000027945 */ /* 0x000fe60003800200 */
[----:B------:R-:W-:Y:S02]  /*06b0*/  ISETP.GE.U32.AND P1, PT, R7, 0x7, PT ;  /* 0x000000070700780c */ /* 0x000fe40003f26070 */
[----:B------:R-:W-:Y:S02]  /*06c0*/  IADD3.X R20, PT, PT, R11, ~R2, RZ, P0, !PT ;  /* 0x800000020b147210 */ /* 0x000fe400007fe4ff */
[----:B------:R-:W-:-:S02]  /*06d0*/  IADD3 R4, P2, PT, R7, 0x1, RZ ;  /* 0x0000000107047810 */ /* 0x000fc40007f5e0ff */
[----:B------:R-:W-:Y:S02]  /*06e0*/  ISETP.GE.U32.AND.EX P1, PT, R20, RZ, PT, P1 ;  /* 0x000000ff1400720c */ /* 0x000fe40003f26110 */
[----:B------:R-:W-:Y:S01]  /*06f0*/  LOP3.LUT R6, R4, 0x7, RZ, 0xc0, !PT ;  /* 0x0000000704067812 */ /* 0x000fe200078ec0ff */
[----:B------:R-:W-:-:S03]  /*0700*/  IMAD.X R20, RZ, RZ, R20, P2 ;  /* 0x000000ffff147224 */ /* 0x000fc600010e0614 */
[----:B------:R-:W-:-:S04]  /*0710*/  ISETP.NE.U32.AND P0, PT, R6, RZ, PT ;  /* 0x000000ff0600720c */ /* 0x000fc80003f05070 */
[----:B------:R-:W-:-:S03]  /*0720*/  ISETP.NE.AND.EX P0, PT, RZ, RZ, PT, P0 ;  /* 0x000000ffff00720c */ /* 0x000fc60003f05300 */
[----:B0-----:R-:W-:Y:S10]  /*0730*/  @!P1 BRA `(.L_x_10) ;  /* 0x0000000c00b89947 */ /* 0x001ff40003800000 */
[----:B------:R-:W0:Y:S01]  /*0740*/  LDCU.64 UR6, c[0x0][0x618] ;  /* 0x0000c300ff0677ac */ /* 0x000e220008000a00 */
[----:B------:R-:W1:Y:S01]  /*0750*/  LDC.64 R24, c[0x0][0x620] ;  /* 0x00018800ff187b82 */ /* 0x000e620000000a00 */
[C---:B------:R-:W-:Y:S01]  /*0760*/  IADD3 R40, P1, PT, R0.reuse, 0x2, RZ ;  /* 0x0000000200287810 */ /* 0x040fe20007f3e0ff */
[----:B------:R-:W2:Y:S01]  /*0770*/  LDCU.64 UR14, c[0x0][0x608] ;  /* 0x0000c100ff0e77ac */ /* 0x000ea20008000a00 */
[----:B------:R-:W-:Y:S02]  /*0780*/  IADD3 R29, P4, PT, RZ, -R0, RZ ;  /* 0x80000000ff1d7210 */ /* 0x000fe40007f9e0ff */
[----:B------:R-:W-:Y:S02]  /*0790*/  IADD3 R11, P2, PT, R0, 0x3, RZ ;  /* 0x00000003000b7810 */ /* 0x000fe40007f5e0ff */
[----:B------:R-:W-:Y:S02]  /*07a0*/  IADD3.X R45, PT, PT, RZ, R2, RZ, P1, !PT ;  /* 0x00000002ff2d7210 */ /* 0x000fe40000ffe4ff */
[----:B------:R-:W-:Y:S01]  /*07b0*/  IADD3 R26, P1, PT, RZ, -R40, RZ ;  /* 0x80000028ff1a7210 */ /* 0x000fe20007f3e0ff */
[----:B------:R-:W-:Y:S01]  /*07c0*/  IMAD.X R44, RZ, RZ, R2, P2 ;  /* 0x000000ffff2c7224 */ /* 0x000fe200010e0602 */
[----:B------:R-:W-:-:S02]  /*07d0*/  IADD3.X R10, PT, PT, RZ, ~R2, RZ, P4, !PT ;  /* 0x80000002ff0a7210 */ /* 0x000fc400027fe4ff */
[----:B------:R-:W-:Y:S02]  /*07e0*/  IADD3 R17, P3, PT, RZ, -R11, RZ ;  /* 0x8000000bff117210 */ /* 0x000fe40007f7e0ff */
[----:B------:R-:W-:Y:S01]  /*07f0*/  IADD3 R38, P6, PT, R0, 0x5, RZ ;  /* 0x0000000500267810 */ /* 0x000fe20007fde0ff */
[----:B0-----:R-:W-:Y:S01]  /*0800*/  IMAD R7, R2, UR6, RZ ;  /* 0x0000000602077c24 */ /* 0x001fe2000f8e02ff */
[----:B------:R-:W-:Y:S02]  /*0810*/  USHF.L.U32 UR12, UR6, 0x4, URZ ;  /* 0x00000004060c7899 */ /* 0x000fe400080006ff */
[C---:B------:R-:W-:Y:S01]  /*0820*/  IMAD.WIDE.U32 R8, R0.reuse, UR6, RZ ;  /* 0x0000000600087c25 */ /* 0x040fe2000f8e00ff */
[----:B------:R-:W-:-:S03]  /*0830*/  IADD3 R37, P4, PT, R0, 0x6, RZ ;  /* 0x0000000600257810 */ /* 0x000fc60007f9e0ff */
[----:B------:R-:W-:Y:S01]  /*0840*/  IMAD R7, R0, UR7, R7 ;  /* 0x0000000700077c24 */ /* 0x000fe2000f8e0207 */
[C---:B------:R-:W-:Y:S01]  /*0850*/  IADD3 R36, P2, PT, R8.reuse, UR6, RZ ;  /* 0x0000000608247c10 */ /* 0x040fe2000ff5e0ff */
[----:B------:R-:W-:Y:S02]  /*0860*/  IMAD.SHL.U32 R19, R8, 0x2, RZ ;  /* 0x0000000208137824 */ /* 0x000fe400078e00ff */
[----:B------:R-:W-:Y:S01]  /*0870*/  IMAD.IADD R18, R9, 0x1, R7 ;  /* 0x0000000109127824 */ /* 0x000fe200078e0207 */
[----:B------:R-:W-:-:S04]  /*0880*/  IADD3.X R7, PT, PT, RZ, ~R45, RZ, P1, !PT ;  /* 0x8000002dff077210 */ /* 0x000fc80000ffe4ff */
[----:B------:R-:W-:Y:S01]  /*0890*/  SHF.L.U64.HI R9, R8, 0x1, R18 ;  /* 0x0000000108097819 */ /* 0x000fe20000010212 */
[----:B--2---:R-:W-:Y:S01]  /*08a0*/  IMAD R8, R10, UR14, RZ ;  /* 0x0000000e0a087c24 */ /* 0x004fe2000f8e02ff */
[----:B------:R-:W-:Y:S01]  /*08b0*/  IADD3.X R10, PT, PT, RZ, ~R44, RZ, P3, !PT ;  /* 0x8000002cff0a7210 */ /* 0x000fe20001ffe4ff */
[----:B------:R-:W-:Y:S01]  /*08c0*/  IMAD R7, R7, UR14, RZ ;  /* 0x0000000e07077c24 */ /* 0x000fe2000f8e02ff */
[----:B------:R-:W-:Y:S01]  /*08d0*/  IADD3.X R18, PT, PT, R18, UR7, RZ, P2, !PT ;  /* 0x0000000712127c10 */ /* 0x000fe200097fe4ff */
[C---:B------:R-:W-:Y:S02]  /*08e0*/  IMAD R13, R29.reuse, UR15, R8 ;  /* 0x0000000f1d0d7c24 */ /* 0x040fe4000f8e0208 */
[----:B------:R-:W-:-:S04]  /*08f0*/  IMAD.WIDE.U32 R28, R29, UR14, R14 ;  /* 0x0000000e1d1c7c25 */ /* 0x000fc8000f8e000e */
[----:B------:R-:W-:Y:S02]  /*0900*/  IMAD R10, R10, UR14, RZ ;  /* 0x0000000e0a0a7c24 */ /* 0x000fe4000f8e02ff */
[C---:B------:R-:W-:Y:S02]  /*0910*/  IMAD R21, R26.reuse, UR15, R7 ;  /* 0x0000000f1a157c24 */ /* 0x040fe4000f8e0207 */
[----:B------:R-:W-:Y:S02]  /*0920*/  IMAD.IADD R7, R29, 0x1, R13 ;  /* 0x000000011d077824 */ /* 0x000fe400078e020d */
[----:B------:R-:W-:-:S04]  /*0930*/  IMAD.WIDE.U32 R26, R26, UR14, R14 ;  /* 0x0000000e1a1a7c25 */ /* 0x000fc8000f8e000e */
[----:B------:R-:W-:Y:S01]  /*0940*/  IMAD R29, R17, UR15, R10 ;  /* 0x0000000f111d7c24 */ /* 0x000fe2000f8e020a */
[----:B------:R-:W-:Y:S01]  /*0950*/  IADD3 R21, PT, PT, R27, R21, RZ ;  /* 0x000000151b157210 */ /* 0x000fe20007ffe0ff */
[----:B------:R-:W-:-:S04]  /*0960*/  IMAD.WIDE.U32 R16, R17, UR14, R14 ;  /* 0x0000000e11107c25 */ /* 0x000fc8000f8e000e */
[-C--:B-1----:R-:W-:Y:S02]  /*0970*/  IMAD R7, R7, R24.reuse, RZ ;  /* 0x0000001807077224 */ /* 0x082fe400078e02ff */
[----:B------:R-:W-:Y:S02]  /*0980*/  IMAD.IADD R17, R17, 0x1, R29 ;  /* 0x0000000111117824 */ /* 0x000fe400078e021d */
[----:B------:R-:W-:Y:S02]  /*0990*/  IMAD R33, R28, R25, R7 ;  /* 0x000000191c217224 */ /* 0x000fe400078e0207 */
[----:B------:R-:W-:Y:S02]  /*09a0*/  IMAD R8, R24, UR15, RZ ;  /* 0x0000000f18087c24 */ /* 0x000fe4000f8e02ff */
[----:B------:R-:W-:-:S04]  /*09b0*/  IMAD.WIDE.U32 R28, R28, R24, RZ ;  /* 0x000000181c1c7225 */ /* 0x000fc800078e00ff */
[-C--:B------:R-:W-:Y:S02]  /*09c0*/  IMAD R21, R21, R24.reuse, RZ ;  /* 0x0000001815157224 */ /* 0x080fe400078e02ff */
[----:B------:R-:W-:Y:S01]  /*09d0*/  IMAD R31, R25, UR14, R8 ;  /* 0x0000000e191f7c24 */ /* 0x000fe2000f8e0208 */
[----:B------:R-:W-:Y:S01]  /*09e0*/  LEA R8, P3, R28, R19, 0x1 ;  /* 0x000000131c087211 */ /* 0x000fe200078608ff */
[----:B------:R-:W-:Y:S02]  /*09f0*/  IMAD R17, R17, R24, RZ ;  /* 0x0000001811117224 */ /* 0x000fe400078e02ff */
[----:B------:R-:W-:Y:S02]  /*0a00*/  IMAD.IADD R10, R29, 0x1, R33 ;  /* 0x000000011d0a7824 */ /* 0x000fe400078e0221 */
[----:B------:R-:W-:-:S03]  /*0a10*/  IMAD.WIDE.U32 R12, R24, UR14, RZ ;  /* 0x0000000e180c7c25 */ /* 0x000fc6000f8e00ff */
[----:B------:R-:W-:Y:S01]  /*0a20*/  LEA.HI.X R9, R28, R9, R10, 0x1, P3 ;  /* 0x000000091c097211 */ /* 0x000fe200018f0c0a */
[----:B------:R-:W-:Y:S01]  /*0a30*/  IMAD R43, R26, R25, R21 ;  /* 0x000000191a2b7224 */ /* 0x000fe200078e0215 */
[----:B------:R-:W-:Y:S01]  /*0a40*/  IADD3 R10, P3, PT, R0, 0x4, RZ ;  /* 0x00000004000a7810 */ /* 0x000fe20007f7e0ff */
[----:B------:R-:W-:Y:S01]  /*0a50*/  IMAD.WIDE.U32 R26, R26, R24, RZ ;  /* 0x000000181a1a7225 */ /* 0x000fe200078e00ff */
[----:B------:R-:W-:Y:S02]  /*0a60*/  IADD3 R21, PT, PT, R13, R31, RZ ;  /* 0x0000001f0d157210 */ /* 0x000fe40007ffe0ff */
[----:B------:R-:W-:Y:S01]  /*0a70*/  IADD3.X R42, PT, PT, RZ, R2, RZ, P3, !PT ;  /* 0x00000002ff2a7210 */ /* 0x000fe20001ffe4ff */
[C---:B------:R-:W-:Y:S01]  /*0a80*/  IMAD R41, R16.reuse, R25, R17 ;  /* 0x0000001910297224 */ /* 0x040fe200078e0211 */
[----:B------:R-:W-:Y:S01]  /*0a90*/  IADD3 R43, PT, PT, R27, R43, RZ ;  /* 0x0000002b1b2b7210 */ /* 0x000fe20007ffe0ff */
[----:B------:R-:W-:Y:S01]  /*0aa0*/  IMAD.WIDE.U32 R16, R16, R24, RZ ;  /* 0x0000001810107225 */ /* 0x000fe200078e00ff */
[----:B------:R-:W-:-:S02]  /*0ab0*/  IADD3 R35, P5, PT, RZ, -R10, RZ ;  /* 0x8000000aff237210 */ /* 0x000fc40007fbe0ff */
[----:B------:R-:W-:Y:S01]  /*0ac0*/  LEA R7, P1, -R12, UR12, 0x4 ;  /* 0x0000000c0c077c11 */ /* 0x000fe2000f8221ff */
[----:B------:R-:W-:Y:S01]  /*0ad0*/  IMAD.SHL.U32 R13, R16, 0x2, RZ ;  /* 0x00000002100d7824 */ /* 0x000fe200078e00ff */
[----:B------:R-:W-:Y:S01]  /*0ae0*/  IADD3 R41, PT, PT, R17, R41, RZ ;  /* 0x0000002911297210 */ /* 0x000fe20007ffe0ff */
[--C-:B------:R-:W-:Y:S01]  /*0af0*/  IMAD.X R17, RZ, RZ, R2.reuse, P4 ;  /* 0x000000ffff117224 */ /* 0x100fe200020e0602 */
[----:B------:R-:W-:Y:S01]  /*0b00*/  SHF.L.U64.HI R21, R12, 0x4, R21 ;  /* 0x000000040c157819 */ /* 0x000fe20000010215 */
[C---:B------:R-:W-:Y:S01]  /*0b10*/  IMAD.SHL.U32 R12, R26.reuse, 0x2, RZ ;  /* 0x000000021a0c7824 */ /* 0x040fe200078e00ff */
[----:B------:R-:W-:Y:S01]  /*0b20*/  SHF.L.U64.HI R43, R26, 0x1, R43 ;  /* 0x000000011a2b7819 */ /* 0x000fe2000001022b */
[----:B------:R-:W-:Y:S01]  /*0b30*/  IMAD R44, R44, UR6, RZ ;  /* 0x000000062c2c7c24 */ /* 0x000fe2000f8e02ff */
[----:B------:R-:W-:Y:S01]  /*0b40*/  SHF.L.U64.HI R41, R16, 0x1, R41 ;  /* 0x0000000110297819 */ /* 0x000fe20000010229 */
[----:B------:R-:W-:Y:S01]  /*0b50*/  IMAD.X R16, RZ, RZ, R2, P6 ;  /* 0x000000ffff107224 */ /* 0x000fe200030e0602 */
[----:B------:R-:W-:Y:S01]  /*0b60*/  IADD3.X R26, PT, PT, RZ, ~R42, RZ, P5, !PT ;  /* 0x8000002aff1a7210 */ /* 0x000fe20002ffe4ff */
[----:B------:R-:W-:Y:S01]  /*0b70*/  IMAD R55, R42, UR6, RZ ;  /* 0x000000062a377c24 */ /* 0x000fe2000f8e02ff */
[----:B------:R-:W-:Y:S01]  /*0b80*/  IADD3 R28, P3, PT, RZ, -R38, RZ ;  /* 0x80000026ff1c7210 */ /* 0x000fe20007f7e0ff */
[----:B------:R-:W-:Y:S01]  /*0b90*/  IMAD R53, R11, UR7, R44 ;  /* 0x000000070b357c24 */ /* 0x000fe2000f8e022c */
[----:B------:R-:W-:Y:S01]  /*0ba0*/  IADD3 R19, P5, PT, R0, 0x7, RZ ;  /* 0x0000000700137810 */ /* 0x000fe20007fbe0ff */
[----:B------:R-:W-:Y:S01]  /*0bb0*/  IMAD R26, R26, UR14, RZ ;  /* 0x0000000e1a1a7c24 */ /* 0x000fe2000f8e02ff */
[----:B------:R-:W-:Y:S01]  /*0bc0*/  IADD3.X R27, PT, PT, RZ, ~R16, RZ, P3, !PT ;  /* 0x80000010ff1b7210 */ /* 0x000fe20001ffe4ff */
[----:B------:R-:W-:Y:S01]  /*0bd0*/  IMAD R55, R10, UR7, R55 ;  /* 0x000000070a377c24 */ /* 0x000fe2000f8e0237 */
[----:B------:R-:W-:Y:S01]  /*0be0*/  IADD3 R31, P4, PT, RZ, -R37, RZ ;  /* 0x80000025ff1f7210 */ /* 0x000fe20007f9e0ff */
[C---:B------:R-:W-:Y:S01]  /*0bf0*/  IMAD R47, R35.reuse, UR15, R26 ;  /* 0x0000000f232f7c24 */ /* 0x040fe2000f8e021a */
[----:B------:R-:W-:Y:S01]  /*0c00*/  IADD3 R33, P3, PT, RZ, -R19, RZ ;  /* 0x80000013ff217210 */ /* 0x000fe20007f7e0ff */
[----:B------:R-:W-:Y:S01]  /*0c10*/  IMAD.WIDE.U32 R34, R35, UR14, R14 ;  /* 0x0000000e23227c25 */ /* 0x000fe2000f8e000e */
[----:B------:R-:W-:Y:S01]  /*0c20*/  IADD3.X R30, PT, PT, RZ, ~R17, RZ, P4, !PT ;  /* 0x80000011ff1e7210 */ /* 0x000fe200027fe4ff */
[----:B------:R-:W0:Y:S02]  /*0c30*/  LDCU.64 UR12, c[0x0][0x5f0] ;  /* 0x0000be00ff0c77ac */ /* 0x000e240008000a00 */
[----:B------:R-:W-:Y:S01]  /*0c40*/  IMAD R27, R27, UR14, RZ ;  /* 0x0000000e1b1b7c24 */ /* 0x000fe2000f8e02ff */
[----:B------:R-:W-:Y:S01]  /*0c50*/  IADD3 R47, PT, PT, R35, R47, RZ ;  /* 0x0000002f232f7210 */ /* 0x000fe20007ffe0ff */
[----:B------:R-:W-:-:S02]  /*0c60*/  IMAD.X R39, RZ, RZ, R2, P5 ;  /* 0x000000ffff277224 */ /* 0x000fc400028e0602 */
[C---:B------:R-:W-:Y:S02]  /*0c70*/  IMAD R51, R28.reuse, UR15, R27 ;  /* 0x0000000f1c337c24 */ /* 0x040fe4000f8e021b */
[----:B------:R-:W-:Y:S02]  /*0c80*/  IMAD.X R32, RZ, RZ, ~R39, P3 ;  /* 0x000000ffff207224 */ /* 0x000fe400018e0e27 */
[----:B------:R-:W-:Y:S02]  /*0c90*/  IMAD.WIDE.U32 R26, R28, UR14, R14 ;  /* 0x0000000e1c1a7c25 */ /* 0x000fe4000f8e000e */
[----:B------:R-:W1:Y:S02]  /*0ca0*/  LDC.64 R28, c[0x0][0x608] ;  /* 0x00018200ff1c7b82 */ /* 0x000e640000000a00 */
[----:B------:R-:W-:Y:S02]  /*0cb0*/  IMAD R30, R30, UR14, RZ ;  /* 0x0000000e1e1e7c24 */ /* 0x000fe4000f8e02ff */
[----:B------:R-:W-:-:S02]  /*0cc0*/  IMAD R32, R32, UR14, RZ ;  /* 0x0000000e20207c24 */ /* 0x000fc4000f8e02ff */
[----:B------:R-:W-:Y:S02]  /*0cd0*/  IMAD R49, R31, UR15, R30 ;  /* 0x0000000f1f317c24 */ /* 0x000fe4000f8e021e */
[----:B------:R-:W-:Y:S02]  /*0ce0*/  IMAD.IADD R35, R27, 0x1, R51 ;  /* 0x000000011b237824 */ /* 0x000fe400078e0233 */
[----:B------:R-:W-:Y:S02]  /*0cf0*/  IMAD R47, R47, R24, RZ ;  /* 0x000000182f2f7224 */ /* 0x000fe400078e02ff */
[----:B------:R-:W-:-:S04]  /*0d00*/  IMAD.WIDE.U32 R30, R31, UR14, R14 ;  /* 0x0000000e1f1e7c25 */ /* 0x000fc8000f8e000e */
[----:B------:R-:W-:Y:S01]  /*0d10*/  IMAD R27, R33, UR15, R32 ;  /* 0x0000000f211b7c24 */ /* 0x000fe2000f8e0220 */
[----:B------:R-:W-:Y:S01]  /*0d20*/  IADD3 R49, PT, PT, R31, R49, RZ ;  /* 0x000000311f317210 */ /* 0x000fe20007ffe0ff */
[----:B------:R-:W-:Y:S02]  /*0d30*/  IMAD R46, R35, R24, RZ ;  /* 0x00000018232e7224 */ /* 0x000fe400078e02ff */
[----:B------:R-:W-:Y:S02]  /*0d40*/  IMAD R47, R34, R25, R47 ;  /* 0x00000019222f7224 */ /* 0x000fe400078e022f */
[----:B------:R-:W-:-:S04]  /*0d50*/  IMAD.WIDE.U32 R32, R33, UR14, R14 ;  /* 0x0000000e21207c25 */ /* 0x000fc8000f8e000e */
[----:B------:R-:W-:-:S04]  /*0d60*/  IMAD.WIDE.U32 R34, R34, R24, RZ ;  /* 0x0000001822227225 */ /* 0x000fc800078e00ff */
[----:B------:R-:W-:Y:S01]  /*0d70*/  IMAD.IADD R31, R33, 0x1, R27 ;  /* 0x00000001211f7824 */ /* 0x000fe200078e021b */
[----:B------:R-:W-:Y:S01]  /*0d80*/  IADD3 R47, PT, PT, R35, R47, RZ ;  /* 0x0000002f232f7210 */ /* 0x000fe20007ffe0ff */
[C---:B------:R-:W-:Y:S02]  /*0d90*/  IMAD R33, R26.reuse, R25, R46 ;  /* 0x000000191a217224 */ /* 0x040fe400078e022e */
[-C--:B------:R-:W-:Y:S02]  /*0da0*/  IMAD R46, R49, R24.reuse, RZ ;  /* 0x00000018312e7224 */ /* 0x080fe400078e02ff */
[----:B------:R-:W-:-:S04]  /*0db0*/  IMAD.WIDE.U32 R26, R26, R24, RZ ;  /* 0x000000181a1a7225 */ /* 0x000fc800078e00ff */
[C---:B------:R-:W-:Y:S01]  /*0dc0*/  IMAD.SHL.U32 R35, R34.reuse, 0x2, RZ ;  /* 0x0000000222237824 */ /* 0x040fe200078e00ff */
[----:B------:R-:W-:Y:S01]  /*0dd0*/  SHF.L.U64.HI R34, R34, 0x1, R47 ;  /* 0x0000000122227819 */ /* 0x000fe2000001022f */
[-C--:B------:R-:W-:Y:S01]  /*0de0*/  IMAD R49, R31, R24.reuse, RZ ;  /* 0x000000181f317224 */ /* 0x080fe200078e02ff */
[----:B------:R-:W-:Y:S01]  /*0df0*/  IADD3 R27, PT, PT, R27, R33, RZ ;  /* 0x000000211b1b7210 */ /* 0x000fe20007ffe0ff */
[C---:B------:R-:W-:Y:S02]  /*0e00*/  IMAD R47, R30.reuse, R25, R46 ;  /* 0x000000191e2f7224 */ /* 0x040fe400078e022e */
[----:B------:R-:W-:Y:S01]  /*0e10*/  IMAD.WIDE.U32 R30, R30, R24, RZ ;  /* 0x000000181e1e7225 */ /* 0x000fe200078e00ff */
[----:B------:R-:W-:-:S03]  /*0e20*/  SHF.L.U64.HI R48, R26, 0x1, R27 ;  /* 0x000000011a307819 */ /* 0x000fc6000001021b */
[C---:B------:R-:W-:Y:S01]  /*0e30*/  IMAD R49, R32.reuse, R25, R49 ;  /* 0x0000001920317224 */ /* 0x040fe200078e0231 */
[----:B------:R-:W-:Y:S01]  /*0e40*/  IADD3 R31, PT, PT, R31, R47, RZ ;  /* 0x0000002f1f1f7210 */ /* 0x000fe20007ffe0ff */
[----:B------:R-:W-:-:S04]  /*0e50*/  IMAD.WIDE.U32 R32, R32, R24, RZ ;  /* 0x0000001820207225 */ /* 0x000fc800078e00ff */
[----:B------:R-:W-:Y:S01]  /*0e60*/  IMAD R51, R45, UR6, RZ ;  /* 0x000000062d337c24 */ /* 0x000fe2000f8e02ff */
[----:B------:R-:W-:Y:S01]  /*0e70*/  IADD3 R27, PT, PT, R33, R49, RZ ;  /* 0x00000031211b7210 */ /* 0x000fe20007ffe0ff */
[----:B-1----:R-:W-:Y:S01]  /*0e80*/  IMAD.WIDE.U32 R28, R0, UR14, R28 ;  /* 0x0000000e001c7c25 */ /* 0x002fe2000f8e001c */
[----:B------:R-:W-:-:S03]  /*0e90*/  SHF.L.U64.HI R49, R30, 0x1, R31 ;  /* 0x000000011e317819 */ /* 0x000fc6000001021f */
[----:B------:R-:W-:Y:S02]  /*0ea0*/  IMAD R31, R2, UR14, RZ ;  /* 0x0000000e021f7c24 */ /* 0x000fe4000f8e02ff */
[----:B------:R-:W-:Y:S02]  /*0eb0*/  IMAD.SHL.U32 R47, R30, 0x2, RZ ;  /* 0x000000021e2f7824 */ /* 0x000fe400078e00ff */
[----:B------:R-:W-:Y:S02]  /*0ec0*/  IMAD R45, R0, UR15, R31 ;  /* 0x0000000f002d7c24 */ /* 0x000fe4000f8e021f */
[C---:B------:R-:W-:Y:S01]  /*0ed0*/  IMAD.SHL.U32 R33, R32.reuse, 0x2, RZ ;  /* 0x0000000220217824 */ /* 0x040fe200078e00ff */
[----:B------:R-:W-:Y:S01]  /*0ee0*/  SHF.L.U64.HI R32, R32, 0x1, R27 ;  /* 0x0000000120207819 */ /* 0x000fe2000001021b */
[----:B------:R-:W-:Y:S01]  /*0ef0*/  IMAD.WIDE.U32 R30, R11, UR6, RZ ;  /* 0x000000060b1e7c25 */ /* 0x000fe2000f8e00ff */
[----:B------:R-:W-:-:S03]  /*0f00*/  IADD3 R45, PT, PT, R29, R45, RZ ;  /* 0x0000002d1d2d7210 */ /* 0x000fc60007ffe0ff */
[----:B------:R-:W-:Y:S01]  /*0f10*/  IMAD.SHL.U32 R46, R26, 0x2, RZ ;  /* 0x000000021a2e7824 */ /* 0x000fe200078e00ff */
[----:B------:R-:W-:Y:S01]  /*0f20*/  IADD3 R29, PT, PT, R31, R53, RZ ;  /* 0x000000351f1d7210 */ /* 0x000fe20007ffe0ff */
[----:B------:R-:W-:-:S04]  /*0f30*/  IMAD.WIDE.U32 R10, R10, UR6, RZ ;  /* 0x000000060a0a7c25 */ /* 0x000fc8000f8e00ff */
[C---:B------:R-:W-:Y:S01]  /*0f40*/  IMAD R51, R40.reuse, UR7, R51 ;  /* 0x0000000728337c24 */ /* 0x040fe2000f8e0233 */
[----:B------:R-:W-:Y:S01]  /*0f50*/  IADD3 R11, PT, PT, R11, R55, RZ ;  /* 0x000000370b0b7210 */ /* 0x000fe20007ffe0ff */
[----:B------:R-:W-:Y:S01]  /*0f60*/  IMAD.WIDE.U32 R26, R40, UR6, RZ ;  /* 0x00000006281a7c25 */ /* 0x000fe2000f8e00ff */
[----:B------:R-:W-:Y:S02]  /*0f70*/  IADD3 R40, P3, PT, R14, -R28, RZ ;  /* 0x8000001c0e287210 */ /* 0x000fe40007f7e0ff */
[----:B------:R-:W-:Y:S01]  /*0f80*/  LEA R35, P5, R10, R35, 0x1 ;  /* 0x000000230a237211 */ /* 0x000fe200078a08ff */
[----:B------:R-:W-:Y:S01]  /*0f90*/  IMAD.IADD R51, R27, 0x1, R51 ;  /* 0x000000011b337824 */ /* 0x000fe200078e0233 */
[----:B------:R-:W-:Y:S01]  /*0fa0*/  LEA R28, P4, R30, R13, 0x1 ;  /* 0x0000000d1e1c7211 */ /* 0x000fe200078808ff */
[----:B------:R-:W-:Y:S01]  /*0fb0*/  IMAD.X R31, R15, 0x1, ~R45, P3 ;  /* 0x000000010f1f7824 */ /* 0x000fe200018e0e2d */
[----:B------:R-:W-:Y:S01]  /*0fc0*/  LEA.HI.X R34, R10, R34, R11, 0x1, P5 ;  /* 0x000000220a227211 */ /* 0x000fe200028f0c0b */
[----:B------:R-:W-:Y:S01]  /*0fd0*/  IMAD R11, R16, UR6, RZ ;  /* 0x00000006100b7c24 */ /* 0x000fe2000f8e02ff */
[----:B------:R-:W-:Y:S01]  /*0fe0*/  LEA R27, P3, R26, R12, 0x1 ;  /* 0x0000000c1a1b7211 */ /* 0x000fe200078608ff */
[----:B------:R-:W-:Y:S01]  /*0ff0*/  IMAD R31, R31, R24, RZ ;  /* 0x000000181f1f7224 */ /* 0x000fe200078e02ff */
[----:B------:R-:W-:Y:S01]  /*1000*/  LEA.HI.X R41, R30, R41, R29, 0x1, P4 ;  /* 0x000000291e297211 */ /* 0x000fe200020f0c1d */
[----:B------:R-:W-:Y:S01]  /*1010*/  IMAD R12, R17, UR6, RZ ;  /* 0x00000006110c7c24 */ /* 0x000fe2000f8e02ff */
[----:B------:R-:W-:Y:S01]  /*1020*/  LEA.HI.X R43, R26, R43, R51, 0x1, P3 ;  /* 0x0000002b1a2b7211 */ /* 0x000fe200018f0c33 */
[----:B------:R-:W-:Y:S01]  /*1030*/  IMAD R17, R38, UR7, R11 ;  /* 0x0000000726117c24 */ /* 0x000fe2000f8e020b */
[----:B0-----:R-:W-:Y:S01]  /*1040*/  MOV R26, UR12 ;  /* 0x0000000c001a7c02 */ /* 0x001fe20008000f00 */
[----:B------:R-:W-:-:S02]  /*1050*/  IMAD R31, R40, R25, R31 ;  /* 0x00000019281f7224 */ /* 0x000fc400078e021f */
[----:B------:R-:W-:-:S04]  /*1060*/  IMAD.WIDE.U32 R10, R38, UR6, RZ ;  /* 0x00000006260a7c25 */ /* 0x000fc8000f8e00ff */
[----:B------:R-:W-:Y:S01]  /*1070*/  IMAD R16, R39, UR6, RZ ;  /* 0x0000000627107c24 */ /* 0x000fe2000f8e02ff */
[----:B------:R-:W-:Y:S01]  /*1080*/  LEA R46, P3, R10, R46, 0x1 ;  /* 0x0000002e0a2e7211 */ /* 0x000fe200078608ff */
[----:B------:R-:W-:-:S04]  /*1090*/  IMAD.WIDE.U32 R24, R40, R24, RZ ;  /* 0x0000001828187225 */ /* 0x000fc800078e00ff */
[----:B------:R-:W-:Y:S01]  /*10a0*/  IMAD R29, R37, UR7, R12 ;  /* 0x00000007251d7c24 */ /* 0x000fe2000f8e020c */
[----:B------:R-:W-:Y:S01]  /*10b0*/  IADD3 R25, PT, PT, R25, R31, RZ ;  /* 0x0000001f19197210 */ /* 0x000fe20007ffe0ff */
[----:B------:R-:W-:Y:S01]  /*10c0*/  IMAD.WIDE.U32 R12, R37, UR6, RZ ;  /* 0x00000006250c7c25 */ /* 0x000fe2000f8e00ff */
[----:B------:R-:W-:Y:S02]  /*10d0*/  LOP3.LUT R31, R4, 0xfffffff8, RZ, 0xc0, !PT ;  /* 0xfffffff8041f7812 */ /* 0x000fe400078ec0ff */
[----:B------:R-:W-:Y:S01]  /*10e0*/  SHF.L.U64.HI R25, R24, 0x1, R25 ;  /* 0x0000000118197819 */ /* 0x000fe20000010219 */
[----:B------:R-:W-:Y:S02]  /*10f0*/  IMAD.IADD R11, R11, 0x1, R17 ;  /* 0x000000010b0b7824 */ /* 0x000fe400078e0211 */
[C---:B------:R-:W-:Y:S02]  /*1100*/  IMAD R37, R19.reuse, UR7, R16 ;  /* 0x0000000713257c24 */ /* 0x040fe4000f8e0210 */
[----:B------:R-:W-:Y:S01]  /*1110*/  IMAD.WIDE.U32 R16, R19, UR6, RZ ;  /* 0x0000000613107c25 */ /* 0x000fe2000f8e00ff */
[----:B------:R-:W-:Y:S01]  /*1120*/  LEA.HI.X R48, R10, R48, R11, 0x1, P3 ;  /* 0x000000300a307211 */ /* 0x000fe200018f0c0b */
[----:B------:R-:W-:Y:S01]  /*1130*/  USHF.L.U64.HI UR6, UR6, 0x4, UR7 ;  /* 0x0000000406067899 */ /* 0x000fe20008010207 */
[----:B------:R-:W-:Y:S01]  /*1140*/  IADD3 R10, PT, PT, R13, R29, RZ ;  /* 0x0000001d0d0a7210 */ /* 0x000fe20007ffe0ff */
[----:B------:R-:W-:Y:S01]  /*1150*/  IMAD.SHL.U32 R19, R24, 0x2, RZ ;  /* 0x0000000218137824 */ /* 0x000fe200078e00ff */
[----:B------:R-:W-:Y:S01]  /*1160*/  LEA R47, P3, R12, R47, 0x1 ;  /* 0x0000002f0c2f7211 */ /* 0x000fe200078608ff */
[----:B------:R-:W-:Y:S01]  /*1170*/  IMAD.IADD R11, R17, 0x1, R37 ;  /* 0x00000001110b7824 */ /* 0x000fe200078e0225 */
[----:B------:R-:W-:Y:S01]  /*1180*/  LEA R33, P4, R16, R33, 0x1 ;  /* 0x0000002110217211 */ /* 0x000fe200078808ff */
[----:B------:R-:W-:Y:S01]  /*1190*/  IMAD.U32 R30, RZ, RZ, UR13 ;  /* 0x0000000dff1e7e24 */ /* 0x000fe2000f8e00ff */
[----:B------:R-:W-:-:S02]  /*11a0*/  LEA R24, P2, R36, R19, 0x1 ;  /* 0x0000001324187211 */ /* 0x000fc400078408ff */
[----:B------:R-:W-:Y:S02]  /*11b0*/  LEA.HI.X R49, R12, R49, R10, 0x1, P3 ;  /* 0x000000310c317211 */ /* 0x000fe400018f0c0a */
[----:B------:R-:W-:Y:S02]  /*11c0*/  LEA.HI.X R32, R16, R32, R11, 0x1, P4 ;  /* 0x0000002010207211 */ /* 0x000fe400020f0c0b */
[----:B------:R-:W-:Y:S02]  /*11d0*/  LEA.HI.X R25, R36, R25, R18, 0x1, P2 ;  /* 0x0000001924197211 */ /* 0x000fe400010f0c12 */
[----:B------:R-:W-:Y:S02]  /*11e0*/  MOV R29, R20 ;  /* 0x00000014001d7202 */ /* 0x000fe40000000f00 */
[----:B------:R-:W-:-:S07]  /*11f0*/  IADD3.X R37, PT, PT, ~R21, UR6, RZ, P1, !PT ;  /* 0x0000000615257c10 */ /* 0x000fce0008ffe5ff */
.L_x_11:
[----:B------:R-:W-:-:S05]  /*1200*/  IADD3 R10, P1, PT, R26, R8, RZ ;  /* 0x000000081a0a7210 */ /* 0x000fca0007f3e0ff */
[----:B------:R-:W-:-:S05]  /*1210*/  IMAD.X R11, R30, 0x1, R9, P1 ;  /* 0x000000011e0b7824 */ /* 0x000fca00008e0609 */
[----:B------:R0:W2:Y:S01]  /*1220*/  LDG.E.U16 R36, desc[UR8][R10.64] ;  /* 0x000000080a247981 */ /* 0x0000a2000c1e1500 */
[----:B------:R-:W-:-:S04]  /*1230*/  IADD3 R12, P1, PT, R26, R24, RZ ;  /* 0x000000181a0c7210 */ /* 0x000fc80007f3e0ff */
[----:B------:R-:W-:-:S05]  /*1240*/  IADD3.X R13, PT, PT, R30, R25, RZ, P1, !PT ;  /* 0x000000191e0d7210 */ /* 0x000fca0000ffe4ff */
[----:B------:R1:W3:Y:S01]  /*1250*/  LDG.E.U16 R38, desc[UR8][R12.64] ;  /* 0x000000080c267981 */ /* 0x0002e2000c1e1500 */
[----:B------:R-:W-:-:S05]  /*1260*/  IADD3 R16, P1, PT, R26, R27, RZ ;  /* 0x0000001b1a107210 */ /* 0x000fca0007f3e0ff */
[----:B------:R-:W-:-:S05]  /*1270*/  IMAD.X R17, R30, 0x1, R43, P1 ;  /* 0x000000011e117824 */ /* 0x000fca00008e062b */
[----:B------:R4:W3:Y:S01]  /*1280*/  LDG.E.U16 R39, desc[UR8][R16.64] ;  /* 0x0000000810277981 */ /* 0x0008e2000c1e1500 */
[----:B------:R-:W-:-:S04]  /*1290*/  IADD3 R18, P1, PT, R26, R28, RZ ;  /* 0x0000001c1a127210 */ /* 0x000fc80007f3e0ff */
[----:B------:R-:W-:-:S05]  /*12a0*/  IADD3.X R19, PT, PT, R30, R41, RZ, P1, !PT ;  /* 0x000000291e137210 */ /* 0x000fca0000ffe4ff */
[----:B------:R-:W3:Y:S01]  /*12b0*/  LDG.E.U16 R18, desc[UR8][R18.64] ;  /* 0x0000000812127981 */ /* 0x000ee2000c1e1500 */
[----:B------:R-:W-:-:S05]  /*12c0*/  IADD3 R20, P1, PT, R26, R35, RZ ;  /* 0x000000231a147210 */ /* 0x000fca0007f3e0ff */
[----:B------:R-:W-:-:S05]  /*12d0*/  IMAD.X R21, R30, 0x1, R34, P1 ;  /* 0x000000011e157824 */ /* 0x000fca00008e0622 */
[----:B------:R-:W3:Y:S01]  /*12e0*/  LDG.E.U16 R20, desc[UR8][R20.64] ;  /* 0x0000000814147981 */ /* 0x000ee2000c1e1500 */
[----:B0-----:R-:W-:-:S04]  /*12f0*/  IADD3 R10, P1, PT, R26, R46, RZ ;  /* 0x0000002e1a0a7210 */ /* 0x001fc80007f3e0ff */
[----:B------:R-:W-:-:S05]  /*1300*/  IADD3.X R11, PT, PT, R30, R48, RZ, P1, !PT ;  /* 0x000000301e0b7210 */ /* 0x000fca0000ffe4ff */
[----:B------:R0:W3:Y:S01]  /*1310*/  LDG.E.U16 R10, desc[UR8][R10.64] ;  /* 0x000000080a0a7981 */ /* 0x0000e2000c1e1500 */
[----:B-1----:R-:W-:-:S05]  /*1320*/  IADD3 R12, P1, PT, R26, R47, RZ ;  /* 0x0000002f1a0c7210 */ /* 0x002fca0007f3e0ff */
[----:B------:R-:W-:-:S05]  /*1330*/  IMAD.X R13, R30, 0x1, R49, P1 ;  /* 0x000000011e0d7824 */ /* 0x000fca00008e0631 */
[----:B------:R1:W3:Y:S01]  /*1340*/  LDG.E.U16 R12, desc[UR8][R12.64] ;  /* 0x000000080c0c7981 */ /* 0x0002e2000c1e1500 */
[----:B----4-:R-:W-:-:S04]  /*1350*/  IADD3 R16, P1, PT, R26, R33, RZ ;  /* 0x000000211a107210 */ /* 0x010fc80007f3e0ff */
[----:B------:R-:W-:-:S05]  /*1360*/  IADD3.X R17, PT, PT, R30, R32, RZ, P1, !PT ;  /* 0x000000201e117210 */ /* 0x000fca0000ffe4ff */
[----:B------:R4:W4:Y:S01]  /*1370*/  LDG.E.U16 R16, desc[UR8][R16.64] ;  /* 0x0000000810107981 */ /* 0x000922000c1e1500 */
[----:B-----5:R-:W-:Y:S01]  /*1380*/  IMAD.U32 R3, R3, 0x10000, RZ ;  /* 0x0001000003037824 */ /* 0x020fe200078e00ff */
[----:B------:R-:W-:Y:S02]  /*1390*/  IADD3 R31, P1, PT, R31, -0x8, RZ ;  /* 0xfffffff81f1f7810 */ /* 0x000fe40007f3e0ff */
[----:B------:R-:W-:Y:S02]  /*13a0*/  IADD3 R0, P2, PT, R0, 0x8, RZ ;  /* 0x0000000800007810 */ /* 0x000fe40007f5e0ff */
[----:B------:R-:W-:Y:S02]  /*13b0*/  IADD3.X R29, PT, PT, R29, -0x1, RZ, P1, !PT ;  /* 0xffffffff1d1d7810 */ /* 0x000fe40000ffe4ff */
[----:B------:R-:W-:Y:S01]  /*13c0*/  ISETP.NE.U32.AND P1, PT, R31, RZ, PT ;  /* 0x000000ff1f00720c */ /* 0x000fe20003f25070 */
[----:B------:R-:W-:Y:S01]  /*13d0*/  IMAD.X R2, RZ, RZ, R2, P2 ;  /* 0x000000ffff027224 */ /* 0x000fe200010e0602 */
[----:B------:R-:W-:-:S02]  /*13e0*/  IADD3 R26, P3, PT, R26, R7, RZ ;  /* 0x000000071a1a7210 */ /* 0x000fc40007f7e0ff */
[----:B------:R-:W-:Y:S02]  /*13f0*/  ISETP.NE.AND.EX P1, PT, R29, RZ, PT, P1 ;  /* 0x000000ff1d00720c */ /* 0x000fe40003f25310 */
[----:B------:R-:W-:Y:S02]  /*1400*/  IADD3.X R30, PT, PT, R30, R37, RZ, P3, !PT ;  /* 0x000000251e1e7210 */ /* 0x000fe40001ffe4ff */
[----:B--2---:R-:W-:-:S05]  /*1410*/  SHF.L.U32 R36, R36, 0x10, RZ ;  /* 0x0000001024247819 */ /* 0x004fca00000006ff */
[----:B------:R-:W-:Y:S01]  /*1420*/  FADD.FTZ R3, R3, R36 ;  /* 0x0000002403037221 */ /* 0x000fe20000010000 */
[----:B---3--:R-:W-:-:S05]  /*1430*/  IMAD.U32 R38, R38, 0x10000, RZ ;  /* 0x0001000026267824 */ /* 0x008fca00078e00ff */
[----:B------:R-:W0:Y:S01]  /*1440*/  F2F.BF16.F32 R3, R3 ;  /* 0x0000000300037304 */ /* 0x000e220000202000 */
[----:B------:R-:W-:Y:S01]  /*1450*/  IMAD.U32 R36, R39, 0x10000, RZ ;  /* 0x0001000027247824 */ /* 0x000fe200078e00ff */
[----:B0-----:R-:W-:-:S05]  /*1460*/  SHF.L.U32 R11, R3, 0x10, RZ ;  /* 0x00000010030b7819 */ /* 0x001fca00000006ff */
[----:B------:R-:W-:Y:S01]  /*1470*/  FADD.FTZ R11, R11, R38 ;  /* 0x000000260b0b7221 */ /* 0x000fe20000010000 */
[----:B------:R-:W-:-:S05]  /*1480*/  IMAD.U32 R18, R18, 0x10000, RZ ;  /* 0x0001000012127824 */ /* 0x000fca00078e00ff */
[----:B------:R-:W1:Y:S01]  /*1490*/  F2F.BF16.F32 R11, R11 ;  /* 0x0000000b000b7304 */ /* 0x000e620000202000 */
[----:B------:R-:W-:Y:S01]  /*14a0*/  IMAD.U32 R20, R20, 0x10000, RZ ;  /* 0x0001000014147824 */ /* 0x000fe200078e00ff */
[----:B-1----:R-:W-:Y:S01]  /*14b0*/  SHF.L.U32 R13, R11, 0x10, RZ ;  /* 0x000000100b0d7819 */ /* 0x002fe200000006ff */
[----:B------:R-:W-:-:S04]  /*14c0*/  IMAD.U32 R11, R10, 0x10000, RZ ;  /* 0x000100000a0b7824 */ /* 0x000fc800078e00ff */
[----:B------:R-:W-:-:S06]  /*14d0*/  FADD.FTZ R13, R13, R36 ;  /* 0x000000240d0d7221 */ /* 0x000fcc0000010000 */
[----:B------:R-:W4:Y:S01]  /*14e0*/  F2F.BF16.F32 R13, R13 ;  /* 0x0000000d000d7304 */ /* 0x000f220000202000 */
[----:B------:R-:W-:Y:S01]  /*14f0*/  IMAD.U32 R12, R12, 0x10000, RZ ;  /* 0x000100000c0c7824 */ /* 0x000fe200078e00ff */
[----:B----4-:R-:W-:Y:S01]  /*1500*/  SHF.L.U32 R17, R13, 0x10, RZ ;  /* 0x000000100d117819 */ /* 0x010fe200000006ff */
[----:B------:R-:W-:-:S04]  /*1510*/  IMAD.U32 R13, R16, 0x10000, RZ ;  /* 0x00010000100d7824 */ /* 0x000fc800078e00ff */
[----:B------:R-:W-:-:S06]  /*1520*/  FADD.FTZ R17, R17, R18 ;  /* 0x0000001211117221 */ /* 0x000fcc0000010000 */
[----:B------:R-:W0:Y:S02]  /*1530*/  F2F.BF16.F32 R17, R17 ;  /* 0x0000001100117304 */ /* 0x000e240000202000 */
[----:B0-----:R-:W-:-:S05]  /*1540*/  SHF.L.U32 R3, R17, 0x10, RZ ;  /* 0x0000001011037819 */ /* 0x001fca00000006ff */
        /* <DEDUP_REMOVED lines=9> */
[----:B------:R-:W-:-:S05]  /*15e0*/  FADD.FTZ R12, R12, R13 ;  /* 0x0000000d0c0c7221 */ /* 0x000fca0000010000 */
[----:B------:R-:W-:-:S04]  /*15f0*/  F2FP.BF16.F32.PACK_AB R12, RZ, R12 ;  /* 0x0000000cff0c723e */ /* 0x000fc800000010ff */
[----:B------:R-:W-:Y:S01]  /*1600*/  PRMT R3, R12, 0x7610, R3 ;  /* 0x000076100c037816 */ /* 0x000fe20000000003 */
[----:B------:R-:W-:Y:S06]  /*1610*/  @P1 BRA `(.L_x_11) ;  /* 0xfffffff800f81947 */ /* 0x000fec000383ffff */
.L_x_10:
[----:B------:R-:W-:Y:S05]  /*1620*/  BSYNC.RECONVERGENT B2 ;  /* 0x0000000000027941 */ /* 0x000fea0003800200 */
.L_x_9:
[----:B------:R-:W-:Y:S04]  /*1630*/  BSSY.RECONVERGENT B2, `(.L_x_12) ;  /* 0x00000ad000027945 */ /* 0x000fe80003800200 */
[----:B------:R-:W-:Y:S05]  /*1640*/  @!P0 BRA `(.L_x_13) ;  /* 0x0000000800ac8947 */ /* 0x000fea0003800000 */
[----:B------:R-:W-:Y:S01]  /*1650*/  ISETP.GE.U32.AND P1, PT, R6, 0x4, PT ;  /* 0x000000040600780c */ /* 0x000fe20003f26070 */
[----:B------:R-:W-:Y:S01]  /*1660*/  BSSY.RECONVERGENT B3, `(.L_x_14) ;  /* 0x0000056000037945 */ /* 0x000fe20003800200 */
[----:B------:R-:W-:Y:S02]  /*1670*/  LOP3.LUT R18, R4, 0x3, RZ, 0xc0, !PT ;  /* 0x0000000304127812 */ /* 0x000fe400078ec0ff */
[----:B------:R-:W-:Y:S02]  /*1680*/  ISETP.GE.U32.AND.EX P1, PT, RZ, RZ, PT, P1 ;  /* 0x000000ffff00720c */ /* 0x000fe40003f26110 */
[----:B------:R-:W-:-:S04]  /*1690*/  ISETP.NE.U32.AND P0, PT, R18, RZ, PT ;  /* 0x000000ff1200720c */ /* 0x000fc80003f05070 */
[----:B------:R-:W-:-:S07]  /*16a0*/  ISETP.NE.AND.EX P0, PT, RZ, RZ, PT, P0 ;  /* 0x000000ffff00720c */ /* 0x000fce0003f05300 */
[----:B------:R-:W-:Y:S06]  /*16b0*/  @!P1 BRA `(.L_x_15) ;  /* 0x0000000400409947 */ /* 0x000fec0003800000 */
[----:B------:R-:W0:Y:S01]  /*16c0*/  LDCU.64 UR12, c[0x0][0x608] ;  /* 0x0000c100ff0c77ac */ /* 0x000e220008000a00 */
[----:B------:R-:W-:Y:S01]  /*16d0*/  IADD3 R13, P1, PT, RZ, -R0, RZ ;  /* 0x80000000ff0d7210 */ /* 0x000fe20007f3e0ff */
[----:B------:R-:W1:Y:S01]  /*16e0*/  LDC.64 R6, c[0x0][0x608] ;  /* 0x00018200ff067b82 */ /* 0x000e620000000a00 */
[----:B------:R-:W2:Y:S03]  /*16f0*/  LDCU.64 UR14, c[0x0][0x618] ;  /* 0x0000c300ff0e77ac */ /* 0x000ea60008000a00 */
[----:B------:R-:W-:Y:S01]  /*1700*/  IMAD.X R8, RZ, RZ, ~R2, P1 ;  /* 0x000000ffff087224 */ /* 0x000fe200008e0e02 */
[----:B------:R-:W3:Y:S01]  /*1710*/  LDCU.64 UR16, c[0x0][0x620] ;  /* 0x0000c400ff1077ac */ /* 0x000ee20008000a00 */
[----:B------:R-:W4:Y:S02]  /*1720*/  LDCU.64 UR6, c[0x0][0x5f0] ;  /* 0x0000be00ff0677ac */ /* 0x000f240008000a00 */
[----:B0-----:R-:W-:-:S02]  /*1730*/  IMAD R8, R8, UR12, RZ ;  /* 0x0000000c08087c24 */ /* 0x001fc4000f8e02ff */
[----:B------:R-:W-:Y:S02]  /*1740*/  IMAD R19, R2, UR12, RZ ;  /* 0x0000000c02137c24 */ /* 0x000fe4000f8e02ff */
[C---:B------:R-:W-:Y:S02]  /*1750*/  IMAD R11, R13.reuse, UR13, R8 ;  /* 0x0000000d0d0b7c24 */ /* 0x040fe4000f8e0208 */
[----:B------:R-:W-:-:S04]  /*1760*/  IMAD.WIDE.U32 R12, R13, UR12, R14 ;  /* 0x0000000c0d0c7c25 */ /* 0x000fc8000f8e000e */
[----:B--2---:R-:W-:Y:S01]  /*1770*/  IMAD R17, R2, UR14, RZ ;  /* 0x0000000e02117c24 */ /* 0x004fe2000f8e02ff */
[----:B------:R-:W-:Y:S01]  /*1780*/  IADD3 R11, PT, PT, R13, R11, RZ ;  /* 0x0000000b0d0b7210 */ /* 0x000fe20007ffe0ff */
[----:B------:R-:W-:-:S04]  /*1790*/  IMAD.WIDE.U32 R8, R0, UR14, RZ ;  /* 0x0000000e00087c25 */ /* 0x000fc8000f8e00ff */
[C---:B------:R-:W-:Y:S02]  /*17a0*/  IMAD R17, R0.reuse, UR15, R17 ;  /* 0x0000000f00117c24 */ /* 0x040fe4000f8e0211 */
[----:B---3--:R-:W-:Y:S02]  /*17b0*/  IMAD R13, R11, UR16, RZ ;  /* 0x000000100b0d7c24 */ /* 0x008fe4000f8e02ff */
[----:B------:R-:W-:Y:S02]  /*17c0*/  IMAD.IADD R9, R9, 0x1, R17 ;  /* 0x0000000109097824 */ /* 0x000fe400078e0211 */
[----:B-1----:R-:W-:-:S04]  /*17d0*/  IMAD.WIDE.U32 R6, R0, UR12, R6 ;  /* 0x0000000c00067c25 */ /* 0x002fc8000f8e0006 */
[----:B------:R-:W-:Y:S01]  /*17e0*/  IMAD R19, R0, UR13, R19 ;  /* 0x0000000d00137c24 */ /* 0x000fe2000f8e0213 */
[----:B------:R-:W-:Y:S01]  /*17f0*/  IADD3 R17, P2, PT, R14, -R6, RZ ;  /* 0x800000060e117210 */ /* 0x000fe20007f5e0ff */
[----:B------:R-:W-:Y:S01]  /*1800*/  IMAD.WIDE.U32 R10, R12, UR16, R8 ;  /* 0x000000100c0a7c25 */ /* 0x000fe2000f8e0008 */
[----:B------:R-:W-:Y:S02]  /*1810*/  IADD3 R8, P3, PT, R8, UR14, RZ ;  /* 0x0000000e08087c10 */ /* 0x000fe4000ff7e0ff */
[----:B------:R-:W-:Y:S01]  /*1820*/  IADD3 R25, PT, PT, R7, R19, RZ ;  /* 0x0000001307197210 */ /* 0x000fe20007ffe0ff */
[----:B------:R-:W-:Y:S01]  /*1830*/  IMAD R13, R12, UR17, R13 ;  /* 0x000000110c0d7c24 */ /* 0x000fe2000f8e020d */
[----:B----4-:R-:W-:Y:S02]  /*1840*/  LEA R12, P1, R10, UR6, 0x1 ;  /* 0x000000060a0c7c11 */ /* 0x010fe4000f8208ff */
[----:B------:R-:W-:Y:S01]  /*1850*/  IADD3.X R9, PT, PT, R9, UR15, RZ, P3, !PT ;  /* 0x0000000f09097c10 */ /* 0x000fe20009ffe4ff */
[----:B------:R-:W-:Y:S01]  /*1860*/  IMAD.IADD R7, R13, 0x1, R11 ;  /* 0x000000010d077824 */ /* 0x000fe200078e020b */
[----:B------:R-:W-:-:S04]  /*1870*/  IADD3.X R11, PT, PT, R15, ~R25, RZ, P2, !PT ;  /* 0x800000190f0b7210 */ /* 0x000fc800017fe4ff */
[----:B------:R-:W-:Y:S01]  /*1880*/  LEA.HI.X R13, R10, UR7, R7, 0x1, P1 ;  /* 0x000000070a0d7c11 */ /* 0x000fe200088f0c07 */
[----:B------:R-:W-:-:S04]  /*1890*/  IMAD R10, R11, UR16, RZ ;  /* 0x000000100b0a7c24 */ /* 0x000fc8000f8e02ff */
[----:B------:R0:W2:Y:S01]  /*18a0*/  LDG.E.U16 R16, desc[UR8][R12.64] ;  /* 0x000000080c107981 */ /* 0x0000a2000c1e1500 */
[C---:B------:R-:W-:Y:S01]  /*18b0*/  IMAD R7, R17.reuse, UR17, R10 ;  /* 0x0000001111077c24 */ /* 0x040fe2000f8e020a */
[----:B------:R-:W-:Y:S01]  /*18c0*/  IADD3 R21, P2, PT, R6, UR12, RZ ;  /* 0x0000000c06157c10 */ /* 0x000fe2000ff5e0ff */
[----:B------:R-:W-:-:S03]  /*18d0*/  IMAD.WIDE.U32 R10, R17, UR16, R8 ;  /* 0x00000010110a7c25 */ /* 0x000fc6000f8e0008 */
[----:B------:R-:W-:Y:S01]  /*18e0*/  IADD3 R19, P3, PT, R14, -R21, RZ ;  /* 0x800000150e137210 */ /* 0x000fe20007f7e0ff */
[----:B------:R-:W-:Y:S01]  /*18f0*/  IMAD.IADD R7, R7, 0x1, R11 ;  /* 0x0000000107077824 */ /* 0x000fe200078e020b */
[C---:B------:R-:W-:Y:S02]  /*1900*/  LEA R6, P1, R10.reuse, UR6, 0x1 ;  /* 0x000000060a067c11 */ /* 0x040fe4000f8208ff */
[----:B------:R-:W-:Y:S02]  /*1910*/  IADD3.X R25, PT, PT, R25, UR13, RZ, P2, !PT ;  /* 0x0000000d19197c10 */ /* 0x000fe400097fe4ff */
[----:B------:R-:W-:Y:S02]  /*1920*/  LEA.HI.X R7, R10, UR7, R7, 0x1, P1 ;  /* 0x000000070a077c11 */ /* 0x000fe400088f0c07 */
[----:B------:R-:W-:Y:S02]  /*1930*/  IADD3 R10, P1, PT, R8, UR14, RZ ;  /* 0x0000000e080a7c10 */ /* 0x000fe4000ff3e0ff */
[----:B------:R-:W-:Y:S01]  /*1940*/  IADD3.X R8, PT, PT, R15, ~R25, RZ, P3, !PT ;  /* 0x800000190f087210 */ /* 0x000fe20001ffe4ff */
[----:B------:R1:W3:Y:S01]  /*1950*/  LDG.E.U16 R17, desc[UR8][R6.64] ;  /* 0x0000000806117981 */ /* 0x0002e2000c1e1500 */
[----:B------:R-:W-:-:S03]  /*1960*/  IADD3.X R11, PT, PT, R9, UR15, RZ, P1, !PT ;  /* 0x0000000f090b7c10 */ /* 0x000fc60008ffe4ff */
[----:B------:R-:W-:-:S04]  /*1970*/  IMAD R8, R8, UR16, RZ ;  /* 0x0000001008087c24 */ /* 0x000fc8000f8e02ff */
[C---:B0-----:R-:W-:Y:S02]  /*1980*/  IMAD R13, R19.reuse, UR17, R8 ;  /* 0x00000011130d7c24 */ /* 0x041fe4000f8e0208 */
[----:B------:R-:W-:-:S04]  /*1990*/  IMAD.WIDE.U32 R8, R19, UR16, R10 ;  /* 0x0000001013087c25 */ /* 0x000fc8000f8e000a */
[----:B------:R-:W-:Y:S01]  /*19a0*/  IMAD.IADD R9, R9, 0x1, R13 ;  /* 0x0000000109097824 */ /* 0x000fe200078e020d */
[----:B------:R-:W-:-:S04]  /*19b0*/  LEA R12, P1, R8, UR6, 0x1 ;  /* 0x00000006080c7c11 */ /* 0x000fc8000f8208ff */
[----:B------:R-:W-:Y:S02]  /*19c0*/  LEA.HI.X R13, R8, UR7, R9, 0x1, P1 ;  /* 0x00000007080d7c11 */ /* 0x000fe400088f0c09 */
[----:B------:R-:W-:Y:S02]  /*19d0*/  IADD3 R19, P1, P2, R14, -UR12, -R21 ;  /* 0x8000000c0e137c10 */ /* 0x000fe4000fa3e815 */
[----:B------:R-:W-:Y:S01]  /*19e0*/  IADD3 R8, P3, PT, R10, UR14, RZ ;  /* 0x0000000e0a087c10 */ /* 0x000fe2000ff7e0ff */
[----:B------:R-:W4:Y:S01]  /*19f0*/  LDG.E.U16 R12, desc[UR8][R12.64] ;  /* 0x000000080c0c7981 */ /* 0x000f22000c1e1500 */
[----:B------:R-:W-:Y:S02]  /*1a00*/  IADD3.X R10, PT, PT, R15, ~UR13, ~R25, P1, P2 ;  /* 0x8000000d0f0a7c10 */ /* 0x000fe40008fe4c19 */
[----:B------:R-:W-:-:S03]  /*1a10*/  IADD3.X R9, PT, PT, R11, UR15, RZ, P3, !PT ;  /* 0x0000000f0b097c10 */ /* 0x000fc60009ffe4ff */
[----:B------:R-:W-:Y:S02]  /*1a20*/  IMAD R10, R10, UR16, RZ ;  /* 0x000000100a0a7c24 */ /* 0x000fe4000f8e02ff */
[----:B-1----:R-:W-:-:S04]  /*1a30*/  IMAD.WIDE.U32 R6, R19, UR16, R8 ;  /* 0x0000001013067c25 */ /* 0x002fc8000f8e0008 */
[----:B------:R-:W-:Y:S01]  /*1a40*/  IMAD R11, R19, UR17, R10 ;  /* 0x00000011130b7c24 */ /* 0x000fe2000f8e020a */
[----:B------:R-:W-:-:S04]  /*1a50*/  LEA R8, P1, R6, UR6, 0x1 ;  /* 0x0000000606087c11 */ /* 0x000fc8000f8208ff */
[----:B------:R-:W-:-:S04]  /*1a60*/  IADD3 R7, PT, PT, R7, R11, RZ ;  /* 0x0000000b07077210 */ /* 0x000fc80007ffe0ff */
[----:B------:R-:W-:-:S05]  /*1a70*/  LEA.HI.X R9, R6, UR7, R7, 0x1, P1 ;  /* 0x0000000706097c11 */ /* 0x000fca00088f0c07 */
[----:B------:R-:W4:Y:S01]  /*1a80*/  LDG.E.U16 R8, desc[UR8][R8.64] ;  /* 0x0000000808087981 */ /* 0x000f22000c1e1500 */
[----:B-----5:R-:W-:Y:S01]  /*1a90*/  IMAD.U32 R3, R3, 0x10000, RZ ;  /* 0x0001000003037824 */ /* 0x020fe200078e00ff */
[----:B------:R-:W-:-:S05]  /*1aa0*/  IADD3 R0, P1, PT, R0, 0x4, RZ ;  /* 0x0000000400007810 */ /* 0x000fca0007f3e0ff */
[----:B------:R-:W-:Y:S01]  /*1ab0*/  IMAD.X R2, RZ, RZ, R2, P1 ;  /* 0x000000ffff027224 */ /* 0x000fe200008e0602 */
[----:B--2---:R-:W-:-:S05]  /*1ac0*/  SHF.L.U32 R16, R16, 0x10, RZ ;  /* 0x0000001010107819 */ /* 0x004fca00000006ff */
[----:B------:R-:W-:-:S06]  /*1ad0*/  FADD.FTZ R3, R3, R16 ;  /* 0x0000001003037221 */ /* 0x000fcc0000010000 */
[----:B------:R-:W0:Y:S01]  /*1ae0*/  F2F.BF16.F32 R3, R3 ;  /* 0x0000000300037304 */ /* 0x000e220000202000 */
[----:B---3--:R-:W-:Y:S01]  /*1af0*/  IMAD.U32 R17, R17, 0x10000, RZ ;  /* 0x0001000011117824 */ /* 0x008fe200078e00ff */
[----:B0-----:R-:W-:-:S05]  /*1b00*/  SHF.L.U32 R6, R3, 0x10, RZ ;  /* 0x0000001003067819 */ /* 0x001fca00000006ff */
[----:B------:R-:W-:-:S06]  /*1b10*/  FADD.FTZ R6, R6, R17 ;  /* 0x0000001106067221 */ /* 0x000fcc0000010000 */
[----:B------:R-:W0:Y:S01]  /*1b20*/  F2F.BF16.F32 R6, R6 ;  /* 0x0000000600067304 */ /* 0x000e220000202000 */
[----:B----4-:R-:W-:Y:S01]  /*1b30*/  IMAD.U32 R12, R12, 0x10000, RZ ;  /* 0x000100000c0c7824 */ /* 0x010fe200078e00ff */
[----:B0-----:R-:W-:-:S05]  /*1b40*/  SHF.L.U32 R7, R6, 0x10, RZ ;  /* 0x0000001006077819 */ /* 0x001fca00000006ff */
[----:B------:R-:W-:-:S06]  /*1b50*/  FADD.FTZ R7, R7, R12 ;  /* 0x0000000c07077221 */ /* 0x000fcc0000010000 */
[----:B------:R-:W0:Y:S01]  /*1b60*/  F2F.BF16.F32 R7, R7 ;  /* 0x0000000700077304 */ /* 0x000e220000202000 */
[----:B------:R-:W-:Y:S01]  /*1b70*/  IMAD.U32 R9, R8, 0x10000, RZ ;  /* 0x0001000008097824 */ /* 0x000fe200078e00ff */
[----:B0-----:R-:W-:-:S05]  /*1b80*/  SHF.L.U32 R8, R7, 0x10, RZ ;  /* 0x0000001007087819 */ /* 0x001fca00000006ff */
[----:B------:R-:W-:-:S05]  /*1b90*/  FADD.FTZ R8, R8, R9 ;  /* 0x0000000908087221 */ /* 0x000fca0000010000 */
[----:B------:R-:W-:-:S04]  /*1ba0*/  F2FP.BF16.F32.PACK_AB R8, RZ, R8 ;  /* 0x00000008ff08723e */ /* 0x000fc800000010ff */
[----:B------:R-:W-:-:S07]  /*1bb0*/  PRMT R3, R8, 0x7610, R3 ;  /* 0x0000761008037816 */ /* 0x000fce0000000003 */
.L_x_15:
[----:B------:R-:W-:Y:S05]  /*1bc0*/  BSYNC.RECONVERGENT B3 ;  /* 0x0000000000037941 */ /* 0x000fea0003800200 */
.L_x_14:
[----:B------:R-:W-:Y:S05]  /*1bd0*/  @!P0 BRA `(.L_x_13) ;  /* 0x0000000400488947 */ /* 0x000fea0003800000 */
[----:B------:R-:W-:Y:S01]  /*1be0*/  ISETP.NE.U32.AND P1, PT, R18, 0x1, PT ;  /* 0x000000011200780c */ /* 0x000fe20003f25070 */
[----:B------:R-:W-:Y:S01]  /*1bf0*/  BSSY.RECONVERGENT B3, `(.L_x_16) ;  /* 0x0000035000037945 */ /* 0x000fe20003800200 */
[----:B------:R-:W-:Y:S02]  /*1c00*/  LOP3.LUT R4, R4, 0x1, RZ, 0xc0, !PT ;  /* 0x0000000104047812 */ /* 0x000fe400078ec0ff */
[----:B------:R-:W-:Y:S02]  /*1c10*/  ISETP.NE.AND.EX P1, PT, RZ, RZ, PT, P1 ;  /* 0x000000ffff00720c */ /* 0x000fe40003f25310 */
[----:B------:R-:W-:-:S04]  /*1c20*/  ISETP.NE.U32.AND P0, PT, R4, 0x1, PT ;  /* 0x000000010400780c */ /* 0x000fc80003f05070 */
[----:B------:R-:W-:-:S07]  /*1c30*/  ISETP.NE.U32.AND.EX P0, PT, RZ, RZ, PT, P0 ;  /* 0x000000ffff00720c */ /* 0x000fce0003f05100 */
[----:B------:R-:W-:Y:S06]  /*1c40*/  @!P1 BRA `(.L_x_17) ;  /* 0x0000000000bc9947 */ /* 0x000fec0003800000 */
[----:B------:R-:W0:Y:S01]  /*1c50*/  LDCU.64 UR6, c[0x0][0x608] ;  /* 0x0000c100ff0677ac */ /* 0x000e220008000a00 */
[----:B------:R-:W-:Y:S01]  /*1c60*/  IADD3 R7, P1, PT, RZ, -R0, RZ ;  /* 0x80000000ff077210 */ /* 0x000fe20007f3e0ff */
[----:B------:R-:W1:Y:S01]  /*1c70*/  LDC.64 R12, c[0x0][0x608] ;  /* 0x00018200ff0c7b82 */ /* 0x000e620000000a00 */
[----:B------:R-:W2:Y:S02]  /*1c80*/  LDCU.64 UR12, c[0x0][0x618] ;  /* 0x0000c300ff0c77ac */ /* 0x000ea40008000a00 */
[----:B------:R-:W-:Y:S01]  /*1c90*/  IADD3.X R4, PT, PT, RZ, ~R2, RZ, P1, !PT ;  /* 0x80000002ff047210 */ /* 0x000fe20000ffe4ff */
[----:B------:R-:W3:Y:S01]  /*1ca0*/  LDCU.64 UR14, c[0x0][0x620] ;  /* 0x0000c400ff0e77ac */ /* 0x000ee20008000a00 */
[----:B------:R-:W4:Y:S03]  /*1cb0*/  LDCU.64 UR16, c[0x0][0x5f0] ;  /* 0x0000be00ff1077ac */ /* 0x000f260008000a00 */
[----:B0-----:R-:W-:-:S02]  /*1cc0*/  IMAD R4, R4, UR6, RZ ;  /* 0x0000000604047c24 */ /* 0x001fc4000f8e02ff */
[----:B--2---:R-:W-:Y:S02]  /*1cd0*/  IMAD R17, R2, UR12, RZ ;  /* 0x0000000c02117c24 */ /* 0x004fe4000f8e02ff */
[C---:B------:R-:W-:Y:S02]  /*1ce0*/  IMAD R11, R7.reuse, UR7, R4 ;  /* 0x00000007070b7c24 */ /* 0x040fe4000f8e0204 */
[----:B------:R-:W-:-:S04]  /*1cf0*/  IMAD.WIDE.U32 R6, R7, UR6, R14 ;  /* 0x0000000607067c25 */ /* 0x000fc8000f8e000e */
[----:B------:R-:W-:-:S04]  /*1d00*/  IMAD.WIDE.U32 R8, R0, UR12, RZ ;  /* 0x0000000c00087c25 */ /* 0x000fc8000f8e00ff */
[C---:B------:R-:W-:Y:S02]  /*1d10*/  IMAD R17, R0.reuse, UR13, R17 ;  /* 0x0000000d00117c24 */ /* 0x040fe4000f8e0211 */
[----:B------:R-:W-:Y:S02]  /*1d20*/  IMAD.IADD R11, R7, 0x1, R11 ;  /* 0x00000001070b7824 */ /* 0x000fe400078e020b */
[----:B-1----:R-:W-:Y:S01]  /*1d30*/  IMAD.WIDE.U32 R12, R0, UR6, R12 ;  /* 0x00000006000c7c25 */ /* 0x002fe2000f8e000c */
[----:B------:R-:W-:-:S03]  /*1d40*/  IADD3 R9, PT, PT, R9, R17, RZ ;  /* 0x0000001109097210 */ /* 0x000fc60007ffe0ff */
[----:B---3--:R-:W-:Y:S02]  /*1d50*/  IMAD R7, R11, UR14, RZ ;  /* 0x0000000e0b077c24 */ /* 0x008fe4000f8e02ff */
[----:B------:R-:W-:Y:S01]  /*1d60*/  IMAD.WIDE.U32 R10, R6, UR14, R8 ;  /* 0x0000000e060a7c25 */ /* 0x000fe2000f8e0008 */
[----:B------:R-:W-:-:S03]  /*1d70*/  IADD3 R8, P2, PT, R8, UR12, RZ ;  /* 0x0000000c08087c10 */ /* 0x000fc6000ff5e0ff */
[----:B------:R-:W-:Y:S01]  /*1d80*/  IMAD R7, R6, UR15, R7 ;  /* 0x0000000f06077c24 */ /* 0x000fe2000f8e0207 */
[----:B----4-:R-:W-:Y:S01]  /*1d90*/  LEA R6, P1, R10, UR16, 0x1 ;  /* 0x000000100a067c11 */ /* 0x010fe2000f8208ff */
[----:B------:R-:W-:Y:S01]  /*1da0*/  IMAD R17, R2, UR6, RZ ;  /* 0x0000000602117c24 */ /* 0x000fe2000f8e02ff */
[----:B------:R-:W-:Y:S01]  /*1db0*/  IADD3.X R9, PT, PT, R9, UR13, RZ, P2, !PT ;  /* 0x0000000d09097c10 */ /* 0x000fe200097fe4ff */
[----:B------:R-:W-:Y:S02]  /*1dc0*/  IMAD.IADD R7, R7, 0x1, R11 ;  /* 0x0000000107077824 */ /* 0x000fe400078e020b */
[----:B------:R-:W-:-:S03]  /*1dd0*/  IMAD R17, R0, UR7, R17 ;  /* 0x0000000700117c24 */ /* 0x000fc6000f8e0211 */
[----:B------:R-:W-:Y:S02]  /*1de0*/  LEA.HI.X R7, R10, UR17, R7, 0x1, P1 ;  /* 0x000000110a077c11 */ /* 0x000fe400088f0c07 */
[----:B------:R-:W-:Y:S02]  /*1df0*/  IADD3 R11, P1, PT, R14, -R12, RZ ;  /* 0x8000000c0e0b7210 */ /* 0x000fe40007f3e0ff */
[----:B------:R-:W-:Y:S01]  /*1e00*/  IADD3 R17, PT, PT, R13, R17, RZ ;  /* 0x000000110d117210 */ /* 0x000fe20007ffe0ff */
[----:B------:R-:W2:Y:S04]  /*1e10*/  LDG.E.U16 R6, desc[UR8][R6.64] ;  /* 0x0000000806067981 */ /* 0x000ea8000c1e1500 */
[----:B------:R-:W-:-:S04]  /*1e20*/  IMAD.X R17, R15, 0x1, ~R17, P1 ;  /* 0x000000010f117824 */ /* 0x000fc800008e0e11 */
[----:B------:R-:W-:Y:S02]  /*1e30*/  IMAD R4, R17, UR14, RZ ;  /* 0x0000000e11047c24 */ /* 0x000fe4000f8e02ff */
[----:B------:R-:W-:-:S04]  /*1e40*/  IMAD.WIDE.U32 R8, R11, UR14, R8 ;  /* 0x0000000e0b087c25 */ /* 0x000fc8000f8e0008 */
[----:B------:R-:W-:Y:S01]  /*1e50*/  IMAD R11, R11, UR15, R4 ;  /* 0x0000000f0b0b7c24 */ /* 0x000fe2000f8e0204 */
[----:B------:R-:W-:-:S04]  /*1e60*/  LEA R10, P1, R8, UR16, 0x1 ;  /* 0x00000010080a7c11 */ /* 0x000fc8000f8208ff */
[----:B------:R-:W-:-:S04]  /*1e70*/  IADD3 R11, PT, PT, R11, R9, RZ ;  /* 0x000000090b0b7210 */ /* 0x000fc80007ffe0ff */
[----:B------:R-:W-:-:S05]  /*1e80*/  LEA.HI.X R11, R8, UR17, R11, 0x1, P1 ;  /* 0x00000011080b7c11 */ /* 0x000fca00088f0c0b */
[----:B------:R-:W3:Y:S01]  /*1e90*/  LDG.E.U16 R10, desc[UR8][R10.64] ;  /* 0x000000080a0a7981 */ /* 0x000ee2000c1e1500 */
[----:B-----5:R-:W-:Y:S01]  /*1ea0*/  IMAD.U32 R3, R3, 0x10000, RZ ;  /* 0x0001000003037824 */ /* 0x020fe200078e00ff */
[----:B------:R-:W-:-:S05]  /*1eb0*/  IADD3 R0, P1, PT, R0, 0x2, RZ ;  /* 0x0000000200007810 */ /* 0x000fca0007f3e0ff */
[----:B------:R-:W-:Y:S01]  /*1ec0*/  IMAD.X R2, RZ, RZ, R2, P1 ;  /* 0x000000ffff027224 */ /* 0x000fe200008e0602 */
[----:B--2---:R-:W-:-:S05]  /*1ed0*/  SHF.L.U32 R4, R6, 0x10, RZ ;  /* 0x0000001006047819 */ /* 0x004fca00000006ff */
[----:B------:R-:W-:-:S06]  /*1ee0*/  FADD.FTZ R4, R3, R4 ;  /* 0x0000000403047221 */ /* 0x000fcc0000010000 */
[----:B------:R-:W0:Y:S02]  /*1ef0*/  F2F.BF16.F32 R4, R4 ;  /* 0x0000000400047304 */ /* 0x000e240000202000 */
[----:B0-----:R-:W-:Y:S01]  /*1f00*/  SHF.L.U32 R3, R4, 0x10, RZ ;  /* 0x0000001004037819 */ /* 0x001fe200000006ff */
[----:B---3--:R-:W-:-:S04]  /*1f10*/  IMAD.U32 R6, R10, 0x10000, RZ ;  /* 0x000100000a067824 */ /* 0x008fc800078e00ff */
[----:B------:R-:W-:-:S05]  /*1f20*/  FADD.FTZ R3, R3, R6 ;  /* 0x0000000603037221 */ /* 0x000fca0000010000 */
[----:B------:R-:W-:-:S07]  /*1f30*/  F2FP.BF16.F32.PACK_AB R3, RZ, R3 ;  /* 0x00000003ff03723e */ /* 0x000fce00000010ff */
.L_x_17:
[----:B------:R-:W-:Y:S05]  /*1f40*/  BSYNC.RECONVERGENT B3 ;  /* 0x0000000000037941 */ /* 0x000fea0003800200 */
.L_x_16:
[----:B------:R-:W-:Y:S05]  /*1f50*/  @P0 BRA `(.L_x_13) ;  /* 0x0000000000680947 */ /* 0x000fea0003800000 */
[----:B------:R-:W0:Y:S01]  /*1f60*/  LDCU.64 UR6, c[0x0][0x608] ;  /* 0x0000c100ff0677ac */ /* 0x000e220008000a00 */
[----:B------:R-:W-:Y:S01]  /*1f70*/  IADD3 R9, P0, PT, RZ, -R0, RZ ;  /* 0x80000000ff097210 */ /* 0x000fe20007f1e0ff */
[----:B------:R-:W1:Y:S03]  /*1f80*/  LDCU.64 UR12, c[0x0][0x618] ;  /* 0x0000c300ff0c77ac */ /* 0x000e660008000a00 */
[----:B------:R-:W-:Y:S01]  /*1f90*/  IADD3.X R4, PT, PT, RZ, ~R2, RZ, P0, !PT ;  /* 0x80000002ff047210 */ /* 0x000fe200007fe4ff */
[----:B------:R-:W2:Y:S04]  /*1fa0*/  LDCU.64 UR14, c[0x0][0x620] ;  /* 0x0000c400ff0e77ac */ /* 0x000ea80008000a00 */
[----:B0-----:R-:W-:-:S02]  /*1fb0*/  IMAD R4, R4, UR6, RZ ;  /* 0x0000000604047c24 */ /* 0x001fc4000f8e02ff */
[----:B------:R-:W-:-:S04]  /*1fc0*/  IMAD.WIDE.U32 R14, R9, UR6, R14 ;  /* 0x00000006090e7c25 */ /* 0x000fc8000f8e000e */
[----:B-1----:R-:W-:Y:S02]  /*1fd0*/  IMAD R7, R2, UR12, RZ ;  /* 0x0000000c02077c24 */ /* 0x002fe4000f8e02ff */
[----:B------:R-:W-:Y:S01]  /*1fe0*/  IMAD R9, R9, UR7, R4 ;  /* 0x0000000709097c24 */ /* 0x000fe2000f8e0204 */
[----:B------:R-:W0:Y:S01]  /*1ff0*/  LDCU.64 UR6, c[0x0][0x5f0] ;  /* 0x0000be00ff0677ac */ /* 0x000e220008000a00 */
[C---:B------:R-:W-:Y:S02]  /*2000*/  IMAD R11, R0.reuse, UR13, R7 ;  /* 0x0000000d000b7c24 */ /* 0x040fe4000f8e0207 */
[----:B------:R-:W-:-:S04]  /*2010*/  IMAD.WIDE.U32 R6, R0, UR12, RZ ;  /* 0x0000000c00067c25 */ /* 0x000fc8000f8e00ff */
[----:B------:R-:W-:Y:S01]  /*2020*/  IMAD.IADD R0, R15, 0x1, R9 ;  /* 0x000000010f007824 */ /* 0x000fe200078e0209 */
[----:B------:R-:W-:-:S03]  /*2030*/  IADD3 R7, PT, PT, R7, R11, RZ ;  /* 0x0000000b07077210 */ /* 0x000fc60007ffe0ff */
[----:B--2---:R-:W-:Y:S02]  /*2040*/  IMAD R9, R0, UR14, RZ ;  /* 0x0000000e00097c24 */ /* 0x004fe4000f8e02ff */
[----:B------:R-:W-:-:S04]  /*2050*/  IMAD.WIDE.U32 R6, R14, UR14, R6 ;  /* 0x0000000e0e067c25 */ /* 0x000fc8000f8e0006 */
[----:B------:R-:W-:Y:S01]  /*2060*/  IMAD R9, R14, UR15, R9 ;  /* 0x0000000f0e097c24 */ /* 0x000fe2000f8e0209 */
[----:B0-----:R-:W-:-:S03]  /*2070*/  LEA R8, P0, R6, UR6, 0x1 ;  /* 0x0000000606087c11 */ /* 0x001fc6000f8008ff */
[----:B------:R-:W-:-:S05]  /*2080*/  IMAD.IADD R7, R7, 0x1, R9 ;  /* 0x0000000107077824 */ /* 0x000fca00078e0209 */
[----:B------:R-:W-:-:S05]  /*2090*/  LEA.HI.X R9, R6, UR7, R7, 0x1, P0 ;  /* 0x0000000706097c11 */ /* 0x000fca00080f0c07 */
[----:B------:R-:W2:Y:S01]  /*20a0*/  LDG.E.U16 R8, desc[UR8][R8.64] ;  /* 0x0000000808087981 */ /* 0x000ea2000c1e1500 */
[----:B-----5:R-:W-:Y:S01]  /*20b0*/  SHF.L.U32 R3, R3, 0x10, RZ ;  /* 0x0000001003037819 */ /* 0x020fe200000006ff */
[----:B--2---:R-:W-:-:S04]  /*20c0*/  IMAD.U32 R0, R8, 0x10000, RZ ;  /* 0x0001000008007824 */ /* 0x004fc800078e00ff */
[----:B------:R-:W-:-:S05]  /*20d0*/  FADD.FTZ R0, R3, R0 ;  /* 0x0000000003007221 */ /* 0x000fca0000010000 */
[----:B------:R-:W-:-:S04]  /*20e0*/  F2FP.BF16.F32.PACK_AB R0, RZ, R0 ;  /* 0x00000000ff00723e */ /* 0x000fc800000010ff */
[----:B------:R-:W-:-:S07]  /*20f0*/  PRMT R3, R0, 0x7610, R3 ;  /* 0x0000761000037816 */ /* 0x000fce0000000003 */
.L_x_13:
[----:B------:R-:W-:Y:S05]  /*2100*/  BSYNC.RECONVERGENT B2 ;  /* 0x0000000000027941 */ /* 0x000fea0003800200 */
.L_x_12:
[----:B-----5:R0:W-:Y:S02]  /*2110*/  STG.E.U16 desc[UR8][R22.64], R3 ;  /* 0x0000000316007986 */ /* 0x0201e4000c101508 */
.L_x_8:
[----:B------:R-:W-:Y:S05]  /*2120*/  BSYNC.RECONVERGENT B1 ;  /* 0x0000000000017941 */ /* 0x000fea0003800200 */
.L_x_7:
[----:B------:R-:W-:-:S07]  /*2130*/  IADD3 R5, PT, PT, R5, 0x80, RZ ;  /* 0x0000008005057810 */ /* 0x000fce0007ffe0ff */
.L_x_2:
[----:B------:R-:W-:Y:S05]  /*2140*/  BSYNC.RECONVERGENT B0 ;  /* 0x0000000000007941 */ /* 0x000fea0003800200 */
.L_x_1:
[----:B------:R-:W1:Y:S01]  /*2150*/  LDCU UR6, c[0x0][0x380] ;  /* 0x00007000ff0677ac */ /* 0x000e620008000800 */
[----:B------:R-:W-:Y:S01]  /*2160*/  BSSY.RECONVERGENT B0, `(.L_x_18) ;  /* 0x0000206000007945 */ /* 0x000fe20003800200 */
[----:B-1----:R-:W-:-:S13]  /*2170*/  ISETP.GE.AND P0, PT, R5, UR6, PT ;  /* 0x0000000605007c0c */ /* 0x002fda000bf06270 */
[----:B------:R-:W-:Y:S05]  /*2180*/  @P0 BRA `(.L_x_19) ;  /* 0x00000020000c0947 */ /* 0x000fea0003800000 */
[----:B------:R-:W1:Y:S01]  /*2190*/  LDC.64 R14, c[0x0][0x5f8] ;  /* 0x00017e00ff0e7b82 */ /* 0x000e620000000a00 */
[----:B------:R-:W2:Y:S01]  /*21a0*/  LDCU.64 UR6, c[0x0][0x600] ;  /* 0x0000c000ff0677ac */ /* 0x000ea20008000a00 */
[----:B-1----:R-:W2:Y:S01]  /*21b0*/  LDG.E.64 R14, desc[UR8][R14.64] ;  /* 0x000000080e0e7981 */ /* 0x002ea2000c1e1b00 */
[----:B------:R-:W-:Y:S02]  /*21c0*/  CS2R R6, SRZ ;  /* 0x0000000000067805 */ /* 0x000fe4000001ff00 */
[----:B--2---:R-:W-:-:S04]  /*21d0*/  ISETP.GT.U32.AND P0, PT, R14, UR6, PT ;  /* 0x000000060e007c0c */ /* 0x004fc8000bf04070 */
[----:B------:R-:W-:-:S13]  /*21e0*/  ISETP.GT.AND.EX P0, PT, R15, UR7, PT, P0 ;  /* 0x000000070f007c0c */ /* 0x000fda000bf04300 */
[----:B------:R-:W-:Y:S05]  /*21f0*/  @!P0 BRA `(.L_x_20) ;  /* 0x0000000000748947 */ /* 0x000fea0003800000 */
[----:B------:R-:W1:Y:S01]  /*2200*/  LDCU UR12, c[0x0][0x60c] ;  /* 0x0000c180ff0c77ac */ /* 0x000e620008000800 */
[----:B------:R-:W-:-:S04]  /*2210*/  IADD3 R10, P0, PT, R14, -UR6, RZ ;  /* 0x800000060e0a7c10 */ /* 0x000fc8000ff1e0ff */
[----:B0-----:R-:W-:-:S04]  /*2220*/  IADD3.X R3, PT, PT, R15, ~UR7, RZ, P0, !PT ;  /* 0x800000070f037c10 */ /* 0x001fc800087fe4ff */
[----:B-1----:R-:W-:-:S04]  /*2230*/  LOP3.LUT R0, R3, UR12, RZ, 0xfc, !PT ;  /* 0x0000000c03007c12 */ /* 0x002fc8000f8efcff */
[----:B------:R-:W-:-:S13]  /*2240*/  ISETP.NE.U32.AND P0, PT, R0, RZ, PT ;  /* 0x000000ff0000720c */ /* 0x000fda0003f05070 */
[----:B------:R-:W-:Y:S05]  /*2250*/  @P0 BRA `(.L_x_21) ;  /* 0x0000000000540947 */ /* 0x000fea0003800000 */
[----:B------:R-:W0:Y:S02]  /*2260*/  LDCU UR6, c[0x0][0x608] ;  /* 0x0000c100ff0677ac */ /* 0x000e240008000800 */
[----:B0-----:R-:W0:Y:S01]  /*2270*/  I2F.U32.RP R4, UR6 ;  /* 0x0000000600047d06 */ /* 0x001e220008209000 */
[----:B------:R-:W-:-:S07]  /*2280*/  ISETP.NE.U32.AND P2, PT, RZ, UR6, PT ;  /* 0x00000006ff007c0c */ /* 0x000fce000bf45070 */
[----:B0-----:R-:W0:Y:S02]  /*2290*/  MUFU.RCP R4, R4 ;  /* 0x0000000400047308 */ /* 0x001e240000001000 */
[----:B0-----:R-:W-:-:S06]  /*22a0*/  VIADD R2, R4, 0xffffffe ;  /* 0x0ffffffe04027836 */ /* 0x001fcc0000000000 */
[----:B------:R0:W1:Y:S02]  /*22b0*/  F2I.FTZ.U32.TRUNC.NTZ R3, R2 ;  /* 0x0000000200037305 */ /* 0x000064000021f000 */
[----:B0-----:R-:W-:Y:S01]  /*22c0*/  IMAD.MOV.U32 R2, RZ, RZ, RZ ;  /* 0x000000ffff027224 */ /* 0x001fe200078e00ff */
[----:B-1----:R-:W-:-:S05]  /*22d0*/  IADD3 R7, PT, PT, RZ, -R3, RZ ;  /* 0x80000003ff077210 */ /* 0x002fca0007ffe0ff */
[----:B------:R-:W-:-:S04]  /*22e0*/  IMAD R7, R7, UR6, RZ ;  /* 0x0000000607077c24 */ /* 0x000fc8000f8e02ff */
[----:B------:R-:W-:-:S06]  /*22f0*/  IMAD.HI.U32 R7, R3, R7, R2 ;  /* 0x0000000703077227 */ /* 0x000fcc00078e0002 */
[----:B------:R-:W-:-:S04]  /*2300*/  IMAD.HI.U32 R6, R7, R10, RZ ;  /* 0x0000000a07067227 */ /* 0x000fc800078e00ff */
[----:B------:R-:W-:Y:S01]  /*2310*/  HFMA2 R7, -RZ, RZ, 0, 0 ;  /* 0x00000000ff077431 */ /* 0x000fe200000001ff */
[----:B------:R-:W-:-:S05]  /*2320*/  IADD3 R3, PT, PT, -R6, RZ, RZ ;  /* 0x000000ff06037210 */ /* 0x000fca0007ffe1ff */
[----:B------:R-:W-:-:S05]  /*2330*/  IMAD R0, R3, UR6, R10 ;  /* 0x0000000603007c24 */ /* 0x000fca000f8e020a */
[----:B------:R-:W-:-:S13]  /*2340*/  ISETP.GE.U32.AND P0, PT, R0, UR6, PT ;  /* 0x0000000600007c0c */ /* 0x000fda000bf06070 */
[----:B------:R-:W-:Y:S01]  /*2350*/  @P0 VIADD R0, R0, -UR6 ;  /* 0x8000000600000c36 */ /* 0x000fe20008000000 */
[----:B------:R-:W-:-:S04]  /*2360*/  @P0 IADD3 R6, PT, PT, R6, 0x1, RZ ;  /* 0x0000000106060810 */ /* 0x000fc80007ffe0ff */
[----:B------:R-:W-:-:S13]  /*2370*/  ISETP.GE.U32.AND P1, PT, R0, UR6, PT ;  /* 0x0000000600007c0c */ /* 0x000fda000bf26070 */
[----:B------:R-:W-:Y:S01]  /*2380*/  @P1 VIADD R6, R6, 0x1 ;  /* 0x0000000106061836 */ /* 0x000fe20000000000 */
[----:B------:R-:W-:Y:S01]  /*2390*/  @!P2 LOP3.LUT R6, RZ, UR6, RZ, 0x33, !PT ;  /* 0x00000006ff06ac12 */ /* 0x000fe2000f8e33ff */
[----:B------:R-:W-:Y:S06]  /*23a0*/  BRA `(.L_x_20) ;  /* 0x0000000000087947 */ /* 0x000fec0003800000 */
.L_x_21:
[----:B------:R-:W-:-:S07]  /*23b0*/  MOV R4, 0x23d0 ;  /* 0x000023d000047802 */ /* 0x000fce0000000f00 */
[----:B------:R-:W-:Y:S05]  /*23c0*/  CALL.REL.NOINC `($__internal_0_$__cuda_sm20_div_s64) ;  /* 0x0000029c00fc7944 */ /* 0x000fea0003c00000 */
.L_x_20:
[----:B------:R-:W1:Y:S02]  /*23d0*/  LDCU.128 UR12, c[0x0][0x600] ;  /* 0x0000c000ff0c77ac */ /* 0x000e640008000c00 */
[----:B-1----:R-:W-:Y:S01]  /*23e0*/  IMAD R9, R7, UR14, RZ ;  /* 0x0000000e07097c24 */ /* 0x002fe2000f8e02ff */
[----:B------:R-:W-:Y:S01]  /*23f0*/  LOP3.LUT R0, R15, UR15, RZ, 0xfc, !PT ;  /* 0x0000000f0f007c12 */ /* 0x000fe2000f8efcff */
[----:B0-----:R-:W-:-:S04]  /*2400*/  IMAD.WIDE.U32 R2, R6, UR14, RZ ;  /* 0x0000000e06027c25 */ /* 0x001fc8000f8e00ff */
[----:B------:R-:W-:Y:S01]  /*2410*/  IMAD R11, R6, UR15, R9 ;  /* 0x0000000f060b7c24 */ /* 0x000fe2000f8e0209 */
[----:B------:R-:W-:-:S03]  /*2420*/  IADD3 R9, P1, PT, R2, UR12, RZ ;  /* 0x0000000c02097c10 */ /* 0x000fc6000ff3e0ff */
[----:B------:R-:W-:Y:S01]  /*2430*/  IMAD.IADD R11, R3, 0x1, R11 ;  /* 0x00000001030b7824 */ /* 0x000fe200078e020b */
[----:B------:R-:W-:-:S04]  /*2440*/  ISETP.GE.U32.AND P0, PT, R14, R9, PT ;  /* 0x000000090e00720c */ /* 0x000fc80003f06070 */
[----:B------:R-:W-:Y:S02]  /*2450*/  IADD3.X R3, PT, PT, R11, UR13, RZ, P1, !PT ;  /* 0x0000000d0b037c10 */ /* 0x000fe40008ffe4ff */
[----:B------:R-:W-:Y:S02]  /*2460*/  ISETP.GT.U32.AND P1, PT, R2, R14, PT ;  /* 0x0000000e0200720c */ /* 0x000fe40003f24070 */
[----:B------:R-:W-:-:S04]  /*2470*/  ISETP.GE.AND.EX P0, PT, R15, R3, PT, P0 ;  /* 0x000000030f00720c */ /* 0x000fc80003f06300 */
[----:B------:R-:W-:-:S04]  /*2480*/  ISETP.GT.OR.EX P0, PT, R11, R15, P0, P1 ;  /* 0x0000000f0b00720c */ /* 0x000fc80000704710 */
[----:B------:R-:W-:Y:S02]  /*2490*/  SEL R3, RZ, 0x1, !P0 ;  /* 0x00000001ff037807 */ /* 0x000fe40004000000 */
[----:B------:R-:W-:Y:S02]  /*24a0*/  ISETP.NE.U32.AND P0, PT, R0, RZ, PT ;  /* 0x000000ff0000720c */ /* 0x000fe40003f05070 */
[----:B------:R-:W-:-:S04]  /*24b0*/  IADD3 R0, P1, PT, R6, R3, RZ ;  /* 0x0000000306007210 */ /* 0x000fc80007f3e0ff */
[----:B------:R-:W-:-:S07]  /*24c0*/  IADD3.X R2, PT, PT, RZ, R7, RZ, P1, !PT ;  /* 0x00000007ff027210 */ /* 0x000fce0000ffe4ff */
[----:B------:R-:W-:Y:S05]  /*24d0*/  @P0 BRA `(.L_x_22) ;  /* 0x0000000000500947 */ /* 0x000fea0003800000 */
[----:B------:R-:W0:Y:S01]  /*24e0*/  I2F.U32.RP R4, UR14 ;  /* 0x0000000e00047d06 */ /* 0x000e220008209000 */
[----:B------:R-:W-:Y:S01]  /*24f0*/  IMAD.MOV.U32 R6, RZ, RZ, RZ ;  /* 0x000000ffff067224 */ /* 0x000fe200078e00ff */
[----:B------:R-:W-:-:S06]  /*2500*/  ISETP.NE.U32.AND P2, PT, RZ, UR14, PT ;  /* 0x0000000eff007c0c */ /* 0x000fcc000bf45070 */
[----:B0-----:R-:W0:Y:S02]  /*2510*/  MUFU.RCP R4, R4 ;  /* 0x0000000400047308 */ /* 0x001e240000001000 */
[----:B0-----:R-:W-:-:S06]  /*2520*/  VIADD R7, R4, 0xffffffe ;  /* 0x0ffffffe04077836 */ /* 0x001fcc0000000000 */
[----:B------:R-:W0:Y:S02]  /*2530*/  F2I.FTZ.U32.TRUNC.NTZ R7, R7 ;  /* 0x0000000700077305 */ /* 0x000e24000021f000 */
[----:B0-----:R-:W-:-:S05]  /*2540*/  IADD3 R3, PT, PT, RZ, -R7, RZ ;  /* 0x80000007ff037210 */ /* 0x001fca0007ffe0ff */
[----:B------:R-:W-:-:S04]  /*2550*/  IMAD R3, R3, UR14, RZ ;  /* 0x0000000e03037c24 */ /* 0x000fc8000f8e02ff */
[----:B------:R-:W-:Y:S01]  /*2560*/  IMAD.HI.U32 R3, R7, R3, R6 ;  /* 0x0000000307037227 */ /* 0x000fe200078e0006 */
[----:B------:R-:W-:-:S05]  /*2570*/  MOV R7, RZ ;  /* 0x000000ff00077202 */ /* 0x000fca0000000f00 */
[----:B------:R-:W-:-:S05]  /*2580*/  IMAD.HI.U32 R6, R3, R14, RZ ;  /* 0x0000000e03067227 */ /* 0x000fca00078e00ff */
        /* <DEDUP_REMOVED lines=9> */
.L_x_22:
[----:B------:R-:W-:Y:S01]  /*2620*/  IMAD.MOV.U32 R10, RZ, RZ, R14 ;  /* 0x000000ffff0a7224 */ /* 0x000fe200078e000e */
[----:B------:R-:W-:Y:S02]  /*2630*/  MOV R3, R15 ;  /* 0x0000000f00037202 */ /* 0x000fe40000000f00 */
[----:B------:R-:W-:-:S07]  /*2640*/  MOV R4, 0x2660 ;  /* 0x0000266000047802 */ /* 0x000fce0000000f00 */
[----:B------:R-:W-:Y:S05]  /*2650*/  CALL.REL.NOINC `($__internal_0_$__cuda_sm20_div_s64) ;  /* 0x0000029c00587944 */ /* 0x000fea0003c00000 */
.L_x_23:
        /* <DEDUP_REMOVED lines=13> */
[----:B------:R-:W-:Y:S01]  /*2730*/  ISETP.GE.U32.AND P1, PT, R7, 0x7, PT ;  /* 0x000000070700780c */ /* 0x000fe20003f26070 */
[----:B------:R-:W-:Y:S01]  /*2740*/  IMAD.X R20, R11, 0x1, ~R2, P0 ;  /* 0x000000010b147824 */ /* 0x000fe200000e0e02 */
[----:B------:R-:W-:-:S04]  /*2750*/  IADD3 R4, P2, PT, R7, 0x1, RZ ;  /* 0x0000000107047810 */ /* 0x000fc80007f5e0ff */
[----:B------:R-:W-:Y:S02]  /*2760*/  ISETP.GE.U32.AND.EX P1, PT, R20, RZ, PT, P1 ;  /* 0x000000ff1400720c */ /* 0x000fe40003f26110 */
[----:B------:R-:W-:Y:S02]  /*2770*/  LOP3.LUT R6, R4, 0x7, RZ, 0xc0, !PT ;  /* 0x0000000704067812 */ /* 0x000fe400078ec0ff */
[----:B------:R-:W-:Y:S02]  /*2780*/  IADD3.X R20, PT, PT, RZ, R20, RZ, P2, !PT ;  /* 0x00000014ff147210 */ /* 0x000fe400017fe4ff */
[----:B------:R-:W-:-:S04]  /*2790*/  ISETP.NE.U32.AND P0, PT, R6, RZ, PT ;  /* 0x000000ff0600720c */ /* 0x000fc80003f05070 */
[----:B------:R-:W-:-:S03]  /*27a0*/  ISETP.NE.AND.EX P0, PT, RZ, RZ, PT, P0 ;  /* 0x000000ffff00720c */ /* 0x000fc60003f05300 */
[----:B0-----:R-:W-:Y:S10]  /*27b0*/  @!P1 BRA `(.L_x_27) ;  /* 0x0000000c00b89947 */ /* 0x001ff40003800000 */
[----:B------:R-:W0:Y:S01]  /*27c0*/  LDCU.64 UR6, c[0x0][0x618] ;  /* 0x0000c300ff0677ac */ /* 0x000e220008000a00 */
[C---:B------:R-:W-:Y:S01]  /*27d0*/  IADD3 R40, P1, PT, R0.reuse, 0x2, RZ ;  /* 0x0000000200287810 */ /* 0x040fe20007f3e0ff */
[----:B------:R-:W1:Y:S01]  /*27e0*/  LDC.64 R24, c[0x0][0x620] ;  /* 0x00018800ff187b82 */ /* 0x000e620000000a00 */
[----:B------:R-:W-:Y:S01]  /*27f0*/  IADD3 R29, P4, PT, RZ, -R0, RZ ;  /* 0x80000000ff1d7210 */ /* 0x000fe20007f9e0ff */
[----:B------:R-:W2:Y:S01]  /*2800*/  LDCU.64 UR12, c[0x0][0x608] ;  /* 0x0000c100ff0c77ac */ /* 0x000ea20008000a00 */
[----:B------:R-:W-:Y:S01]  /*2810*/  IADD3 R11, P2, PT, R0, 0x3, RZ ;  /* 0x00000003000b7810 */ /* 0x000fe20007f5e0ff */
[--C-:B------:R-:W-:Y:S01]  /*2820*/  IMAD.X R45, RZ, RZ, R2.reuse, P1 ;  /* 0x000000ffff2d7224 */ /* 0x100fe200008e0602 */
[----:B------:R-:W-:Y:S01]  /*2830*/  IADD3 R26, P1, PT, RZ, -R40, RZ ;  /* 0x80000028ff1a7210 */ /* 0x000fe20007f3e0ff */
[----:B------:R-:W-:Y:S01]  /*2840*/  IMAD.X R10, RZ, RZ, ~R2, P4 ;  /* 0x000000ffff0a7224 */ /* 0x000fe200020e0e02 */
[----:B------:R-:W-:Y:S02]  /*2850*/  IADD3.X R44, PT, PT, RZ, R2, RZ, P2, !PT ;  /* 0x00000002ff2c7210 */ /* 0x000fe400017fe4ff */
[----:B------:R-:W-:-:S02]  /*2860*/  IADD3 R17, P3, PT, RZ, -R11, RZ ;  /* 0x8000000bff117210 */ /* 0x000fc40007f7e0ff */
[C---:B------:R-:W-:Y:S02]  /*2870*/  IADD3 R38, P6, PT, R0.reuse, 0x5, RZ ;  /* 0x0000000500267810 */ /* 0x040fe40007fde0ff */
[----:B------:R-:W-:Y:S01]  /*2880*/  IADD3 R37, P4, PT, R0, 0x6, RZ ;  /* 0x0000000600257810 */ /* 0x000fe20007f9e0ff */
[----:B0-----:R-:W-:Y:S01]  /*2890*/  IMAD R7, R2, UR6, RZ ;  /* 0x0000000602077c24 */ /* 0x001fe2000f8e02ff */
[----:B------:R-:W-:Y:S02]  /*28a0*/  USHF.L.U32 UR14, UR6, 0x4, URZ ;  /* 0x00000004060e7899 */ /* 0x000fe400080006ff */
[----:B------:R-:W-:-:S04]  /*28b0*/  IMAD.WIDE.U32 R8, R0, UR6, RZ ;  /* 0x0000000600087c25 */ /* 0x000fc8000f8e00ff */
[----:B------:R-:W-:Y:S01]  /*28c0*/  IMAD R7, R0, UR7, R7 ;  /* 0x0000000700077c24 */ /* 0x000fe2000f8e0207 */
[----:B------:R-:W-:Y:S01]  /*28d0*/  IADD3 R36, P2, PT, R8, UR6, RZ ;  /* 0x0000000608247c10 */ /* 0x000fe2000ff5e0ff */
[----:B--2---:R-:W-:Y:S01]  /*28e0*/  IMAD R10, R10, UR12, RZ ;  /* 0x0000000c0a0a7c24 */ /* 0x004fe2000f8e02ff */
[C---:B------:R-:W-:Y:S02]  /*28f0*/  SHF.L.U32 R19, R8.reuse, 0x1, RZ ;  /* 0x0000000108137819 */ /* 0x040fe400000006ff */
[----:B------:R-:W-:Y:S01]  /*2900*/  IADD3 R18, PT, PT, R9, R7, RZ ;  /* 0x0000000709127210 */ /* 0x000fe20007ffe0ff */
[----:B------:R-:W-:Y:S02]  /*2910*/  IMAD.X R7, RZ, RZ, ~R45, P1 ;  /* 0x000000ffff077224 */ /* 0x000fe400008e0e2d */
[----:B------:R-:W-:Y:S01]  /*2920*/  IMAD R13, R29, UR13, R10 ;  /* 0x0000000d1d0d7c24 */ /* 0x000fe2000f8e020a */
[----:B------:R-:W-:Y:S01]  /*2930*/  SHF.L.U64.HI R9, R8, 0x1, R18 ;  /* 0x0000000108097819 */ /* 0x000fe20000010212 */
[----:B------:R-:W-:Y:S01]  /*2940*/  IMAD.X R8, RZ, RZ, ~R44, P3 ;  /* 0x000000ffff087224 */ /* 0x000fe200018e0e2c */
[----:B------:R-:W-:Y:S01]  /*2950*/  IADD3.X R18, PT, PT, R18, UR7, RZ, P2, !PT ;  /* 0x0000000712127c10 */ /* 0x000fe200097fe4ff */
[----:B------:R-:W-:-:S02]  /*2960*/  IMAD R7, R7, UR12, RZ ;  /* 0x0000000c07077c24 */ /* 0x000fc4000f8e02ff */
[----:B------:R-:W-:-:S04]  /*2970*/  IMAD.WIDE.U32 R28, R29, UR12, R14 ;  /* 0x0000000c1d1c7c25 */ /* 0x000fc8000f8e000e */
[----:B------:R-:W-:Y:S02]  /*2980*/  IMAD R8, R8, UR12, RZ ;  /* 0x0000000c08087c24 */ /* 0x000fe4000f8e02ff */
[----:B------:R-:W-:Y:S01]  /*2990*/  IMAD R21, R26, UR13, R7 ;  /* 0x0000000d1a157c24 */ /* 0x000fe2000f8e0207 */
[----:B------:R-:W-:Y:S01]  /*29a0*/  IADD3 R7, PT, PT, R29, R13, RZ ;  /* 0x0000000d1d077210 */ /* 0x000fe20007ffe0ff */
[C---:B------:R-:W-:Y:S02]  /*29b0*/  IMAD R29, R17.reuse, UR13, R8 ;  /* 0x0000000d111d7c24 */ /* 0x040fe4000f8e0208 */
[----:B------:R-:W-:-:S04]  /*29c0*/  IMAD.WIDE.U32 R16, R17, UR12, R14 ;  /* 0x0000000c11107c25 */ /* 0x000fc8000f8e000e */
[----:B-1----:R-:W-:Y:S01]  /*29d0*/  IMAD R7, R7, R24, RZ ;  /* 0x0000001807077224 */ /* 0x002fe200078e02ff */
[----:B------:R-:W-:Y:S01]  /*29e0*/  IADD3 R17, PT, PT, R17, R29, RZ ;  /* 0x0000001d11117210 */ /* 0x000fe20007ffe0ff */
[----:B------:R-:W-:-:S04]  /*29f0*/  IMAD.WIDE.U32 R26, R26, UR12, R14 ;  /* 0x0000000c1a1a7c25 */ /* 0x000fc8000f8e000e */
[----:B------:R-:W-:Y:S02]  /*2a00*/  IMAD R31, R28, R25, R7 ;  /* 0x000000191c1f7224 */ /* 0x000fe400078e0207 */
[----:B------:R-:W-:Y:S02]  /*2a10*/  IMAD R10, R24, UR13, RZ ;  /* 0x0000000d180a7c24 */ /* 0x000fe4000f8e02ff */
[----:B------:R-:W-:Y:S02]  /*2a20*/  IMAD.IADD R21, R27, 0x1, R21 ;  /* 0x000000011b157824 */ /* 0x000fe400078e0215 */
[----:B------:R-:W-:-:S04]  /*2a30*/  IMAD.WIDE.U32 R28, R28, R24, RZ ;  /* 0x000000181c1c7225 */ /* 0x000fc800078e00ff */
[-C--:B------:R-:W-:Y:S01]  /*2a40*/  IMAD R17, R17, R24.reuse, RZ ;  /* 0x0000001811117224 */ /* 0x080fe200078e02ff */
[----:B------:R-:W-:Y:S01]  /*2a50*/  LEA R8, P3, R28, R19, 0x1 ;  /* 0x000000131c087211 */ /* 0x000fe200078608ff */
[----:B------:R-:W-:Y:S01]  /*2a60*/  IMAD R33, R25, UR12, R10 ;  /* 0x0000000c19217c24 */ /* 0x000fe2000f8e020a */
[----:B------:R-:W-:Y:S01]  /*2a70*/  IADD3 R10, PT, PT, R29, R31, RZ ;  /* 0x0000001f1d0a7210 */ /* 0x000fe20007ffe0ff */
[-C--:B------:R-:W-:Y:S02]  /*2a80*/  IMAD R21, R21, R24.reuse, RZ ;  /* 0x0000001815157224 */ /* 0x080fe400078e02ff */
[----:B------:R-:W-:Y:S01]  /*2a90*/  IMAD R41, R16, R25, R17 ;  /* 0x0000001910297224 */ /* 0x000fe200078e0211 */
[----:B------:R-:W-:Y:S01]  /*2aa0*/  LEA.HI.X R9, R28, R9, R10, 0x1, P3 ;  /* 0x000000091c097211 */ /* 0x000fe200018f0c0a */
[----:B------:R-:W-:Y:S01]  /*2ab0*/  IMAD.WIDE.U32 R16, R16, R24, RZ ;  /* 0x0000001810107225 */ /* 0x000fe200078e00ff */
[----:B------:R-:W-:-:S03]  /*2ac0*/  IADD3 R10, P3, PT, R0, 0x4, RZ ;  /* 0x00000004000a7810 */ /* 0x000fc60007f7e0ff */
[----:B------:R-:W-:Y:S01]  /*2ad0*/  IMAD.WIDE.U32 R12, R24, UR12, RZ ;  /* 0x0000000c180c7c25 */ /* 0x000fe2000f8e00ff */
[----:B------:R-:W-:-:S03]  /*2ae0*/  IADD3 R35, P5, PT, RZ, -R10, RZ ;  /* 0x8000000aff237210 */ /* 0x000fc60007fbe0ff */
[----:B------:R-:W-:Y:S01]  /*2af0*/  IMAD R43, R26, R25, R21 ;  /* 0x000000191a2b7224 */ /* 0x000fe200078e0215 */
[----:B------:R-:W-:Y:S01]  /*2b00*/  LEA R7, P1, -R12, UR14, 0x4 ;  /* 0x0000000e0c077c11 */ /* 0x000fe2000f8221ff */
[----:B------:R-:W-:-:S04]  /*2b10*/  IMAD.WIDE.U32 R26, R26, R24, RZ ;  /* 0x000000181a1a7225 */ /* 0x000fc800078e00ff */
[----:B------:R-:W-:Y:S01]  /*2b20*/  IMAD.IADD R41, R17, 0x1, R41 ;  /* 0x0000000111297824 */ /* 0x000fe200078e0229 */
[-C--:B------:R-:W-:Y:S01]  /*2b30*/  IADD3.X R17, PT, PT, RZ, R2.reuse, RZ, P4, !PT ;  /* 0x00000002ff117210 */ /* 0x080fe200027fe4ff */
[----:B------:R-:W-:Y:S01]  /*2b40*/  IMAD.IADD R21, R13, 0x1, R33 ;  /* 0x000000010d157824 */ /* 0x000fe200078e0221 */
[C---:B------:R-:W-:Y:S01]  /*2b50*/  SHF.L.U32 R13, R16.reuse, 0x1, RZ ;  /* 0x00000001100d7819 */ /* 0x040fe200000006ff */
[----:B------:R-:W-:Y:S01]  /*2b60*/  IMAD.IADD R43, R27, 0x1, R43 ;  /* 0x000000011b2b7824 */ /* 0x000fe200078e022b */
[----:B------:R-:W-:Y:S01]  /*2b70*/  SHF.L.U64.HI R41, R16, 0x1, R41 ;  /* 0x0000000110297819 */ /* 0x000fe20000010229 */
[----:B------:R-:W-:Y:S01]  /*2b80*/  IMAD.X R42, RZ, RZ, R2, P3 ;  /* 0x000000ffff2a7224 */ /* 0x000fe200018e0602 */
[----:B------:R-:W-:Y:S01]  /*2b90*/  IADD3.X R16, PT, PT, RZ, R2, RZ, P6, !PT ;  /* 0x00000002ff107210 */ /* 0x000fe200037fe4ff */
[----:B------:R-:W-:Y:S01]  /*2ba0*/  IMAD R44, R44, UR6, RZ ;  /* 0x000000062c2c7c24 */ /* 0x000fe2000f8e02ff */
[----:B------:R-:W-:Y:S01]  /*2bb0*/  IADD3 R28, P3, PT, RZ, -R38, RZ ;  /* 0x80000026ff1c7210 */ /* 0x000fe20007f7e0ff */
[----:B------:R-:W-:Y:S01]  /*2bc0*/  IMAD R55, R42, UR6, RZ ;  /* 0x000000062a377c24 */ /* 0x000fe2000f8e02ff */
[----:B------:R-:W-:Y:S01]  /*2bd0*/  SHF.L.U64.HI R21, R12, 0x4, R21 ;  /* 0x000000040c157819 */ /* 0x000fe20000010215 */
[----:B------:R-:W-:Y:S01]  /*2be0*/  IMAD R53, R11, UR7, R44 ;  /* 0x000000070b357c24 */ /* 0x000fe2000f8e022c */
[C---:B------:R-:W-:Y:S01]  /*2bf0*/  SHF.L.U32 R12, R26.reuse, 0x1, RZ ;  /* 0x000000011a0c7819 */ /* 0x040fe200000006ff */
[----:B------:R-:W-:Y:S01]  /*2c00*/  IMAD.X R27, RZ, RZ, ~R16, P3 ;  /* 0x000000ffff1b7224 */ /* 0x000fe200018e0e10 */
[----:B------:R-:W-:Y:S01]  /*2c10*/  SHF.L.U64.HI R43, R26, 0x1, R43 ;  /* 0x000000011a2b7819 */ /* 0x000fe2000001022b */
[----:B------:R-:W-:Y:S01]  /*2c20*/  IMAD.X R26, RZ, RZ, ~R42, P5 ;  /* 0x000000ffff1a7224 */ /* 0x000fe200028e0e2a */
[----:B------:R-:W-:Y:S01]  /*2c30*/  IADD3 R19, P5, PT, R0, 0x7, RZ ;  /* 0x0000000700137810 */ /* 0x000fe20007fbe0ff */
[----:B------:R-:W-:Y:S01]  /*2c40*/  IMAD R27, R27, UR12, RZ ;  /* 0x0000000c1b1b7c24 */ /* 0x000fe2000f8e02ff */
[----:B------:R-:W-:Y:S01]  /*2c50*/  IADD3 R31, P4, PT, RZ, -R37, RZ ;  /* 0x80000025ff1f7210 */ /* 0x000fe20007f9e0ff */
[----:B------:R-:W-:Y:S01]  /*2c60*/  IMAD R26, R26, UR12, RZ ;  /* 0x0000000c1a1a7c24 */ /* 0x000fe2000f8e02ff */
[----:B------:R-:W-:Y:S01]  /*2c70*/  IADD3.X R39, PT, PT, RZ, R2, RZ, P5, !PT ;  /* 0x00000002ff277210 */ /* 0x000fe20002ffe4ff */
[----:B------:R-:W-:Y:S01]  /*2c80*/  IMAD R51, R28, UR13, R27 ;  /* 0x0000000d1c337c24 */ /* 0x000fe2000f8e021b */
[----:B------:R-:W-:Y:S01]  /*2c90*/  IADD3 R33, P3, PT, RZ, -R19, RZ ;  /* 0x80000013ff217210 */ /* 0x000fe20007f7e0ff */
[----:B------:R-:W-:-:S02]  /*2ca0*/  IMAD R47, R35, UR13, R26 ;  /* 0x0000000d232f7c24 */ /* 0x000fc4000f8e021a */
[----:B------:R-:W-:Y:S01]  /*2cb0*/  IMAD.WIDE.U32 R34, R35, UR12, R14 ;  /* 0x0000000c23227c25 */ /* 0x000fe2000f8e000e */
[----:B------:R-:W-:-:S03]  /*2cc0*/  IADD3.X R32, PT, PT, RZ, ~R39, RZ, P3, !PT ;  /* 0x80000027ff207210 */ /* 0x000fc60001ffe4ff */
[----:B------:R-:W-:Y:S02]  /*2cd0*/  IMAD.X R30, RZ, RZ, ~R17, P4 ;  /* 0x000000ffff1e7224 */ /* 0x000fe400020e0e11 */
[----:B------:R-:W-:Y:S02]  /*2ce0*/  IMAD.WIDE.U32 R26, R28, UR12, R14 ;  /* 0x0000000c1c1a7c25 */ /* 0x000fe4000f8e000e */
[----:B------:R-:W0:Y:S02]  /*2cf0*/  LDC.64 R28, c[0x0][0x608] ;  /* 0x00018200ff1c7b82 */ /* 0x000e240000000a00 */
[----:B------:R-:W-:Y:S01]  /*2d00*/  IMAD.IADD R47, R35, 0x1, R47 ;  /* 0x00000001232f7824 */ /* 0x000fe200078e022f */
[----:B------:R-:W-:Y:S01]  /*2d10*/  IADD3 R35, PT, PT, R27, R51, RZ ;  /* 0x000000331b237210 */ /* 0x000fe20007ffe0ff */
[----:B------:R-:W-:Y:S02]  /*2d20*/  IMAD R30, R30, UR12, RZ ;  /* 0x0000000c1e1e7c24 */ /* 0x000fe4000f8e02ff */
[----:B------:R-:W-:-:S02]  /*2d30*/  IMAD R32, R32, UR12, RZ ;  /* 0x0000000c20207c24 */ /* 0x000fc4000f8e02ff */
[----:B------:R-:W-:Y:S02]  /*2d40*/  IMAD R47, R47, R24, RZ ;  /* 0x000000182f2f7224 */ /* 0x000fe400078e02ff */
[C---:B------:R-:W-:Y:S02]  /*2d50*/  IMAD R49, R31.reuse, UR13, R30 ;  /* 0x0000000d1f317c24 */ /* 0x040fe4000f8e021e */
[----:B------:R-:W-:-:S04]  /*2d60*/  IMAD.WIDE.U32 R30, R31, UR12, R14 ;  /* 0x0000000c1f1e7c25 */ /* 0x000fc8000f8e000e */
[C---:B------:R-:W-:Y:S02]  /*2d70*/  IMAD R27, R33.reuse, UR13, R32 ;  /* 0x0000000d211b7c24 */ /* 0x040fe4000f8e0220 */
[----:B------:R-:W-:-:S04]  /*2d80*/  IMAD.WIDE.U32 R32, R33, UR12, R14 ;  /* 0x0000000c21207c25 */ /* 0x000fc8000f8e000e */
[-C--:B------:R-:W-:Y:S02]  /*2d90*/  IMAD R46, R35, R24.reuse, RZ ;  /* 0x00000018232e7224 */ /* 0x080fe400078e02ff */
[C---:B------:R-:W-:Y:S02]  /*2da0*/  IMAD R47, R34.reuse, R25, R47 ;  /* 0x00000019222f7224 */ /* 0x040fe400078e022f */
[----:B------:R-:W-:-:S04]  /*2db0*/  IMAD.WIDE.U32 R34, R34, R24, RZ ;  /* 0x0000001822227225 */ /* 0x000fc800078e00ff */
[----:B------:R-:W-:Y:S01]  /*2dc0*/  IMAD.IADD R49, R31, 0x1, R49 ;  /* 0x000000011f317824 */ /* 0x000fe200078e0231 */
[----:B------:R-:W-:Y:S01]  /*2dd0*/  IADD3 R31, PT, PT, R33, R27, RZ ;  /* 0x0000001b211f7210 */ /* 0x000fe20007ffe0ff */
[----:B------:R-:W-:Y:S01]  /*2de0*/  IMAD.IADD R47, R35, 0x1, R47 ;  /* 0x00000001232f7824 */ /* 0x000fe200078e022f */
[----:B------:R-:W-:Y:S01]  /*2df0*/  SHF.L.U32 R35, R34, 0x1, RZ ;  /* 0x0000000122237819 */ /* 0x000fe200000006ff */
[----:B------:R-:W-:Y:S02]  /*2e00*/  IMAD R33, R26, R25, R46 ;  /* 0x000000191a217224 */ /* 0x000fe400078e022e */
[-C--:B------:R-:W-:Y:S01]  /*2e10*/  IMAD R46, R49, R24.reuse, RZ ;  /* 0x00000018312e7224 */ /* 0x080fe200078e02ff */
[----:B------:R-:W-:Y:S01]  /*2e20*/  SHF.L.U64.HI R34, R34, 0x1, R47 ;  /* 0x0000000122227819 */ /* 0x000fe2000001022f */
[----:B------:R-:W-:-:S04]  /*2e30*/  IMAD.WIDE.U32 R26, R26, R24, RZ ;  /* 0x000000181a1a7225 */ /* 0x000fc800078e00ff */
[-C--:B------:R-:W-:Y:S02]  /*2e40*/  IMAD R49, R31, R24.reuse, RZ ;  /* 0x000000181f317224 */ /* 0x080fe400078e02ff */
[----:B------:R-:W-:Y:S01]  /*2e50*/  IMAD R47, R30, R25, R46 ;  /* 0x000000191e2f7224 */ /* 0x000fe200078e022e */
[----:B------:R-:W-:Y:S01]  /*2e60*/  SHF.L.U32 R46, R26, 0x1, RZ ;  /* 0x000000011a2e7819 */ /* 0x000fe200000006ff */
[----:B------:R-:W-:-:S04]  /*2e70*/  IMAD.WIDE.U32 R30, R30, R24, RZ ;  /* 0x000000181e1e7225 */ /* 0x000fc800078e00ff */
[----:B------:R-:W-:Y:S02]  /*2e80*/  IMAD.IADD R27, R27, 0x1, R33 ;  /* 0x000000011b1b7824 */ /* 0x000fe400078e0221 */
[C---:B------:R-:W-:Y:S02]  /*2e90*/  IMAD R49, R32.reuse, R25, R49 ;  /* 0x0000001920317224 */ /* 0x040fe400078e0231 */
[----:B------:R-:W-:Y:S01]  /*2ea0*/  IMAD.WIDE.U32 R32, R32, R24, RZ ;  /* 0x0000001820207225 */ /* 0x000fe200078e00ff */
[----:B------:R-:W-:-:S03]  /*2eb0*/  SHF.L.U64.HI R48, R26, 0x1, R27 ;  /* 0x000000011a307819 */ /* 0x000fc6000001021b */
[----:B------:R-:W-:Y:S01]  /*2ec0*/  IMAD.IADD R31, R31, 0x1, R47 ;  /* 0x000000011f1f7824 */ /* 0x000fe200078e022f */
[----:B------:R-:W-:Y:S01]  /*2ed0*/  SHF.L.U32 R47, R30, 0x1, RZ ;  /* 0x000000011e2f7819 */ /* 0x000fe200000006ff */
[----:B------:R-:W-:Y:S01]  /*2ee0*/  IMAD.IADD R27, R33, 0x1, R49 ;  /* 0x00000001211b7824 */ /* 0x000fe200078e0231 */
[----:B------:R-:W-:Y:S01]  /*2ef0*/  SHF.L.U32 R33, R32, 0x1, RZ ;  /* 0x0000000120217819 */ /* 0x000fe200000006ff */
[----:B------:R-:W-:Y:S01]  /*2f00*/  IMAD R51, R45, UR6, RZ ;  /* 0x000000062d337c24 */ /* 0x000fe2000f8e02ff */
[----:B------:R-:W-:Y:S01]  /*2f10*/  SHF.L.U64.HI R49, R30, 0x1, R31 ;  /* 0x000000011e317819 */ /* 0x000fe2000001021f */
[----:B------:R-:W-:Y:S01]  /*2f20*/  IMAD R31, R2, UR12, RZ ;  /* 0x0000000c021f7c24 */ /* 0x000fe2000f8e02ff */
[----:B------:R-:W-:Y:S01]  /*2f30*/  SHF.L.U64.HI R32, R32, 0x1, R27 ;  /* 0x0000000120207819 */ /* 0x000fe2000001021b */
[----:B0-----:R-:W-:-:S04]  /*2f40*/  IMAD.WIDE.U32 R28, R0, UR12, R28 ;  /* 0x0000000c001c7c25 */ /* 0x001fc8000f8e001c */
[----:B------:R-:W-:Y:S01]  /*2f50*/  IMAD R45, R0, UR13, R31 ;  /* 0x0000000d002d7c24 */ /* 0x000fe2000f8e021f */
[----:B------:R-:W0:Y:S01]  /*2f60*/  LDCU.64 UR12, c[0x0][0x5f0] ;  /* 0x0000be00ff0c77ac */ /* 0x000e220008000a00 */
[----:B------:R-:W-:-:S04]  /*2f70*/  IMAD.WIDE.U32 R30, R11, UR6, RZ ;  /* 0x000000060b1e7c25 */ /* 0x000fc8000f8e00ff */
[C---:B------:R-:W-:Y:S02]  /*2f80*/  IMAD R55, R10.reuse, UR7, R55 ;  /* 0x000000070a377c24 */ /* 0x040fe4000f8e0237 */
[----:B------:R-:W-:-:S04]  /*2f90*/  IMAD.WIDE.U32 R10, R10, UR6, RZ ;  /* 0x000000060a0a7c25 */ /* 0x000fc8000f8e00ff */
[----:B------:R-:W-:Y:S01]  /*2fa0*/  IMAD R51, R40, UR7, R51 ;  /* 0x0000000728337c24 */ /* 0x000fe2000f8e0233 */
[----:B------:R-:W-:Y:S01]  /*2fb0*/  LEA R35, P5, R10, R35, 0x1 ;  /* 0x000000230a237211 */ /* 0x000fe200078a08ff */
[----:B------:R-:W-:Y:S01]  /*2fc0*/  IMAD.WIDE.U32 R26, R40, UR6, RZ ;  /* 0x00000006281a7c25 */ /* 0x000fe2000f8e00ff */
[----:B------:R-:W-:Y:S02]  /*2fd0*/  IADD3 R40, P3, PT, R14, -R28, RZ ;  /* 0x8000001c0e287210 */ /* 0x000fe40007f7e0ff */
[----:B------:R-:W-:Y:S01]  /*2fe0*/  LEA R28, P4, R30, R13, 0x1 ;  /* 0x0000000d1e1c7211 */ /* 0x000fe200078808ff */
[----:B------:R-:W-:Y:S01]  /*2ff0*/  IMAD.IADD R45, R29, 0x1, R45 ;  /* 0x000000011d2d7824 */ /* 0x000fe200078e022d */
[----:B------:R-:W-:Y:S01]  /*3000*/  IADD3 R51, PT, PT, R27, R51, RZ ;  /* 0x000000331b337210 */ /* 0x000fe20007ffe0ff */
[----:B------:R-:W-:Y:S02]  /*3010*/  IMAD.IADD R11, R11, 0x1, R55 ;  /* 0x000000010b0b7824 */ /* 0x000fe400078e0237 */
[----:B------:R-:W-:Y:S01]  /*3020*/  IMAD.IADD R29, R31, 0x1, R53 ;  /* 0x000000011f1d7824 */ /* 0x000fe200078e0235 */
[----:B------:R-:W-:-:S02]  /*3030*/  IADD3.X R31, PT, PT, R15, ~R45, RZ, P3, !PT ;  /* 0x8000002d0f1f7210 */ /* 0x000fc40001ffe4ff */
        /* <DEDUP_REMOVED lines=9> */
[----:B------:R-:W-:Y:S02]  /*30d0*/  IMAD R31, R40, R25, R31 ;  /* 0x00000019281f7224 */ /* 0x000fe400078e021f */
[----:B------:R-:W-:-:S04]  /*30e0*/  IMAD.WIDE.U32 R10, R38, UR6, RZ ;  /* 0x00000006260a7c25 */ /* 0x000fc8000f8e00ff */
[----:B------:R-:W-:Y:S01]  /*30f0*/  IMAD.WIDE.U32 R24, R40, R24, RZ ;  /* 0x0000001828187225 */ /* 0x000fe200078e00ff */
[----:B------:R-:W-:Y:S02]  /*3100*/  IADD3 R11, PT, PT, R11, R17, RZ ;  /* 0x000000110b0b7210 */ /* 0x000fe40007ffe0ff */
[C---:B------:R-:W-:Y:S01]  /*3110*/  LEA R46, P3, R10.reuse, R46, 0x1 ;  /* 0x0000002e0a2e7211 */ /* 0x040fe200078608ff */
[----:B------:R-:W-:Y:S02]  /*3120*/  IMAD R16, R39, UR6, RZ ;  /* 0x0000000627107c24 */ /* 0x000fe4000f8e02ff */
[C---:B------:R-:W-:Y:S01]  /*3130*/  IMAD R29, R37.reuse, UR7, R12 ;  /* 0x00000007251d7c24 */ /* 0x040fe2000f8e020c */
[----:B------:R-:W-:Y:S01]  /*3140*/  LEA.HI.X R48, R10, R48, R11, 0x1, P3 ;  /* 0x000000300a307211 */ /* 0x000fe200018f0c0b */
[----:B------:R-:W-:-:S04]  /*3150*/  IMAD.WIDE.U32 R12, R37, UR6, RZ ;  /* 0x00000006250c7c25 */ /* 0x000fc8000f8e00ff */
[----:B------:R-:W-:Y:S01]  /*3160*/  IMAD R37, R19, UR7, R16 ;  /* 0x0000000713257c24 */ /* 0x000fe2000f8e0210 */
[----:B------:R-:W-:Y:S01]  /*3170*/  LEA R47, P3, R12, R47, 0x1 ;  /* 0x0000002f0c2f7211 */ /* 0x000fe200078608ff */
[----:B------:R-:W-:Y:S01]  /*3180*/  IMAD.IADD R25, R25, 0x1, R31 ;  /* 0x0000000119197824 */ /* 0x000fe200078e021f */
[----:B------:R-:W-:Y:S01]  /*3190*/  LOP3.LUT R31, R4, 0xfffffff8, RZ, 0xc0, !PT ;  /* 0xfffffff8041f7812 */ /* 0x000fe200078ec0ff */
[----:B------:R-:W-:Y:S01]  /*31a0*/  IMAD.WIDE.U32 R16, R19, UR6, RZ ;  /* 0x0000000613107c25 */ /* 0x000fe2000f8e00ff */
[C---:B------:R-:W-:Y:S01]  /*31b0*/  SHF.L.U32 R19, R24.reuse, 0x1, RZ ;  /* 0x0000000118137819 */ /* 0x040fe200000006ff */
[----:B------:R-:W-:Y:S01]  /*31c0*/  USHF.L.U64.HI UR6, UR6, 0x4, UR7 ;  /* 0x0000000406067899 */ /* 0x000fe20008010207 */
[----:B------:R-:W-:Y:S01]  /*31d0*/  SHF.L.U64.HI R25, R24, 0x1, R25 ;  /* 0x0000000118197819 */ /* 0x000fe20000010219 */
[----:B------:R-:W-:Y:S01]  /*31e0*/  IMAD.IADD R10, R13, 0x1, R29 ;  /* 0x000000010d0a7824 */ /* 0x000fe200078e021d */
[----:B------:R-:W-:Y:S01]  /*31f0*/  IADD3 R11, PT, PT, R17, R37, RZ ;  /* 0x00000025110b7210 */ /* 0x000fe20007ffe0ff */
[----:B------:R-:W-:Y:S01]  /*3200*/  IMAD.U32 R26, RZ, RZ, UR12 ;  /* 0x0000000cff1a7e24 */ /* 0x000fe2000f8e00ff */
[----:B------:R-:W-:Y:S01]  /*3210*/  LEA R33, P4, R16, R33, 0x1 ;  /* 0x0000002110217211 */ /* 0x000fe200078808ff */
[----:B------:R-:W-:Y:S01]  /*3220*/  IMAD.MOV.U32 R29, RZ, RZ, R20 ;  /* 0x000000ffff1d7224 */ /* 0x000fe200078e0014 */
[----:B------:R-:W-:-:S02]  /*3230*/  LEA R24, P2, R36, R19, 0x1 ;  /* 0x0000001324187211 */ /* 0x000fc400078408ff */
[----:B------:R-:W-:Y:S02]  /*3240*/  LEA.HI.X R49, R12, R49, R10, 0x1, P3 ;  /* 0x000000310c317211 */ /* 0x000fe400018f0c0a */
[----:B------:R-:W-:Y:S02]  /*3250*/  LEA.HI.X R32, R16, R32, R11, 0x1, P4 ;  /* 0x0000002010207211 */ /* 0x000fe400020f0c0b */
[----:B------:R-:W-:Y:S02]  /*3260*/  LEA.HI.X R25, R36, R25, R18, 0x1, P2 ;  /* 0x0000001924197211 */ /* 0x000fe400010f0c12 */
[----:B------:R-:W-:-:S07]  /*3270*/  IADD3.X R37, PT, PT, ~R21, UR6, RZ, P1, !PT ;  /* 0x0000000615257c10 */ /* 0x000fce0008ffe5ff */
.L_x_28:
[----:B------:R-:W-:-:S04]  /*3280*/  IADD3 R10, P1, PT, R26, R8, RZ ;  /* 0x000000081a0a7210 */ /* 0x000fc80007f3e0ff */
[----:B------:R-:W-:-:S05]  /*3290*/  IADD3.X R11, PT, PT, R30, R9, RZ, P1, !PT ;  /* 0x000000091e0b7210 */ /* 0x000fca0000ffe4ff */
[----:B------:R0:W2:Y:S01]  /*32a0*/  LDG.E.U16 R36, desc[UR8][R10.64] ;  /* 0x000000080a247981 */ /* 0x0000a2000c1e1500 */
[----:B------:R-:W-:-:S05]  /*32b0*/  IADD3 R12, P1, PT, R26, R24, RZ ;  /* 0x000000181a0c7210 */ /* 0x000fca0007f3e0ff */
[----:B------:R-:W-:-:S05]  /*32c0*/  IMAD.X R13, R30, 0x1, R25, P1 ;  /* 0x000000011e0d7824 */ /* 0x000fca00008e0619 */
[----:B------:R1:W3:Y:S01]  /*32d0*/  LDG.E.U16 R38, desc[UR8][R12.64] ;  /* 0x000000080c267981 */ /* 0x0002e2000c1e1500 */
[----:B------:R-:W-:-:S04]  /*32e0*/  IADD3 R16, P1, PT, R26, R27, RZ ;  /* 0x0000001b1a107210 */ /* 0x000fc80007f3e0ff */
[----:B------:R-:W-:-:S05]  /*32f0*/  IADD3.X R17, PT, PT, R30, R43, RZ, P1, !PT ;  /* 0x0000002b1e117210 */ /* 0x000fca0000ffe4ff */
[----:B------:R4:W3:Y:S01]  /*3300*/  LDG.E.U16 R39, desc[UR8][R16.64] ;  /* 0x0000000810277981 */ /* 0x0008e2000c1e1500 */
[----:B------:R-:W-:-:S05]  /*3310*/  IADD3 R18, P1, PT, R26, R28, RZ ;  /* 0x0000001c1a127210 */ /* 0x000fca0007f3e0ff */
[----:B------:R-:W-:-:S05]  /*3320*/  IMAD.X R19, R30, 0x1, R41, P1 ;  /* 0x000000011e137824 */ /* 0x000fca00008e0629 */
[----:B------:R-:W3:Y:S01]  /*3330*/  LDG.E.U16 R18, desc[UR8][R18.64] ;  /* 0x0000000812127981 */ /* 0x000ee2000c1e1500 */
[----:B------:R-:W-:-:S04]  /*3340*/  IADD3 R20, P1, PT, R26, R35, RZ ;  /* 0x000000231a147210 */ /* 0x000fc80007f3e0ff */
[----:B------:R-:W-:-:S05]  /*3350*/  IADD3.X R21, PT, PT, R30, R34, RZ, P1, !PT ;  /* 0x000000221e157210 */ /* 0x000fca0000ffe4ff */
[----:B------:R-:W3:Y:S01]  /*3360*/  LDG.E.U16 R20, desc[UR8][R20.64] ;  /* 0x0000000814147981 */ /* 0x000ee2000c1e1500 */
[----:B0-----:R-:W-:-:S05]  /*3370*/  IADD3 R10, P1, PT, R26, R46, RZ ;  /* 0x0000002e1a0a7210 */ /* 0x001fca0007f3e0ff */
[----:B------:R-:W-:-:S05]  /*3380*/  IMAD.X R11, R30, 0x1, R48, P1 ;  /* 0x000000011e0b7824 */ /* 0x000fca00008e0630 */
[----:B------:R0:W3:Y:S01]  /*3390*/  LDG.E.U16 R10, desc[UR8][R10.64] ;  /* 0x000000080a0a7981 */ /* 0x0000e2000c1e1500 */
[----:B-1----:R-:W-:-:S04]  /*33a0*/  IADD3 R12, P1, PT, R26, R47, RZ ;  /* 0x0000002f1a0c7210 */ /* 0x002fc80007f3e0ff */
[----:B------:R-:W-:-:S05]  /*33b0*/  IADD3.X R13, PT, PT, R30, R49, RZ, P1, !PT ;  /* 0x000000311e0d7210 */ /* 0x000fca0000ffe4ff */
[----:B------:R1:W3:Y:S01]  /*33c0*/  LDG.E.U16 R12, desc[UR8][R12.64] ;  /* 0x000000080c0c7981 */ /* 0x0002e2000c1e1500 */
[----:B----4-:R-:W-:-:S05]  /*33d0*/  IADD3 R16, P1, PT, R26, R33, RZ ;  /* 0x000000211a107210 */ /* 0x010fca0007f3e0ff */
[----:B------:R-:W-:-:S05]  /*33e0*/  IMAD.X R17, R30, 0x1, R32, P1 ;  /* 0x000000011e117824 */ /* 0x000fca00008e0620 */
[----:B------:R4:W4:Y:S01]  /*33f0*/  LDG.E.U16 R16, desc[UR8][R16.64] ;  /* 0x0000000810107981 */ /* 0x000922000c1e1500 */
[----:B-----5:R-:W-:Y:S02]  /*3400*/  SHF.L.U32 R3, R3, 0x10, RZ ;  /* 0x0000001003037819 */ /* 0x020fe400000006ff */
[----:B------:R-:W-:Y:S02]  /*3410*/  IADD3 R31, P1, PT, R31, -0x8, RZ ;  /* 0xfffffff81f1f7810 */ /* 0x000fe40007f3e0ff */
[----:B------:R-:W-:Y:S02]  /*3420*/  IADD3 R26, P3, PT, R26, R7, RZ ;  /* 0x000000071a1a7210 */ /* 0x000fe40007f7e0ff */
[----:B------:R-:W-:Y:S02]  /*3430*/  IADD3.X R29, PT, PT, R29, -0x1, RZ, P1, !PT ;  /* 0xffffffff1d1d7810 */ /* 0x000fe40000ffe4ff */
[----:B------:R-:W-:Y:S01]  /*3440*/  ISETP.NE.U32.AND P1, PT, R31, RZ, PT ;  /* 0x000000ff1f00720c */ /* 0x000fe20003f25070 */
[----:B------:R-:W-:Y:S01]  /*3450*/  IMAD.X R30, R30, 0x1, R37, P3 ;  /* 0x000000011e1e7824 */ /* 0x000fe200018e0625 */
[----:B------:R-:W-:-:S02]  /*3460*/  IADD3 R0, P2, PT, R0, 0x8, RZ ;  /* 0x0000000800007810 */ /* 0x000fc40007f5e0ff */
[----:B------:R-:W-:Y:S02]  /*3470*/  ISETP.NE.AND.EX P1, PT, R29, RZ, PT, P1 ;  /* 0x000000ff1d00720c */ /* 0x000fe40003f25310 */
[----:B------:R-:W-:Y:S01]  /*3480*/  IADD3.X R2, PT, PT, RZ, R2, RZ, P2, !PT ;  /* 0x00000002ff027210 */ /* 0x000fe200017fe4ff */
[----:B--2---:R-:W-:-:S04]  /*3490*/  IMAD.U32 R36, R36, 0x10000, RZ ;  /* 0x0001000024247824 */ /* 0x004fc800078e00ff */
[----:B------:R-:W-:-:S06]  /*34a0*/  FADD.FTZ R3, R3, R36 ;  /* 0x0000002403037221 */ /* 0x000fcc0000010000 */
[----:B------:R-:W0:Y:S01]  /*34b0*/  F2F.BF16.F32 R3, R3 ;  /* 0x0000000300037304 */ /* 0x000e220000202000 */
[----:B---3--:R-:W-:Y:S02]  /*34c0*/  SHF.L.U32 R38, R38, 0x10, RZ ;  /* 0x0000001026267819 */ /* 0x008fe400000006ff */
[----:B------:R-:W-:Y:S01]  /*34d0*/  SHF.L.U32 R36, R39, 0x10, RZ ;  /* 0x0000001027247819 */ /* 0x000fe200000006ff */
[----:B0-----:R-:W-:-:S04]  /*34e0*/  IMAD.U32 R11, R3, 0x10000, RZ ;  /* 0x00010000030b7824 */ /* 0x001fc800078e00ff */
[----:B------:R-:W-:Y:S01]  /*34f0*/  FADD.FTZ R11, R11, R38 ;  /* 0x000000260b0b7221 */ /* 0x000fe20000010000 */
[----:B------:R-:W-:-:S05]  /*3500*/  SHF.L.U32 R18, R18, 0x10, RZ ;  /* 0x0000001012127819 */ /* 0x000fca00000006ff */
[----:B------:R-:W1:Y:S01]  /*3510*/  F2F.BF16.F32 R11, R11 ;  /* 0x0000000b000b7304 */ /* 0x000e620000202000 */
[----:B------:R-:W-:Y:S01]  /*3520*/  SHF.L.U32 R20, R20, 0x10, RZ ;  /* 0x0000001014147819 */ /* 0x000fe200000006ff */
[----:B-1----:R-:W-:Y:S01]  /*3530*/  IMAD.U32 R13, R11, 0x10000, RZ ;  /* 0x000100000b0d7824 */ /* 0x002fe200078e00ff */
[----:B------:R-:W-:-:S03]  /*3540*/  SHF.L.U32 R11, R10, 0x10, RZ ;  /* 0x000000100a0b7819 */ /* 0x000fc600000006ff */
[----:B------:R-:W-:-:S06]  /*3550*/  FADD.FTZ R13, R13, R36 ;  /* 0x000000240d0d7221 */ /* 0x000fcc0000010000 */
[----:B------:R-:W4:Y:S01]  /*3560*/  F2F.BF16.F32 R13, R13 ;  /* 0x0000000d000d7304 */ /* 0x000f220000202000 */
[----:B------:R-:W-:Y:S01]  /*3570*/  SHF.L.U32 R12, R12, 0x10, RZ ;  /* 0x000000100c0c7819 */ /* 0x000fe200000006ff */
[----:B----4-:R-:W-:Y:S01]  /*3580*/  IMAD.U32 R17, R13, 0x10000, RZ ;  /* 0x000100000d117824 */ /* 0x010fe200078e00ff */
[----:B------:R-:W-:-:S03]  /*3590*/  SHF.L.U32 R13, R16, 0x10, RZ ;  /* 0x00000010100d7819 */ /* 0x000fc600000006ff */
[----:B------:R-:W-:-:S06]  /*35a0*/  FADD.FTZ R17, R17, R18 ;  /* 0x0000001211117221 */ /* 0x000fcc0000010000 */
[----:B------:R-:W0:Y:S02]  /*35b0*/  F2F.BF16.F32 R17, R17 ;  /* 0x0000001100117304 */ /* 0x000e240000202000 */
[----:B0-----:R-:W-:-:S04]  /*35c0*/  IMAD.U32 R3, R17, 0x10000, RZ ;  /* 0x0001000011037824 */ /* 0x001fc800078e00ff */
        /* <DEDUP_REMOVED lines=9> */
[----:B------:R-:W-:-:S05]  /*3660*/  FADD.FTZ R12, R12, R13 ;  /* 0x0000000d0c0c7221 */ /* 0x000fca0000010000 */
[----:B------:R-:W-:-:S04]  /*3670*/  F2FP.BF16.F32.PACK_AB R12, RZ, R12 ;  /* 0x0000000cff0c723e */ /* 0x000fc800000010ff */
[----:B------:R-:W-:Y:S01]  /*3680*/  PRMT R3, R12, 0x7610, R3 ;  /* 0x000076100c037816 */ /* 0x000fe20000000003 */
[----:B------:R-:W-:Y:S06]  /*3690*/  @P1 BRA `(.L_x_28) ;  /* 0xfffffff800f81947 */ /* 0x000fec000383ffff */
.L_x_27:
[----:B------:R-:W-:Y:S05]  /*36a0*/  BSYNC.RECONVERGENT B2 ;  /* 0x0000000000027941 */ /* 0x000fea0003800200 */
.L_x_26:
        /* <DEDUP_REMOVED lines=17> */
[C---:B------:R-:W-:Y:S02]  /*37c0*/  IMAD R19, R2.reuse, UR6, RZ ;  /* 0x0000000602137c24 */ /* 0x040fe4000f8e02ff */
        /* <DEDUP_REMOVED lines=8> */
[----:B---3--:R-:W-:Y:S01]  /*3850*/  IMAD R13, R11, UR14, RZ ;  /* 0x0000000e0b0d7c24 */ /* 0x008fe2000f8e02ff */
[----:B------:R-:W-:Y:S01]  /*3860*/  IADD3 R17, P2, PT, R14, -R6, RZ ;  /* 0x800000060e117210 */ /* 0x000fe20007f5e0ff */
[----:B------:R-:W-:Y:S02]  /*3870*/  IMAD R19, R0, UR7, R19 ;  /* 0x0000000700137c24 */ /* 0x000fe4000f8e0213 */
[----:B------:R-:W-:Y:S01]  /*3880*/  IMAD.WIDE.U32 R10, R12, UR14, R8 ;  /* 0x0000000e0c0a7c25 */ /* 0x000fe2000f8e0008 */
[----:B------:R-:W-:-:S03]  /*3890*/  IADD3 R8, P3, PT, R8, UR12, RZ ;  /* 0x0000000c08087c10 */ /* 0x000fc6000ff7e0ff */
[----:B------:R-:W-:Y:S01]  /*38a0*/  IMAD R13, R12, UR15, R13 ;  /* 0x0000000f0c0d7c24 */ /* 0x000fe2000f8e020d */
[----:B----4-:R-:W-:Y:S01]  /*38b0*/  LEA R12, P1, R10, UR16, 0x1 ;  /* 0x000000100a0c7c11 */ /* 0x010fe2000f8208ff */
[----:B------:R-:W-:Y:S01]  /*38c0*/  IMAD.IADD R25, R7, 0x1, R19 ;  /* 0x0000000107197824 */ /* 0x000fe200078e0213 */
[----:B------:R-:W-:Y:S02]  /*38d0*/  IADD3.X R9, PT, PT, R9, UR13, RZ, P3, !PT ;  /* 0x0000000d09097c10 */ /* 0x000fe40009ffe4ff */
[----:B------:R-:W-:Y:S01]  /*38e0*/  IADD3 R7, PT, PT, R13, R11, RZ ;  /* 0x0000000b0d077210 */ /* 0x000fe20007ffe0ff */
[----:B------:R-:W-:-:S03]  /*38f0*/  IMAD.X R11, R15, 0x1, ~R25, P2 ;  /* 0x000000010f0b7824 */ /* 0x000fc600010e0e19 */
[----:B------:R-:W-:Y:S01]  /*3900*/  LEA.HI.X R13, R10, UR17, R7, 0x1, P1 ;  /* 0x000000110a0d7c11 */ /* 0x000fe200088f0c07 */
[----:B------:R-:W-:-:S04]  /*3910*/  IMAD R10, R11, UR14, RZ ;  /* 0x0000000e0b0a7c24 */ /* 0x000fc8000f8e02ff */
[----:B------:R0:W2:Y:S01]  /*3920*/  LDG.E.U16 R16, desc[UR8][R12.64] ;  /* 0x000000080c107981 */ /* 0x0000a2000c1e1500 */
[C---:B------:R-:W-:Y:S01]  /*3930*/  IMAD R7, R17.reuse, UR15, R10 ;  /* 0x0000000f11077c24 */ /* 0x040fe2000f8e020a */
[----:B------:R-:W-:Y:S01]  /*3940*/  IADD3 R21, P2, PT, R6, UR6, RZ ;  /* 0x0000000606157c10 */ /* 0x000fe2000ff5e0ff */
[----:B------:R-:W-:-:S03]  /*3950*/  IMAD.WIDE.U32 R10, R17, UR14, R8 ;  /* 0x0000000e110a7c25 */ /* 0x000fc6000f8e0008 */
[----:B------:R-:W-:Y:S02]  /*3960*/  IADD3 R19, P3, PT, R14, -R21, RZ ;  /* 0x800000150e137210 */ /* 0x000fe40007f7e0ff */
[----:B------:R-:W-:Y:S02]  /*3970*/  IADD3 R7, PT, PT, R7, R11, RZ ;  /* 0x0000000b07077210 */ /* 0x000fe40007ffe0ff */
[C---:B------:R-:W-:Y:S02]  /*3980*/  LEA R6, P1, R10.reuse, UR16, 0x1 ;  /* 0x000000100a067c11 */ /* 0x040fe4000f8208ff */
[----:B------:R-:W-:Y:S02]  /*3990*/  IADD3.X R25, PT, PT, R25, UR7, RZ, P2, !PT ;  /* 0x0000000719197c10 */ /* 0x000fe400097fe4ff */
[----:B------:R-:W-:Y:S02]  /*39a0*/  LEA.HI.X R7, R10, UR17, R7, 0x1, P1 ;  /* 0x000000110a077c11 */ /* 0x000fe400088f0c07 */
[----:B------:R-:W-:Y:S01]  /*39b0*/  IADD3 R10, P1, PT, R8, UR12, RZ ;  /* 0x0000000c080a7c10 */ /* 0x000fe2000ff3e0ff */
[----:B------:R-:W-:-:S02]  /*39c0*/  IMAD.X R8, R15, 0x1, ~R25, P3 ;  /* 0x000000010f087824 */ /* 0x000fc400018e0e19 */
[----:B------:R1:W3:Y:S01]  /*39d0*/  LDG.E.U16 R17, desc[UR8][R6.64] ;  /* 0x0000000806117981 */ /* 0x0002e2000c1e1500 */
[----:B------:R-:W-:Y:S01]  /*39e0*/  IADD3.X R11, PT, PT, R9, UR13, RZ, P1, !PT ;  /* 0x0000000d090b7c10 */ /* 0x000fe20008ffe4ff */
[----:B------:R-:W-:-:S04]  /*39f0*/  IMAD R8, R8, UR14, RZ ;  /* 0x0000000e08087c24 */ /* 0x000fc8000f8e02ff */
[C---:B0-----:R-:W-:Y:S02]  /*3a00*/  IMAD R13, R19.reuse, UR15, R8 ;  /* 0x0000000f130d7c24 */ /* 0x041fe4000f8e0208 */
[----:B------:R-:W-:-:S05]  /*3a10*/  IMAD.WIDE.U32 R8, R19, UR14, R10 ;  /* 0x0000000e13087c25 */ /* 0x000fca000f8e000a */
[----:B------:R-:W-:Y:S02]  /*3a20*/  IADD3 R9, PT, PT, R9, R13, RZ ;  /* 0x0000000d09097210 */ /* 0x000fe40007ffe0ff */
        /* <DEDUP_REMOVED lines=10> */
[----:B------:R-:W-:-:S03]  /*3ad0*/  LEA R8, P1, R6, UR16, 0x1 ;  /* 0x0000001006087c11 */ /* 0x000fc6000f8208ff */
[----:B------:R-:W-:-:S05]  /*3ae0*/  IMAD.IADD R7, R7, 0x1, R11 ;  /* 0x0000000107077824 */ /* 0x000fca00078e020b */
[----:B------:R-:W-:-:S05]  /*3af0*/  LEA.HI.X R9, R6, UR17, R7, 0x1, P1 ;  /* 0x0000001106097c11 */ /* 0x000fca00088f0c07 */
[----:B------:R-:W4:Y:S01]  /*3b00*/  LDG.E.U16 R8, desc[UR8][R8.64] ;  /* 0x0000000808087981 */ /* 0x000f22000c1e1500 */
[----:B-----5:R-:W-:Y:S02]  /*3b10*/  SHF.L.U32 R3, R3, 0x10, RZ ;  /* 0x0000001003037819 */ /* 0x020fe400000006ff */
[----:B------:R-:W-:-:S04]  /*3b20*/  IADD3 R0, P1, PT, R0, 0x4, RZ ;  /* 0x0000000400007810 */ /* 0x000fc80007f3e0ff */
[----:B------:R-:W-:Y:S01]  /*3b30*/  IADD3.X R2, PT, PT, RZ, R2, RZ, P1, !PT ;  /* 0x00000002ff027210 */ /* 0x000fe20000ffe4ff */
[----:B--2---:R-:W-:-:S04]  /*3b40*/  IMAD.U32 R16, R16, 0x10000, RZ ;  /* 0x0001000010107824 */ /* 0x004fc800078e00ff */
[----:B------:R-:W-:-:S06]  /*3b50*/  FADD.FTZ R3, R3, R16 ;  /* 0x0000001003037221 */ /* 0x000fcc0000010000 */
[----:B------:R-:W0:Y:S01]  /*3b60*/  F2F.BF16.F32 R3, R3 ;  /* 0x0000000300037304 */ /* 0x000e220000202000 */
[----:B---3--:R-:W-:Y:S01]  /*3b70*/  SHF.L.U32 R17, R17, 0x10, RZ ;  /* 0x0000001011117819 */ /* 0x008fe200000006ff */
[----:B0-----:R-:W-:-:S04]  /*3b80*/  IMAD.U32 R6, R3, 0x10000, RZ ;  /* 0x0001000003067824 */ /* 0x001fc800078e00ff */
[----:B------:R-:W-:-:S06]  /*3b90*/  FADD.FTZ R6, R6, R17 ;  /* 0x0000001106067221 */ /* 0x000fcc0000010000 */
[----:B------:R-:W0:Y:S01]  /*3ba0*/  F2F.BF16.F32 R6, R6 ;  /* 0x0000000600067304 */ /* 0x000e220000202000 */
[----:B----4-:R-:W-:Y:S01]  /*3bb0*/  SHF.L.U32 R12, R12, 0x10, RZ ;  /* 0x000000100c0c7819 */ /* 0x010fe200000006ff */
[----:B0-----:R-:W-:-:S04]  /*3bc0*/  IMAD.U32 R7, R6, 0x10000, RZ ;  /* 0x0001000006077824 */ /* 0x001fc800078e00ff */
[----:B------:R-:W-:-:S06]  /*3bd0*/  FADD.FTZ R7, R7, R12 ;  /* 0x0000000c07077221 */ /* 0x000fcc0000010000 */
[----:B------:R-:W0:Y:S01]  /*3be0*/  F2F.BF16.F32 R7, R7 ;  /* 0x0000000700077304 */ /* 0x000e220000202000 */
[----:B------:R-:W-:Y:S01]  /*3bf0*/  SHF.L.U32 R9, R8, 0x10, RZ ;  /* 0x0000001008097819 */ /* 0x000fe200000006ff */
[----:B0-----:R-:W-:-:S04]  /*3c00*/  IMAD.U32 R8, R7, 0x10000, RZ ;  /* 0x0001000007087824 */ /* 0x001fc800078e00ff */
[----:B------:R-:W-:-:S05]  /*3c10*/  FADD.FTZ R8, R8, R9 ;  /* 0x0000000908087221 */ /* 0x000fca0000010000 */
[----:B------:R-:W-:-:S04]  /*3c20*/  F2FP.BF16.F32.PACK_AB R8, RZ, R8 ;  /* 0x00000008ff08723e */ /* 0x000fc800000010ff */
[----:B------:R-:W-:-:S07]  /*3c30*/  PRMT R3, R8, 0x7610, R3 ;  /* 0x0000761008037816 */ /* 0x000fce0000000003 */
.L_x_32:
[----:B------:R-:W-:Y:S05]  /*3c40*/  BSYNC.RECONVERGENT B3 ;  /* 0x0000000000037941 */ /* 0x000fea0003800200 */
.L_x_31:
        /* <DEDUP_REMOVED lines=15> */
[----:B0-----:R-:W-:-:S04]  /*3d40*/  IMAD R4, R4, UR6, RZ ;  /* 0x0000000604047c24 */ /* 0x001fc8000f8e02ff */
[C---:B------:R-:W-:Y:S02]  /*3d50*/  IMAD R11, R7.reuse, UR7, R4 ;  /* 0x00000007070b7c24 */ /* 0x040fe4000f8e0204 */
[----:B------:R-:W-:-:S04]  /*3d60*/  IMAD.WIDE.U32 R6, R7, UR6, R14 ;  /* 0x0000000607067c25 */ /* 0x000fc8000f8e000e */
[----:B--2---:R-:W-:Y:S01]  /*3d70*/  IMAD R17, R2, UR12, RZ ;  /* 0x0000000c02117c24 */ /* 0x004fe2000f8e02ff */
[----:B------:R-:W-:Y:S01]  /*3d80*/  IADD3 R11, PT, PT, R7, R11, RZ ;  /* 0x0000000b070b7210 */ /* 0x000fe20007ffe0ff */
[----:B------:R-:W-:-:S04]  /*3d90*/  IMAD.WIDE.U32 R8, R0, UR12, RZ ;  /* 0x0000000c00087c25 */ /* 0x000fc8000f8e00ff */
[----:B------:R-:W-:Y:S02]  /*3da0*/  IMAD R17, R0, UR13, R17 ;  /* 0x0000000d00117c24 */ /* 0x000fe4000f8e0211 */
[----:B---3--:R-:W-:Y:S02]  /*3db0*/  IMAD R7, R11, UR14, RZ ;  /* 0x0000000e0b077c24 */ /* 0x008fe4000f8e02ff */
[----:B------:R-:W-:Y:S02]  /*3dc0*/  IMAD.IADD R9, R9, 0x1, R17 ;  /* 0x0000000109097824 */ /* 0x000fe400078e0211 */
[C---:B------:R-:W-:Y:S02]  /*3dd0*/  IMAD R7, R6.reuse, UR15, R7 ;  /* 0x0000000f06077c24 */ /* 0x040fe4000f8e0207 */
[----:B------:R-:W-:Y:S01]  /*3de0*/  IMAD.WIDE.U32 R10, R6, UR14, R8 ;  /* 0x0000000e060a7c25 */ /* 0x000fe2000f8e0008 */
[----:B------:R-:W-:-:S03]  /*3df0*/  IADD3 R8, P2, PT, R8, UR12, RZ ;  /* 0x0000000c08087c10 */ /* 0x000fc6000ff5e0ff */
[----:B------:R-:W-:Y:S01]  /*3e00*/  IMAD R17, R2, UR6, RZ ;  /* 0x0000000602117c24 */ /* 0x000fe2000f8e02ff */
[----:B----4-:R-:W-:Y:S01]  /*3e10*/  LEA R6, P1, R10, UR16, 0x1 ;  /* 0x000000100a067c11 */ /* 0x010fe2000f8208ff */
[C---:B-1----:R-:W-:Y:S01]  /*3e20*/  IMAD.WIDE.U32 R12, R0.reuse, UR6, R12 ;  /* 0x00000006000c7c25 */ /* 0x042fe2000f8e000c */
[----:B------:R-:W-:Y:S02]  /*3e30*/  IADD3 R7, PT, PT, R7, R11, RZ ;  /* 0x0000000b07077210 */ /* 0x000fe40007ffe0ff */
[----:B------:R-:W-:Y:S01]  /*3e40*/  IADD3.X R9, PT, PT, R9, UR13, RZ, P2, !PT ;  /* 0x0000000d09097c10 */ /* 0x000fe200097fe4ff */
[----:B------:R-:W-:Y:S01]  /*3e50*/  IMAD R17, R0, UR7, R17 ;  /* 0x0000000700117c24 */ /* 0x000fe2000f8e0211 */
[----:B------:R-:W-:Y:S02]  /*3e60*/  LEA.HI.X R7, R10, UR17, R7, 0x1, P1 ;  /* 0x000000110a077c11 */ /* 0x000fe400088f0c07 */
[----:B------:R-:W-:Y:S01]  /*3e70*/  IADD3 R11, P1, PT, R14, -R12, RZ ;  /* 0x8000000c0e0b7210 */ /* 0x000fe20007f3e0ff */
[----:B------:R-:W-:-:S02]  /*3e80*/  IMAD.IADD R17, R13, 0x1, R17 ;  /* 0x000000010d117824 */ /* 0x000fc400078e0211 */
[----:B------:R-:W2:Y:S03]  /*3e90*/  LDG.E.U16 R6, desc[UR8][R6.64] ;  /* 0x0000000806067981 */ /* 0x000ea6000c1e1500 */
[----:B------:R-:W-:Y:S01]  /*3ea0*/  IADD3.X R17, PT, PT, R15, ~R17, RZ, P1, !PT ;  /* 0x800000110f117210 */ /* 0x000fe20000ffe4ff */
[----:B------:R-:W-:-:S04]  /*3eb0*/  IMAD.WIDE.U32 R8, R11, UR14, R8 ;  /* 0x0000000e0b087c25 */ /* 0x000fc8000f8e0008 */
[----:B------:R-:W-:-:S04]  /*3ec0*/  IMAD R4, R17, UR14, RZ ;  /* 0x0000000e11047c24 */ /* 0x000fc8000f8e02ff */
[----:B------:R-:W-:Y:S01]  /*3ed0*/  IMAD R11, R11, UR15, R4 ;  /* 0x0000000f0b0b7c24 */ /* 0x000fe2000f8e0204 */
[----:B------:R-:W-:-:S03]  /*3ee0*/  LEA R10, P1, R8, UR16, 0x1 ;  /* 0x00000010080a7c11 */ /* 0x000fc6000f8208ff */
[----:B------:R-:W-:-:S05]  /*3ef0*/  IMAD.IADD R11, R11, 0x1, R9 ;  /* 0x000000010b0b7824 */ /* 0x000fca00078e0209 */
[----:B------:R-:W-:-:S05]  /*3f00*/  LEA.HI.X R11, R8, UR17, R11, 0x1, P1 ;  /* 0x00000011080b7c11 */ /* 0x000fca00088f0c0b */
[----:B------:R-:W3:Y:S01]  /*3f10*/  LDG.E.U16 R10, desc[UR8][R10.64] ;  /* 0x000000080a0a7981 */ /* 0x000ee2000c1e1500 */
[----:B-----5:R-:W-:Y:S02]  /*3f20*/  SHF.L.U32 R3, R3, 0x10, RZ ;  /* 0x0000001003037819 */ /* 0x020fe400000006ff */
[----:B------:R-:W-:-:S04]  /*3f30*/  IADD3 R0, P1, PT, R0, 0x2, RZ ;  /* 0x0000000200007810 */ /* 0x000fc80007f3e0ff */
[----:B------:R-:W-:Y:S01]  /*3f40*/  IADD3.X R2, PT, PT, RZ, R2, RZ, P1, !PT ;  /* 0x00000002ff027210 */ /* 0x000fe20000ffe4ff */
[----:B--2---:R-:W-:-:S04]  /*3f50*/  IMAD.U32 R4, R6, 0x10000, RZ ;  /* 0x0001000006047824 */ /* 0x004fc800078e00ff */
[----:B------:R-:W-:-:S06]  /*3f60*/  FADD.FTZ R4, R3, R4 ;  /* 0x0000000403047221 */ /* 0x000fcc0000010000 */
[----:B------:R-:W0:Y:S02]  /*3f70*/  F2F.BF16.F32 R4, R4 ;  /* 0x0000000400047304 */ /* 0x000e240000202000 */
[----:B0-----:R-:W-:Y:S01]  /*3f80*/  IMAD.U32 R3, R4, 0x10000, RZ ;  /* 0x0001000004037824 */ /* 0x001fe200078e00ff */
[----:B---3--:R-:W-:-:S05]  /*3f90*/  SHF.L.U32 R6, R10, 0x10, RZ ;  /* 0x000000100a067819 */ /* 0x008fca00000006ff */
[----:B------:R-:W-:-:S05]  /*3fa0*/  FADD.FTZ R3, R3, R6 ;  /* 0x0000000603037221 */ /* 0x000fca0000010000 */
[----:B------:R-:W-:-:S07]  /*3fb0*/  F2FP.BF16.F32.PACK_AB R3, RZ, R3 ;  /* 0x00000003ff03723e */ /* 0x000fce00000010ff */
.L_x_34:
[----:B------:R-:W-:Y:S05]  /*3fc0*/  BSYNC.RECONVERGENT B3 ;  /* 0x0000000000037941 */ /* 0x000fea0003800200 */
.L_x_33:
[----:B------:R-:W-:Y:S05]  /*3fd0*/  @P0 BRA `(.L_x_30) ;  /* 0x0000000000680947 */ /* 0x000fea0003800000 */
[----:B------:R-:W0:Y:S01]  /*3fe0*/  LDCU.64 UR6, c[0x0][0x608] ;  /* 0x0000c100ff0677ac */ /* 0x000e220008000a00 */
[----:B------:R-:W-:Y:S01]  /*3ff0*/  IADD3 R9, P0, PT, RZ, -R0, RZ ;  /* 0x80000000ff097210 */ /* 0x000fe20007f1e0ff */
[----:B------:R-:W1:Y:S04]  /*4000*/  LDCU.64 UR12, c[0x0][0x618] ;  /* 0x0000c300ff0c77ac */ /* 0x000e680008000a00 */
[----:B------:R-:W-:Y:S01]  /*4010*/  IMAD.X R4, RZ, RZ, ~R2, P0 ;  /* 0x000000ffff047224 */ /* 0x000fe200000e0e02 */
[----:B------:R-:W2:Y:S03]  /*4020*/  LDCU.64 UR14, c[0x0][0x620] ;  /* 0x0000c400ff0e77ac */ /* 0x000ea60008000a00 */
[----:B0-----:R-:W-:-:S02]  /*4030*/  IMAD R4, R4, UR6, RZ ;  /* 0x0000000604047c24 */ /* 0x001fc4000f8e02ff */
[----:B------:R-:W-:-:S04]  /*4040*/  IMAD.WIDE.U32 R14, R9, UR6, R14 ;  /* 0x00000006090e7c25 */ /* 0x000fc8000f8e000e */
[----:B-1----:R-:W-:Y:S02]  /*4050*/  IMAD R7, R2, UR12, RZ ;  /* 0x0000000c02077c24 */ /* 0x002fe4000f8e02ff */
[----:B------:R-:W-:Y:S01]  /*4060*/  IMAD R9, R9, UR7, R4 ;  /* 0x0000000709097c24 */ /* 0x000fe2000f8e0204 */
[----:B------:R-:W0:Y:S01]  /*4070*/  LDCU.64 UR6, c[0x0][0x5f0] ;  /* 0x0000be00ff0677ac */ /* 0x000e220008000a00 */
[C---:B------:R-:W-:Y:S02]  /*4080*/  IMAD R11, R0.reuse, UR13, R7 ;  /* 0x0000000d000b7c24 */ /* 0x040fe4000f8e0207 */
[----:B------:R-:W-:Y:S01]  /*4090*/  IMAD.WIDE.U32 R6, R0, UR12, RZ ;  /* 0x0000000c00067c25 */ /* 0x000fe2000f8e00ff */
[----:B------:R-:W-:-:S03]  /*40a0*/  IADD3 R0, PT, PT, R15, R9, RZ ;  /* 0x000000090f007210 */ /* 0x000fc60007ffe0ff */
[----:B------:R-:W-:Y:S02]  /*40b0*/  IMAD.IADD R7, R7, 0x1, R11 ;  /* 0x0000000107077824 */ /* 0x000fe400078e020b */
[----:B--2---:R-:W-:Y:S02]  /*40c0*/  IMAD R9, R0, UR14, RZ ;  /* 0x0000000e00097c24 */ /* 0x004fe4000f8e02ff */
[----:B------:R-:W-:-:S04]  /*40d0*/  IMAD.WIDE.U32 R6, R14, UR14, R6 ;  /* 0x0000000e0e067c25 */ /* 0x000fc8000f8e0006 */
[----:B------:R-:W-:Y:S01]  /*40e0*/  IMAD R9, R14, UR15, R9 ;  /* 0x0000000f0e097c24 */ /* 0x000fe2000f8e0209 */
[----:B0-----:R-:W-:-:S04]  /*40f0*/  LEA R8, P0, R6, UR6, 0x1 ;  /* 0x0000000606087c11 */ /* 0x001fc8000f8008ff */
[----:B------:R-:W-:-:S04]  /*4100*/  IADD3 R7, PT, PT, R7, R9, RZ ;  /* 0x0000000907077210 */ /* 0x000fc80007ffe0ff */
[----:B------:R-:W-:-:S05]  /*4110*/  LEA.HI.X R9, R6, UR7, R7, 0x1, P0 ;  /* 0x0000000706097c11 */ /* 0x000fca00080f0c07 */
[----:B------:R-:W2:Y:S01]  /*4120*/  LDG.E.U16 R8, desc[UR8][R8.64] ;  /* 0x0000000808087981 */ /* 0x000ea2000c1e1500 */
[----:B-----5:R-:W-:Y:S01]  /*4130*/  IMAD.U32 R3, R3, 0x10000, RZ ;  /* 0x0001000003037824 */ /* 0x020fe200078e00ff */
[----:B--2---:R-:W-:-:S05]  /*4140*/  SHF.L.U32 R0, R8, 0x10, RZ ;  /* 0x0000001008007819 */ /* 0x004fca00000006ff */
[----:B------:R-:W-:-:S05]  /*4150*/  FADD.FTZ R0, R3, R0 ;  /* 0x0000000003007221 */ /* 0x000fca0000010000 */
[----:B------:R-:W-:-:S04]  /*4160*/  F2FP.BF16.F32.PACK_AB R0, RZ, R0 ;  /* 0x00000000ff00723e */ /* 0x000fc800000010ff */
[----:B------:R-:W-:-:S07]  /*4170*/  PRMT R3, R0, 0x7610, R3 ;  /* 0x0000761000037816 */ /* 0x000fce0000000003 */
.L_x_30:
[----:B------:R-:W-:Y:S05]  /*4180*/  BSYNC.RECONVERGENT B2 ;  /* 0x0000000000027941 */ /* 0x000fea0003800200 */
.L_x_29:
[----:B-----5:R0:W-:Y:S02]  /*4190*/  STG.E.U16 desc[UR8][R22.64], R3 ;  /* 0x0000000316007986 */ /* 0x0201e4000c101508 */
.L_x_25:
[----:B------:R-:W-:Y:S05]  /*41a0*/  BSYNC.RECONVERGENT B1 ;  /* 0x0000000000017941 */ /* 0x000fea0003800200 */
.L_x_24:
[----:B------:R-:W-:-:S07]  /*41b0*/  VIADD R5, R5, 0x80 ;  /* 0x0000008005057836 */ /* 0x000fce0000000000 */
.L_x_19:
[----:B------:R-:W-:Y:S05]  /*41c0*/  BSYNC.RECONVERGENT B0 ;  /* 0x0000000000007941 */ /* 0x000fea0003800200 */
.L_x_18:
        /* <DEDUP_REMOVED lines=26> */
[----:B------:R-:W-:-:S06]  /*4370*/  IMAD.HI.U32 R7, R3, R7, R2 ;  /* 0x0000000703077227 */ /* 0x000fcc00078e0002 */
[----:B------:R-:W-:-:S04]  /*4380*/  IMAD.HI.U32 R6, R7, R10, RZ ;  /* 0x0000000a07067227 */ /* 0x000fc800078e00ff */
[----:B------:R-:W-:Y:S02]  /*4390*/  IMAD.MOV R3, RZ, RZ, -R6 ;  /* 0x000000ffff037224 */ /* 0x000fe400078e0a06 */
[----:B------:R-:W-:Y:S02]  /*43a0*/  IMAD.MOV.U32 R7, RZ, RZ, RZ ;  /* 0x000000ffff077224 */ /* 0x000fe400078e00ff */
        /* <DEDUP_REMOVED lines=8> */
.L_x_38:
[----:B------:R-:W-:-:S07]  /*4430*/  MOV R4, 0x4450 ;  /* 0x0000445000047802 */ /* 0x000fce0000000f00 */
[----:B------:R-:W-:Y:S05]  /*4440*/  CALL.REL.NOINC `($__internal_0_$__cuda_sm20_div_s64) ;  /* 0x0000027c00dc7944 */ /* 0x000fea0003c00000 */
.L_x_37:
[----:B------:R-:W1:Y:S02]  /*4450*/  LDCU.128 UR12, c[0x0][0x600] ;  /* 0x0000c000ff0c77ac */ /* 0x000e640008000c00 */
[----:B-1----:R-:W-:Y:S01]  /*4460*/  IMAD R9, R7, UR14, RZ ;  /* 0x0000000e07097c24 */ /* 0x002fe2000f8e02ff */
[----:B------:R-:W-:Y:S01]  /*4470*/  LOP3.LUT R0, R15, UR15, RZ, 0xfc, !PT ;  /* 0x0000000f0f007c12 */ /* 0x000fe2000f8efcff */
[----:B0-----:R-:W-:-:S04]  /*4480*/  IMAD.WIDE.U32 R2, R6, UR14, RZ ;  /* 0x0000000e06027c25 */ /* 0x001fc8000f8e00ff */
        /* <DEDUP_REMOVED lines=33> */
.L_x_39:
[----:B------:R-:W-:Y:S01]  /*46a0*/  MOV R10, R14 ;  /* 0x0000000e000a7202 */ /* 0x000fe20000000f00 */
[----:B------:R-:W-:Y:S01]  /*46b0*/  IMAD.MOV.U32 R3, RZ, RZ, R15 ;  /* 0x000000ffff037224 */ /* 0x000fe200078e000f */
[----:B------:R-:W-:-:S07]  /*46c0*/  MOV R4, 0x46e0 ;  /* 0x000046e000047802 */ /* 0x000fce0000000f00 */
[----:B------:R-:W-:Y:S05]  /*46d0*/  CALL.REL.NOINC `($__internal_0_$__cuda_sm20_div_s64) ;  /* 0x0000027c00387944 */ /* 0x000fea0003c00000 */
.L_x_40:
        /* <DEDUP_REMOVED lines=39> */
[----:B------:R-:W-:Y:S01]  /*4950*/  IADD3 R36, P2, PT, R8, UR6, RZ ;  /* 0x0000000608247c10 */ /* 0x000fe2000ff5e0ff */
[----:B--2---:R-:W-:Y:S02]  /*4960*/  IMAD R10, R10, UR12, RZ ;  /* 0x0000000c0a0a7c24 */ /* 0x004fe4000f8e02ff */
[----:B------:R-:W-:Y:S01]  /*4970*/  IMAD.IADD R18, R9, 0x1, R7 ;  /* 0x0000000109127824 */ /* 0x000fe200078e0207 */
[----:B------:R-:W-:Y:S01]  /*4980*/  IADD3.X R7, PT, PT, RZ, ~R45, RZ, P1, !PT ;  /* 0x8000002dff077210 */ /* 0x000fe20000ffe4ff */
[C---:B------:R-:W-:Y:S02]  /*4990*/  IMAD.SHL.U32 R19, R8.reuse, 0x2, RZ ;  /* 0x0000000208137824 */ /* 0x040fe400078e00ff */
[----:B------:R-:W-:Y:S01]  /*49a0*/  IMAD R13, R29, UR13, R10 ;  /* 0x0000000d1d0d7c24 */ /* 0x000fe2000f8e020a */
[----:B------:R-:W-:Y:S01]  /*49b0*/  SHF.L.U64.HI R9, R8, 0x1, R18 ;  /* 0x0000000108097819 */ /* 0x000fe20000010212 */
[----:B------:R-:W-:Y:S01]  /*49c0*/  IMAD R7, R7, UR12, RZ ;  /* 0x0000000c07077c24 */ /* 0x000fe2000f8e02ff */
[----:B------:R-:W-:Y:S01]  /*49d0*/  IADD3.X R8, PT, PT, RZ, ~R44, RZ, P3, !PT ;  /* 0x8000002cff087210 */ /* 0x000fe20001ffe4ff */
[----:B------:R-:W-:Y:S01]  /*49e0*/  IMAD.WIDE.U32 R28, R29, UR12, R14 ;  /* 0x0000000c1d1c7c25 */ /* 0x000fe2000f8e000e */
[----:B------:R-:W-:-:S03]  /*49f0*/  IADD3.X R18, PT, PT, R18, UR7, RZ, P2, !PT ;  /* 0x0000000712127c10 */ /* 0x000fc600097fe4ff */
        /* <DEDUP_REMOVED lines=8> */
[----:B------:R-:W-:Y:S02]  /*4a80*/  IMAD R10, R24, UR13, RZ ;  /* 0x0000000d180a7c24 */ /* 0x000fe4000f8e02ff */
[----:B------:R-:W-:Y:S02]  /*4a90*/  IMAD.IADD R17, R17, 0x1, R29 ;  /* 0x0000000111117824 */ /* 0x000fe400078e021d */
[C---:B------:R-:W-:Y:S02]  /*4aa0*/  IMAD R31, R28.reuse, R25, R7 ;  /* 0x000000191c1f7224 */ /* 0x040fe400078e0207 */
[----:B------:R-:W-:-:S04]  /*4ab0*/  IMAD.WIDE.U32 R28, R28, R24, RZ ;  /* 0x000000181c1c7225 */ /* 0x000fc800078e00ff */
[----:B------:R-:W-:Y:S01]  /*4ac0*/  IMAD R33, R25, UR12, R10 ;  /* 0x0000000c19217c24 */ /* 0x000fe2000f8e020a */
[----:B------:R-:W-:Y:S01]  /*4ad0*/  LEA R8, P3, R28, R19, 0x1 ;  /* 0x000000131c087211 */ /* 0x000fe200078608ff */
[-C--:B------:R-:W-:Y:S02]  /*4ae0*/  IMAD R21, R21, R24.reuse, RZ ;  /* 0x0000001815157224 */ /* 0x080fe400078e02ff */
        /* <DEDUP_REMOVED lines=35> */
[----:B------:R-:W-:-:S03]  /*4d20*/  IADD3.X R30, PT, PT, RZ, ~R17, RZ, P4, !PT ;  /* 0x80000011ff1e7210 */ /* 0x000fc600027fe4ff */
[----:B------:R-:W-:Y:S01]  /*4d30*/  IMAD R27, R27, UR12, RZ ;  /* 0x0000000c1b1b7c24 */ /* 0x000fe2000f8e02ff */
[----:B------:R-:W-:Y:S01]  /*4d40*/  IADD3 R47, PT, PT, R35, R47, RZ ;  /* 0x0000002f232f7210 */ /* 0x000fe20007ffe0ff */
[----:B------:R-:W-:Y:S02]  /*4d50*/  IMAD.X R39, RZ, RZ, R0, P5 ;  /* 0x000000ffff277224 */ /* 0x000fe400028e0600 */
[C---:B------:R-:W-:Y:S02]  /*4d60*/  IMAD R51, R28.reuse, UR13, R27 ;  /* 0x0000000d1c337c24 */ /* 0x040fe4000f8e021b */
[----:B------:R-:W-:Y:S02]  /*4d70*/  IMAD.X R32, RZ, RZ, ~R39, P3 ;  /* 0x000000ffff207224 */ /* 0x000fe400018e0e27 */
[----:B------:R-:W-:Y:S02]  /*4d80*/  IMAD.WIDE.U32 R26, R28, UR12, R14 ;  /* 0x0000000c1c1a7c25 */ /* 0x000fe4000f8e000e */
[----:B------:R-:W0:Y:S02]  /*4d90*/  LDC.64 R28, c[0x0][0x608] ;  /* 0x00018200ff1c7b82 */ /* 0x000e240000000a00 */
[----:B------:R-:W-:-:S02]  /*4da0*/  IMAD R30, R30, UR12, RZ ;  /* 0x0000000c1e1e7c24 */ /* 0x000fc4000f8e02ff */
[----:B------:R-:W-:Y:S02]  /*4db0*/  IMAD R32, R32, UR12, RZ ;  /* 0x0000000c20207c24 */ /* 0x000fe4000f8e02ff */
        /* <DEDUP_REMOVED lines=27> */
[----:B0-----:R-:W-:Y:S01]  /*4f70*/  IMAD.WIDE.U32 R28, R2, UR12, R28 ;  /* 0x0000000c021c7c25 */ /* 0x001fe2000f8e001c */
[----:B------:R-:W-:-:S03]  /*4f80*/  SHF.L.U64.HI R49, R30, 0x1, R31 ;  /* 0x000000011e317819 */ /* 0x000fc6000001021f */
[----:B------:R-:W-:Y:S02]  /*4f90*/  IMAD R31, R0, UR12, RZ ;  /* 0x0000000c001f7c24 */ /* 0x000fe4000f8e02ff */
[----:B------:R-:W-:Y:S02]  /*4fa0*/  IMAD.SHL.U32 R47, R30, 0x2, RZ ;  /* 0x000000021e2f7824 */ /* 0x000fe400078e00ff */
[----:B------:R-:W-:Y:S01]  /*4fb0*/  IMAD R45, R2, UR13, R31 ;  /* 0x0000000d022d7c24 */ /* 0x000fe2000f8e021f */
[----:B------:R-:W0:Y:S01]  /*4fc0*/  LDCU.64 UR12, c[0x0][0x5f0] ;  /* 0x0000be00ff0c77ac */ /* 0x000e220008000a00 */
        /* <DEDUP_REMOVED lines=51> */
.L_x_45:
        /* <DEDUP_REMOVED lines=66> */
.L_x_44:
[----:B------:R-:W-:Y:S05]  /*5720*/  BSYNC.RECONVERGENT B2 ;  /* 0x0000000000027941 */ /* 0x000fea0003800200 */
.L_x_43:
        /* <DEDUP_REMOVED lines=89> */
.L_x_49:
[----:B------:R-:W-:Y:S05]  /*5cc0*/  BSYNC.RECONVERGENT B3 ;  /* 0x0000000000037941 */ /* 0x000fea0003800200 */
.L_x_48:
        /* <DEDUP_REMOVED lines=55> */
.L_x_51:
[----:B------:R-:W-:Y:S05]  /*6040*/  BSYNC.RECONVERGENT B3 ;  /* 0x0000000000037941 */ /* 0x000fea0003800200 */
.L_x_50:
        /* <DEDUP_REMOVED lines=27> */
.L_x_47:
[----:B------:R-:W-:Y:S05]  /*6200*/  BSYNC.RECONVERGENT B2 ;  /* 0x0000000000027941 */ /* 0x000fea0003800200 */
.L_x_46:
[----:B-----5:R0:W-:Y:S02]  /*6210*/  STG.E.U16 desc[UR8][R22.64], R3 ;  /* 0x0000000316007986 */ /* 0x0201e4000c101508 */
.L_x_42:
[----:B------:R-:W-:Y:S05]  /*6220*/  BSYNC.RECONVERGENT B1 ;  /* 0x0000000000017941 */ /* 0x000fea0003800200 */
.L_x_41:
[----:B------:R-:W-:-:S07]  /*6230*/  IADD3 R5, PT, PT, R5, 0x80, RZ ;  /* 0x0000008005057810 */ /* 0x000fce0007ffe0ff */
.L_x_36:
[----:B------:R-:W-:Y:S05]  /*6240*/  BSYNC.RECONVERGENT B0 ;  /* 0x0000000000007941 */ /* 0x000fea0003800200 */
.L_x_35:
        /* <DEDUP_REMOVED lines=38> */
.L_x_55:
[----:B------:R-:W-:-:S07]  /*64b0*/  MOV R4, 0x64d0 ;  /* 0x000064d000047802 */ /* 0x000fce0000000f00 */
[----:B------:R-:W-:Y:S05]  /*64c0*/  CALL.REL.NOINC `($__internal_0_$__cuda_sm20_div_s64) ;  /* 0x0000025c00bc7944 */ /* 0x000fea0003c00000 */
.L_x_54:
        /* <DEDUP_REMOVED lines=37> */
.L_x_56:
[----:B------:R-:W-:Y:S01]  /*6720*/  IMAD.MOV.U32 R10, RZ, RZ, R14 ;  /* 0x000000ffff0a7224 */ /* 0x000fe200078e000e */
[----:B------:R-:W-:Y:S02]  /*6730*/  MOV R3, R15 ;  /* 0x0000000f00037202 */ /* 0x000fe40000000f00 */
[----:B------:R-:W-:-:S07]  /*6740*/  MOV R4, 0x6760 ;  /* 0x0000676000047802 */ /* 0x000fce0000000f00 */
[----:B------:R-:W-:Y:S05]  /*6750*/  CALL.REL.NOINC `($__internal_0_$__cuda_sm20_div_s64) ;  /* 0x0000025c00187944 */ /* 0x000fea0003c00000 */
.L_x_57:
        /* <DEDUP_REMOVED lines=194> */
.L_x_62:
        /* <DEDUP_REMOVED lines=66> */
.L_x_61:
[----:B------:R-:W-:Y:S05]  /*77a0*/  BSYNC.RECONVERGENT B2 ;  /* 0x0000000000027941 */ /* 0x000fea0003800200 */
.L_x_60:
        /* <DEDUP_REMOVED lines=89> */
.L_x_66:
[----:B------:R-:W-:Y:S05]  /*7d40*/  BSYNC.RECONVERGENT B3 ;  /* 0x0000000000037941 */ /* 0x000fea0003800200 */
.L_x_65:
        /* <DEDUP_REMOVED lines=55> */
.L_x_68:
[----:B------:R-:W-:Y:S05]  /*80c0*/  BSYNC.RECONVERGENT B3 ;  /* 0x0000000000037941 */ /* 0x000fea0003800200 */
.L_x_67:
        /* <DEDUP_REMOVED lines=8> */
[----:B------:R-:W-:Y:S01]  /*8150*/  IMAD R9, R9, UR7, R4 ;  /* 0x0000000709097c24 */ /* 0x000fe2000f8e0204 */
[----:B------:R-:W0:Y:S01]  /*8160*/  LDCU.64 UR6, c[0x0][0x5f0] ;  /* 0x0000be00ff0677ac */ /* 0x000e220008000a00 */
[----:B-1----:R-:W-:-:S03]  /*8170*/  IMAD R7, R0, UR12, RZ ;  /* 0x0000000c00077c24 */ /* 0x002fc6000f8e02ff */
[----:B------:R-:W-:Y:S01]  /*8180*/  IADD3 R0, PT, PT, R15, R9, RZ ;  /* 0x000000090f007210 */ /* 0x000fe20007ffe0ff */
[C---:B------:R-:W-:Y:S02]  /*8190*/  IMAD R11, R2.reuse, UR13, R7 ;  /* 0x0000000d020b7c24 */ /* 0x040fe4000f8e0207 */
[----:B------:R-:W-:-:S04]  /*81a0*/  IMAD.WIDE.U32 R6, R2, UR12, RZ ;  /* 0x0000000c02067c25 */ /* 0x000fc8000f8e00ff */
        /* <DEDUP_REMOVED lines=13> */
.L_x_64:
[----:B------:R-:W-:Y:S05]  /*8280*/  BSYNC.RECONVERGENT B2 ;  /* 0x0000000000027941 */ /* 0x000fea0003800200 */
.L_x_63:
[----:B-----5:R0:W-:Y:S02]  /*8290*/  STG.E.U16 desc[UR8][R22.64], R3 ;  /* 0x0000000316007986 */ /* 0x0201e4000c101508 */
.L_x_59:
[----:B------:R-:W-:Y:S05]  /*82a0*/  BSYNC.RECONVERGENT B1 ;  /* 0x0000000000017941 */ /* 0x000fea0003800200 */
.L_x_58:
[----:B------:R-:W-:-:S07]  /*82b0*/  VIADD R5, R5, 0x80 ;  /* 0x0000008005057836 */ /* 0x000fce0000000000 */
.L_x_53:
[----:B------:R-:W-:Y:S05]  /*82c0*/  BSYNC.RECONVERGENT B0 ;  /* 0x0000000000007941 */ /* 0x000fea0003800200 */
.L_x_52:
        /* <DEDUP_REMOVED lines=38> */
.L_x_72:
[----:B------:R-:W-:-:S07]  /*8530*/  MOV R4, 0x8550 ;  /* 0x0000855000047802 */ /* 0x000fce0000000f00 */
[----:B------:R-:W-:Y:S05]  /*8540*/  CALL.REL.NOINC `($__internal_0_$__cuda_sm20_div_s64) ;  /* 0x0000023c009c7944 */ /* 0x000fea0003c00000 */
.L_x_71:
        /* <DEDUP_REMOVED lines=37> */
.L_x_73:
[----:B------:R-:W-:Y:S01]  /*87a0*/  MOV R10, R14 ;  /* 0x0000000e000a7202 */ /* 0x000fe20000000f00 */
[----:B------:R-:W-:Y:S01]  /*87b0*/  IMAD.MOV.U32 R3, RZ, RZ, R15 ;  /* 0x000000ffff037224 */ /* 0x000fe200078e000f */
[----:B------:R-:W-:-:S07]  /*87c0*/  MOV R4, 0x87e0 ;  /* 0x000087e000047802 */ /* 0x000fce0000000f00 */
[----:B------:R-:W-:Y:S05]  /*87d0*/  CALL.REL.NOINC `($__internal_0_$__cuda_sm20_div_s64) ;  /* 0x0000023800f87944 */ /* 0x000fea0003c00000 */
.L_x_74:
        /* <DEDUP_REMOVED lines=194> */
.L_x_79:
        /* <DEDUP_REMOVED lines=66> */
.L_x_78:
[----:B------:R-:W-:Y:S05]  /*9820*/  BSYNC.RECONVERGENT B2 ;  /* 0x0000000000027941 */ /* 0x000fea0003800200 */
.L_x_77:
        /* <DEDUP_REMOVED lines=89> */
.L_x_83:
[----:B------:R-:W-:Y:S05]  /*9dc0*/  BSYNC.RECONVERGENT B3 ;  /* 0x0000000000037941 */ /* 0x000fea0003800200 */
.L_x_82:
        /* <DEDUP_REMOVED lines=55> */
.L_x_85:
[----:B------:R-:W-:Y:S05]  /*a140*/  BSYNC.RECONVERGENT B3 ;  /* 0x0000000000037941 */ /* 0x000fea0003800200 */
.L_x_84:
        /* <DEDUP_REMOVED lines=27> */
.L_x_81:
[----:B------:R-:W-:Y:S05]  /*a300*/  BSYNC.RECONVERGENT B2 ;  /* 0x0000000000027941 */ /* 0x000fea0003800200 */
.L_x_80:
[----:B-----5:R0:W-:Y:S02]  /*a310*/  STG.E.U16 desc[UR8][R22.64], R3 ;  /* 0x0000000316007986 */ /* 0x0201e4000c101508 */
.L_x_76:
[----:B------:R-:W-:Y:S05]  /*a320*/  BSYNC.RECONVERGENT B1 ;  /* 0x0000000000017941 */ /* 0x000fea0003800200 */
.L_x_75:
[----:B------:R-:W-:-:S07]  /*a330*/  IADD3 R5, PT, PT, R5, 0x80, RZ ;  /* 0x0000008005057810 */ /* 0x000fce0007ffe0ff */
.L_x_70:
[----:B------:R-:W-:Y:S05]  /*a340*/  BSYNC.RECONVERGENT B0 ;  /* 0x0000000000007941 */ /* 0x000fea0003800200 */
.L_x_69:
        /* <DEDUP_REMOVED lines=38> */
.L_x_89:
[----:B------:R-:W-:-:S07]  /*a5b0*/  MOV R4, 0xa5d0 ;  /* 0x0000a5d000047802 */ /* 0x000fce0000000f00 */
[----:B------:R-:W-:Y:S05]  /*a5c0*/  CALL.REL.NOINC `($__internal_0_$__cuda_sm20_div_s64) ;  /* 0x0000021c007c7944 */ /* 0x000fea0003c00000 */
.L_x_88:
        /* <DEDUP_REMOVED lines=37> */
.L_x_90:
[----:B------:R-:W-:Y:S01]  /*a820*/  IMAD.MOV.U32 R10, RZ, RZ, R14 ;  /* 0x000000ffff0a7224 */ /* 0x000fe200078e000e */
[----:B------:R-:W-:Y:S02]  /*a830*/  MOV R3, R15 ;  /* 0x0000000f00037202 */ /* 0x000fe40000000f00 */
[----:B------:R-:W-:-:S07]  /*a840*/  MOV R4, 0xa860 ;  /* 0x0000a86000047802 */ /* 0x000fce0000000f00 */
[----:B------:R-:W-:Y:S05]  /*a850*/  CALL.REL.NOINC `($__internal_0_$__cuda_sm20_div_s64) ;  /* 0x0000021800d87944 */ /* 0x000fea0003c00000 */
.L_x_91:
        /* <DEDUP_REMOVED lines=194> */
.L_x_96:
        /* <DEDUP_REMOVED lines=66> */
.L_x_95:
[----:B------:R-:W-:Y:S05]  /*b8a0*/  BSYNC.RECONVERGENT B2 ;  /* 0x0000000000027941 */ /* 0x000fea0003800200 */
.L_x_94:
        /* <DEDUP_REMOVED lines=89> */
.L_x_100:
[----:B------:R-:W-:Y:S05]  /*be40*/  BSYNC.RECONVERGENT B3 ;  /* 0x0000000000037941 */ /* 0x000fea0003800200 */
.L_x_99:
        /* <DEDUP_REMOVED lines=55> */
.L_x_102:
[----:B------:R-:W-:Y:S05]  /*c1c0*/  BSYNC.RECONVERGENT B3 ;  /* 0x0000000000037941 */ /* 0x000fea0003800200 */
.L_x_101:
        /* <DEDUP_REMOVED lines=27> */
.L_x_98:
[----:B------:R-:W-:Y:S05]  /*c380*/  BSYNC.RECONVERGENT B2 ;  /* 0x0000000000027941 */ /* 0x000fea0003800200 */
.L_x_97:
[----:B-----5:R0:W-:Y:S02]  /*c390*/  STG.E.U16 desc[UR8][R22.64], R3 ;  /* 0x0000000316007986 */ /* 0x0201e4000c101508 */
.L_x_93:
[----:B------:R-:W-:Y:S05]  /*c3a0*/  BSYNC.RECONVERGENT B1 ;  /* 0x0000000000017941 */ /* 0x000fea0003800200 */
.L_x_92:
[----:B------:R-:W-:-:S07]  /*c3b0*/  VIADD R5, R5, 0x80 ;  /* 0x0000008005057836 */ /* 0x000fce0000000000 */
.L_x_87:
[----:B------:R-:W-:Y:S05]  /*c3c0*/  BSYNC.RECONVERGENT B0 ;  /* 0x0000000000007941 */ /* 0x000fea0003800200 */
.L_x_86:
        /* <DEDUP_REMOVED lines=38> */
.L_x_106:
[----:B------:R-:W-:-:S07]  /*c630*/  MOV R4, 0xc650 ;  /* 0x0000c65000047802 */ /* 0x000fce0000000f00 */
[----:B------:R-:W-:Y:S05]  /*c640*/  CALL.REL.NOINC `($__internal_0_$__cuda_sm20_div_s64) ;  /* 0x000001fc005c7944 */ /* 0x000fea0003c00000 */
.L_x_105:
        /* <DEDUP_REMOVED lines=37> */
.L_x_107:
[----:B------:R-:W-:Y:S01]  /*c8a0*/  MOV R10, R14 ;  /* 0x0000000e000a7202 */ /* 0x000fe20000000f00 */
[----:B------:R-:W-:Y:S01]  /*c8b0*/  IMAD.MOV.U32 R3, RZ, RZ, R15 ;  /* 0x000000ffff037224 */ /* 0x000fe200078e000f */
[----:B------:R-:W-:-:S07]  /*c8c0*/  MOV R4, 0xc8e0 ;  /* 0x0000c8e000047802 */ /* 0x000fce0000000f00 */
[----:B------:R-:W-:Y:S05]  /*c8d0*/  CALL.REL.NOINC `($__internal_0_$__cuda_sm20_div_s64) ;  /* 0x000001f800b87944 */ /* 0x000fea0003c00000 */
.L_x_108:
        /* <DEDUP_REMOVED lines=194> */
.L_x_113:
        /* <DEDUP_REMOVED lines=66> */
.L_x_112:
[----:B------:R-:W-:Y:S05]  /*d920*/  BSYNC.RECONVERGENT B2 ;  /* 0x0000000000027941 */ /* 0x000fea0003800200 */
.L_x_111:
        /* <DEDUP_REMOVED lines=89> */
.L_x_117:
[----:B------:R-:W-:Y:S05]  /*dec0*/  BSYNC.RECONVERGENT B3 ;  /* 0x0000000000037941 */ /* 0x000fea0003800200 */
.L_x_116:
        /* <DEDUP_REMOVED lines=55> */
.L_x_119:
[----:B------:R-:W-:Y:S05]  /*e240*/  BSYNC.RECONVERGENT B3 ;  /* 0x0000000000037941 */ /* 0x000fea0003800200 */
.L_x_118:
        /* <DEDUP_REMOVED lines=27> */
.L_x_115:
[----:B------:R-:W-:Y:S05]  /*e400*/  BSYNC.RECONVERGENT B2 ;  /* 0x0000000000027941 */ /* 0x000fea0003800200 */
.L_x_114:
[----:B-----5:R0:W-:Y:S02]  /*e410*/  STG.E.U16 desc[UR8][R22.64], R3 ;  /* 0x0000000316007986 */ /* 0x0201e4000c101508 */
.L_x_110:
[----:B------:R-:W-:Y:S05]  /*e420*/  BSYNC.RECONVERGENT B1 ;  /* 0x0000000000017941 */ /* 0x000fea0003800200 */
.L_x_109:
[----:B------:R-:W-:-:S07]  /*e430*/  IADD3 R5, PT, PT, R5, 0x80, RZ ;  /* 0x0000008005057810 */ /* 0x000fce0007ffe0ff */
.L_x_104:
[----:B------:R-:W-:Y:S05]  /*e440*/  BSYNC.RECONVERGENT B0 ;  /* 0x0000000000007941 */ /* 0x000fea0003800200 */
.L_x_103:
[----:B------:R-:W1:Y:S02]  /*e450*/  LDCU UR6, c[0x0][0x380] ;  /* 0x00007000ff0677ac */ /* 0x000e640008000800 */
[----:B-1----:R-:W-:-:S13]  /*e460*/  ISETP.GE.AND P0, PT, R5, UR6, PT ;  /* 0x0000000605007c0c */ /* 0x002fda000bf06270 */
[----:B------:R-:W-:Y:S05]  /*e470*/  @P0 EXIT ;  /* 0x000000000000094d */ /* 0x000fea0003800000 */
        /* <DEDUP_REMOVED lines=13> */
[----:B------:R-:W0:Y:S01]  /*e550*/  LDCU UR6, c[0x0][0x608] ;  /* 0x0000c100ff0677ac */ /* 0x000e220008000800 */
[----:B------:R-:W-:Y:S01]  /*e560*/  HFMA2 R7, -RZ, RZ, 0, 0 ;  /* 0x00000000ff077431 */ /* 0x000fe200000001ff */
        /* <DEDUP_REMOVED lines=19> */
.L_x_121:
[----:B------:R-:W-:-:S07]  /*e6a0*/  MOV R4, 0xe6c0 ;  /* 0x0000e6c000047802 */ /* 0x000fce0000000f00 */
[----:B------:R-:W-:Y:S05]  /*e6b0*/  CALL.REL.NOINC `($__internal_0_$__cuda_sm20_div_s64) ;  /* 0x000001dc00407944 */ /* 0x000fea0003c00000 */
.L_x_120:
        /* <DEDUP_REMOVED lines=18> */
[----:B------:R-:W-:-:S07]  /*e7e0*/  ISETP.NE.U32.AND P2, PT, RZ, UR14, PT ;  /* 0x0000000eff007c0c */ /* 0x000fce000bf45070 */
[----:B0-----:R-:W0:Y:S02]  /*e7f0*/  MUFU.RCP R7, R7 ;  /* 0x0000000700077308 */ /* 0x001e240000001000 */
[----:B0-----:R-:W-:Y:S01]  /*e800*/  VIADD R4, R7, 0xffffffe ;  /* 0x0ffffffe07047836 */ /* 0x001fe20000000000 */
[----:B------:R-:W-:-:S05]  /*e810*/  MOV R7, RZ ;  /* 0x000000ff00077202 */ /* 0x000fca0000000f00 */
        /* <DEDUP_REMOVED lines=15> */
.L_x_122:
[----:B------:R-:W-:Y:S01]  /*e910*/  IMAD.MOV.U32 R10, RZ, RZ, R14 ;  /* 0x000000ffff0a7224 */ /* 0x000fe200078e000e */
[----:B------:R-:W-:Y:S02]  /*e920*/  MOV R3, R15 ;  /* 0x0000000f00037202 */ /* 0x000fe40000000f00 */
[----:B------:R-:W-:-:S07]  /*e930*/  MOV R4, 0xe950 ;  /* 0x0000e95000047802 */ /* 0x000fce0000000f00 */
[----:B------:R-:W-:Y:S05]  /*e940*/  CALL.REL.NOINC `($__internal_0_$__cuda_sm20_div_s64) ;  /* 0x000001d8009c7944 */ /* 0x000fea0003c00000 */
.L_x_123:
[----:B------:R-:W0:Y:S02]  /*e950*/  LDCU.64 UR6, c[0x0][0x610] ;  /* 0x0000c200ff0677ac */ /* 0x000e240008000a00 */
[----:B0-----:R-:W-:-:S04]  /*e960*/  ISETP.GE.U32.AND P0, PT, R6, UR6, PT ;  /* 0x0000000606007c0c */ /* 0x001fc8000bf06070 */
[----:B------:R-:W-:-:S04]  /*e970*/  ISETP.GE.AND.EX P0, PT, R7, UR7, PT, P0 ;  /* 0x0000000707007c0c */ /* 0x000fc8000bf06300 */
[----:B------:R-:W-:Y:S02]  /*e980*/  SEL R3, R6, UR4, !P0 ;  /* 0x0000000406037c07 */ /* 0x000fe4000c000000 */
[----:B------:R-:W-:Y:S02]  /*e990*/  SEL R9, R7, UR5, !P0 ;  /* 0x0000000507097c07 */ /* 0x000fe4000c000000 */
[----:B------:R-:W-:-:S04]  /*e9a0*/  ISETP.GE.U32.AND P0, PT, R3, R2, PT ;  /* 0x000000020300720c */ /* 0x000fc80003f06070 */
[----:B------:R-:W-:-:S13]  /*e9b0*/  ISETP.GE.AND.EX P0, PT, R9, R0, PT, P0 ;  /* 0x000000000900720c */ /* 0x000fda0003f06300 */
[----:B------:R-:W-:Y:S05]  /*e9c0*/  @!P0 EXIT ;  /* 0x000000000000894d */ /* 0x000fea0003800000 */
        /* <DEDUP_REMOVED lines=14> */
[----:B------:R-:W1:Y:S01]  /*eab0*/  LDC.64 R24, c[0x0][0x620] ;  /* 0x00018800ff187b82 */ /* 0x000e620000000a00 */
[C---:B------:R-:W-:Y:S01]  /*eac0*/  IADD3 R42, P1, PT, R2.reuse, 0x2, RZ ;  /* 0x00000002022a7810 */ /* 0x040fe20007f3e0ff */
[----:B------:R-:W2:Y:S01]  /*ead0*/  LDCU.64 UR6, c[0x0][0x608] ;  /* 0x0000c100ff0677ac */ /* 0x000ea20008000a00 */
[----:B------:R-:W-:Y:S02]  /*eae0*/  IADD3 R10, P2, PT, R2, 0x3, RZ ;  /* 0x00000003020a7810 */ /* 0x000fe40007f5e0ff */
[----:B------:R-:W-:Y:S01]  /*eaf0*/  IADD3 R17, P4, PT, RZ, -R2, RZ ;  /* 0x80000002ff117210 */ /* 0x000fe20007f9e0ff */
[--C-:B------:R-:W-:Y:S01]  /*eb00*/  IMAD.X R44, RZ, RZ, R0.reuse, P1 ;  /* 0x000000ffff2c7224 */ /* 0x100fe200008e0600 */
[----:B------:R-:W-:Y:S02]  /*eb10*/  IADD3 R19, P1, PT, RZ, -R42, RZ ;  /* 0x8000002aff137210 */ /* 0x000fe40007f3e0ff */
[----:B------:R-:W-:Y:S01]  /*eb20*/  IADD3.X R43, PT, PT, RZ, R0, RZ, P2, !PT ;  /* 0x00000000ff2b7210 */ /* 0x000fe200017fe4ff */
[----:B------:R-:W-:Y:S01]  /*eb30*/  IMAD.X R16, RZ, RZ, ~R0, P4 ;  /* 0x000000ffff107224 */ /* 0x000fe200020e0e00 */
[----:B------:R-:W-:-:S02]  /*eb40*/  IADD3 R21, P3, PT, RZ, -R10, RZ ;  /* 0x8000000aff157210 */ /* 0x000fc40007f7e0ff */
[----:B------:R-:W-:Y:S01]  /*eb50*/  IADD3 R37, P4, PT, R2, 0x6, RZ ;  /* 0x0000000602257810 */ /* 0x000fe20007f9e0ff */
[----:B0-----:R-:W-:Y:S01]  /*eb60*/  IMAD R3, R0, UR4, RZ ;  /* 0x0000000400037c24 */ /* 0x001fe2000f8e02ff */
[----:B------:R-:W-:Y:S02]  /*eb70*/  USHF.L.U32 UR10, UR4, 0x4, URZ ;  /* 0x00000004040a7899 */ /* 0x000fe400080006ff */
[----:B------:R-:W-:Y:S01]  /*eb80*/  IMAD.WIDE.U32 R4, R2, UR4, RZ ;  /* 0x0000000402047c25 */ /* 0x000fe2000f8e00ff */
[----:B------:R-:W-:-:S03]  /*eb90*/  IADD3.X R40, PT, PT, RZ, R0, RZ, P4, !PT ;  /* 0x00000000ff287210 */ /* 0x000fc600027fe4ff */
[----:B------:R-:W-:Y:S01]  /*eba0*/  IMAD R3, R2, UR5, R3 ;  /* 0x0000000502037c24 */ /* 0x000fe2000f8e0203 */
[----:B------:R-:W-:Y:S01]  /*ebb0*/  IADD3 R12, P2, PT, R4, UR4, RZ ;  /* 0x00000004040c7c10 */ /* 0x000fe2000ff5e0ff */
[----:B--2---:R-:W-:Y:S01]  /*ebc0*/  IMAD R16, R16, UR6, RZ ;  /* 0x0000000610107c24 */ /* 0x004fe2000f8e02ff */
[----:B------:R-:W-:Y:S01]  /*ebd0*/  SHF.L.U32 R13, R4, 0x1, RZ ;  /* 0x00000001040d7819 */ /* 0x000fe200000006ff */
[----:B------:R-:W-:Y:S01]  /*ebe0*/  IMAD.X R20, RZ, RZ, ~R43, P3 ;  /* 0x000000ffff147224 */ /* 0x000fe200018e0e2b */
[----:B------:R-:W-:Y:S01]  /*ebf0*/  IADD3 R11, PT, PT, R5, R3, RZ ;  /* 0x00000003050b7210 */ /* 0x000fe20007ffe0ff */
[----:B------:R-:W-:Y:S02]  /*ec00*/  IMAD.X R5, RZ, RZ, ~R44, P1 ;  /* 0x000000ffff057224 */ /* 0x000fe400008e0e2c */
[----:B------:R-:W-:Y:S01]  /*ec10*/  IMAD R20, R20, UR6, RZ ;  /* 0x0000000614147c24 */ /* 0x000fe2000f8e02ff */
[----:B------:R-:W-:Y:S01]  /*ec20*/  SHF.L.U64.HI R3, R4, 0x1, R11 ;  /* 0x0000000104037819 */ /* 0x000fe2000001020b */
[----:B------:R-:W-:-:S02]  /*ec30*/  IMAD R4, R5, UR6, RZ ;  /* 0x0000000605047c24 */ /* 0x000fc4000f8e02ff */
[C---:B------:R-:W-:Y:S02]  /*ec40*/  IMAD R5, R17.reuse, UR7, R16 ;  /* 0x0000000711057c24 */ /* 0x040fe4000f8e0210 */
[----:B------:R-:W-:-:S04]  /*ec50*/  IMAD.WIDE.U32 R16, R17, UR6, R14 ;  /* 0x0000000611107c25 */ /* 0x000fc8000f8e000e */
[----:B------:R-:W-:Y:S01]  /*ec60*/  IMAD R27, R19, UR7, R4 ;  /* 0x00000007131b7c24 */ /* 0x000fe2000f8e0204 */
[----:B------:R-:W-:Y:S01]  /*ec70*/  IADD3 R5, PT, PT, R17, R5, RZ ;  /* 0x0000000511057210 */ /* 0x000fe20007ffe0ff */
[----:B------:R-:W-:-:S04]  /*ec80*/  IMAD.WIDE.U32 R18, R19, UR6, R14 ;  /* 0x0000000613127c25 */ /* 0x000fc8000f8e000e */
[C---:B------:R-:W-:Y:S02]  /*ec90*/  IMAD R29, R21.reuse, UR7, R20 ;  /* 0x00000007151d7c24 */ /* 0x040fe4000f8e0214 */
[----:B------:R-:W-:-:S04]  /*eca0*/  IMAD.WIDE.U32 R20, R21, UR6, R14 ;  /* 0x0000000615147c25 */ /* 0x000fc8000f8e000e */
[C---:B-1----:R-:W-:Y:S02]  /*ecb0*/  IMAD R4, R24.reuse, UR7, RZ ;  /* 0x0000000718047c24 */ /* 0x042fe4000f8e02ff */
[----:B------:R-:W-:Y:S01]  /*ecc0*/  IMAD.IADD R17, R19, 0x1, R27 ;  /* 0x0000000113117824 */ /* 0x000fe200078e021b */
[----:B------:R-:W-:Y:S01]  /*ecd0*/  IADD3 R19, PT, PT, R21, R29, RZ ;  /* 0x0000001d15137210 */ /* 0x000fe20007ffe0ff */
[-C--:B------:R-:W-:Y:S02]  /*ece0*/  IMAD R5, R5, R24.reuse, RZ ;  /* 0x0000001805057224 */ /* 0x080fe400078e02ff */
[----:B------:R-:W-:Y:S02]  /*ecf0*/  IMAD R33, R25, UR6, R4 ;  /* 0x0000000619217c24 */ /* 0x000fe4000f8e0204 */
[----:B------:R-:W-:Y:S02]  /*ed00*/  IMAD R4, R17, R24, RZ ;  /* 0x0000001811047224 */ /* 0x000fe400078e02ff */
[----:B------:R-:W-:-:S04]  /*ed10*/  IMAD.WIDE.U32 R26, R24, UR6, RZ ;  /* 0x00000006181a7c25 */ /* 0x000fc8000f8e00ff */
[----:B------:R-:W-:Y:S01]  /*ed20*/  IMAD R31, R16, R25, R5 ;  /* 0x00000019101f7224 */ /* 0x000fe200078e0205 */
[----:B------:R-:W-:Y:S01]  /*ed30*/  LEA R5, P1, -R26, UR10, 0x4 ;  /* 0x0000000a1a057c11 */ /* 0x000fe2000f8221ff */
[-C--:B------:R-:W-:Y:S02]  /*ed40*/  IMAD R21, R19, R24.reuse, RZ ;  /* 0x0000001813157224 */ /* 0x080fe400078e02ff */
[----:B------:R-:W-:-:S04]  /*ed50*/  IMAD.WIDE.U32 R16, R16, R24, RZ ;  /* 0x0000001810107225 */ /* 0x000fc800078e00ff */
[----:B------:R-:W-:Y:S01]  /*ed60*/  IMAD R29, R18, R25, R4 ;  /* 0x00000019121d7224 */ /* 0x000fe200078e0204 */
[----:B------:R-:W-:Y:S01]  /*ed70*/  LEA R4, P3, R16, R13, 0x1 ;  /* 0x0000000d10047211 */ /* 0x000fe200078608ff */
[-C--:B------:R-:W-:Y:S01]  /*ed80*/  IMAD.WIDE.U32 R18, R18, R24.reuse, RZ ;  /* 0x0000001812127225 */ /* 0x080fe200078e00ff */
[----:B------:R-:W-:Y:S02]  /*ed90*/  IADD3 R17, PT, PT, R17, R31, RZ ;  /* 0x0000001f11117210 */ /* 0x000fe40007ffe0ff */
[----:B------:R-:W-:Y:S01]  /*eda0*/  IADD3 R31, P4, PT, RZ, -R37, RZ ;  /* 0x80000025ff1f7210 */ /* 0x000fe20007f9e0ff */
[----:B------:R-:W-:Y:S01]  /*edb0*/  IMAD.IADD R33, R27, 0x1, R33 ;  /* 0x000000011b217824 */ /* 0x000fe200078e0221 */
[----:B------:R-:W-:Y:S01]  /*edc0*/  LEA.HI.X R3, R16, R3, R17, 0x1, P3 ;  /* 0x0000000310037211 */ /* 0x000fe200018f0c11 */
[----:B------:R-:W-:Y:S01]  /*edd0*/  IMAD R27, R20, R25, R21 ;  /* 0x00000019141b7224 */ /* 0x000fe200078e0215 */
[----:B------:R-:W-:Y:S01]  /*ede0*/  SHF.L.U32 R16, R18, 0x1, RZ ;  /* 0x0000000112107819 */ /* 0x000fe200000006ff */
[----:B------:R-:W-:Y:S01]  /*edf0*/  IMAD.WIDE.U32 R20, R20, R24, RZ ;  /* 0x0000001814147225 */ /* 0x000fe200078e00ff */
[----:B------:R-:W-:-:S03]  /*ee00*/  SHF.L.U64.HI R13, R26, 0x4, R33 ;  /* 0x000000041a0d7819 */ /* 0x000fc60000010221 */
[----:B------:R-:W-:Y:S02]  /*ee10*/  IMAD.IADD R19, R19, 0x1, R29 ;  /* 0x0000000113137824 */ /* 0x000fe400078e021d */
[----:B------:R-:W-:Y:S02]  /*ee20*/  IMAD.IADD R21, R21, 0x1, R27 ;  /* 0x0000000115157824 */ /* 0x000fe400078e021b */
[----:B------:R-:W-:Y:S01]  /*ee30*/  IMAD.X R30, RZ, RZ, ~R40, P4 ;  /* 0x000000ffff1e7224 */ /* 0x000fe200020e0e28 */
[----:B------:R-:W-:Y:S01]  /*ee40*/  SHF.L.U64.HI R17, R18, 0x1, R19 ;  /* 0x0000000112117819 */ /* 0x000fe20000010213 */
[----:B------:R-:W-:Y:S01]  /*ee50*/  IMAD R40, R40, UR4, RZ ;  /* 0x0000000428287c24 */ /* 0x000fe2000f8e02ff */
[----:B------:R-:W-:Y:S01]  /*ee60*/  IADD3 R18, P3, PT, R2, 0x4, RZ ;  /* 0x0000000402127810 */ /* 0x000fe20007f7e0ff */
[----:B------:R-:W-:Y:S01]  /*ee70*/  IMAD R30, R30, UR6, RZ ;  /* 0x000000061e1e7c24 */ /* 0x000fe2000f8e02ff */
[C---:B------:R-:W-:Y:S02]  /*ee80*/  SHF.L.U32 R19, R20.reuse, 0x1, RZ ;  /* 0x0000000114137819 */ /* 0x040fe400000006ff */
[----:B------:R-:W-:Y:S01]  /*ee90*/  SHF.L.U64.HI R20, R20, 0x1, R21 ;  /* 0x0000000114147819 */ /* 0x000fe20000010215 */
[----:B------:R-:W-:Y:S01]  /*eea0*/  IMAD.X R36, RZ, RZ, R0, P3 ;  /* 0x000000ffff247224 */ /* 0x000fe200018e0600 */
[----:B------:R-:W-:Y:S01]  /*eeb0*/  IADD3 R21, P6, PT, R2, 0x5, RZ ;  /* 0x0000000502157810 */ /* 0x000fe20007fde0ff */
[C---:B------:R-:W-:Y:S01]  /*eec0*/  IMAD R47, R31.reuse, UR7, R30 ;  /* 0x000000071f2f7c24 */ /* 0x040fe2000f8e021e */
[----:B------:R-:W-:Y:S01]  /*eed0*/  IADD3 R35, P5, PT, RZ, -R18, RZ ;  /* 0x80000012ff237210 */ /* 0x000fe20007fbe0ff */
[----:B------:R-:W-:Y:S01]  /*eee0*/  IMAD.WIDE.U32 R30, R31, UR6, R14 ;  /* 0x000000061f1e7c25 */ /* 0x000fe2000f8e000e */
[----:B------:R-:W-:-:S02]  /*eef0*/  IADD3.X R38, PT, PT, RZ, R0, RZ, P6, !PT ;  /* 0x00000000ff267210 */ /* 0x000fc400037fe4ff */
[----:B------:R-:W-:Y:S01]  /*ef00*/  IADD3 R28, P3, PT, RZ, -R21, RZ ;  /* 0x80000015ff1c7210 */ /* 0x000fe20007f7e0ff */
[----:B------:R-:W-:Y:S01]  /*ef10*/  IMAD.X R26, RZ, RZ, ~R36, P5 ;  /* 0x000000ffff1a7224 */ /* 0x000fe200028e0e24 */
[----:B------:R-:W-:Y:S01]  /*ef20*/  IADD3 R39, P5, PT, R2, 0x7, RZ ;  /* 0x0000000702277810 */ /* 0x000fe20007fbe0ff */
[----:B------:R-:W-:Y:S02]  /*ef30*/  IMAD.IADD R47, R31, 0x1, R47 ;  /* 0x000000011f2f7824 */ /* 0x000fe400078e022f */
[----:B------:R-:W-:Y:S01]  /*ef40*/  IMAD.X R27, RZ, RZ, ~R38, P3 ;  /* 0x000000ffff1b7224 */ /* 0x000fe200018e0e26 */
[----:B------:R-:W-:Y:S01]  /*ef50*/  IADD3.X R41, PT, PT, RZ, R0, RZ, P5, !PT ;  /* 0x00000000ff297210 */ /* 0x000fe20002ffe4ff */
[----:B------:R-:W-:Y:S01]  /*ef60*/  IMAD R26, R26, UR6, RZ ;  /* 0x000000061a1a7c24 */ /* 0x000fe2000f8e02ff */
[----:B------:R-:W-:Y:S01]  /*ef70*/  IADD3 R33, P3, PT, RZ, -R39, RZ ;  /* 0x80000027ff217210 */ /* 0x000fe20007f7e0ff */
[----:B------:R-:W-:Y:S02]  /*ef80*/  IMAD R27, R27, UR6, RZ ;  /* 0x000000061b1b7c24 */ /* 0x000fe4000f8e02ff */
[----:B------:R-:W-:Y:S01]  /*ef90*/  IMAD R45, R35, UR7, R26 ;  /* 0x00000007232d7c24 */ /* 0x000fe2000f8e021a */
[----:B------:R-:W-:Y:S01]  /*efa0*/  IADD3.X R32, PT, PT, RZ, ~R41, RZ, P3, !PT ;  /* 0x80000029ff207210 */ /* 0x000fe20001ffe4ff */
[----:B------:R-:W-:-:S02]  /*efb0*/  IMAD R49, R28, UR7, R27 ;  /* 0x000000071c317c24 */ /* 0x000fc4000f8e021b */
[----:B------:R-:W-:-:S04]  /*efc0*/  IMAD.WIDE.U32 R34, R35, UR6, R14 ;  /* 0x0000000623227c25 */ /* 0x000fc8000f8e000e */
[----:B------:R-:W-:Y:S02]  /*efd0*/  IMAD.WIDE.U32 R26, R28, UR6, R14 ;  /* 0x000000061c1a7c25 */ /* 0x000fe4000f8e000e */
[----:B------:R-:W0:Y:S02]  /*efe0*/  LDC.64 R28, c[0x0][0x608] ;  /* 0x00018200ff1c7b82 */ /* 0x000e240000000a00 */
[----:B------:R-:W-:Y:S02]  /*eff0*/  IMAD R32, R32, UR6, RZ ;  /* 0x0000000620207c24 */ /* 0x000fe4000f8e02ff */
[----:B------:R-:W-:Y:S01]  /*f000*/  IMAD.IADD R45, R35, 0x1, R45 ;  /* 0x00000001232d7824 */ /* 0x000fe200078e022d */
[----:B------:R-:W-:Y:S01]  /*f010*/  IADD3 R35, PT, PT, R27, R49, RZ ;  /* 0x000000311b237210 */ /* 0x000fe20007ffe0ff */
[C---:B------:R-:W-:Y:S02]  /*f020*/  IMAD R27, R33.reuse, UR7, R32 ;  /* 0x00000007211b7c24 */ /* 0x040fe4000f8e0220 */
[----:B------:R-:W-:-:S04]  /*f030*/  IMAD.WIDE.U32 R32, R33, UR6, R14 ;  /* 0x0000000621207c25 */ /* 0x000fc8000f8e000e */
[-C--:B------:R-:W-:Y:S01]  /*f040*/  IMAD R46, R35, R24.reuse, RZ ;  /* 0x00000018232e7224 */ /* 0x080fe200078e02ff */
[----:B------:R-:W-:Y:S01]  /*f050*/  IADD3 R31, PT, PT, R33, R27, RZ ;  /* 0x0000001b211f7210 */ /* 0x000fe20007ffe0ff */
[-C--:B------:R-:W-:Y:S02]  /*f060*/  IMAD R47, R47, R24.reuse, RZ ;  /* 0x000000182f2f7224 */ /* 0x080fe400078e02ff */
[C---:B------:R-:W-:Y:S02]  /*f070*/  IMAD R33, R26.reuse, R25, R46 ;  /* 0x000000191a217224 */ /* 0x040fe400078e022e */
[----:B------:R-:W-:-:S04]  /*f080*/  IMAD.WIDE.U32 R26, R26, R24, RZ ;  /* 0x000000181a1a7225 */ /* 0x000fc800078e00ff */
[-C--:B------:R-:W-:Y:S02]  /*f090*/  IMAD R49, R31, R24.reuse, RZ ;  /* 0x000000181f317224 */ /* 0x080fe400078e02ff */
[C---:B------:R-:W-:Y:S02]  /*f0a0*/  IMAD R47, R30.reuse, R25, R47 ;  /* 0x000000191e2f7224 */ /* 0x040fe400078e022f */
[----:B------:R-:W-:-:S04]  /*f0b0*/  IMAD.WIDE.U32 R30, R30, R24, RZ ;  /* 0x000000181e1e7225 */ /* 0x000fc800078e00ff */
[----:B------:R-:W-:Y:S01]  /*f0c0*/  IMAD R49, R32, R25, R49 ;  /* 0x0000001920317224 */ /* 0x000fe200078e0231 */
[----:B------:R-:W-:Y:S01]  /*f0d0*/  SHF.L.U32 R46, R30, 0x1, RZ ;  /* 0x000000011e2e7819 */ /* 0x000fe200000006ff */
[----:B------:R-:W-:Y:S02]  /*f0e0*/  IMAD.IADD R51, R27, 0x1, R33 ;  /* 0x000000011b337824 */ /* 0x000fe400078e0221 */
[----:B------:R-:W-:-:S04]  /*f0f0*/  IMAD.WIDE.U32 R32, R32, R24, RZ ;  /* 0x0000001820207225 */ /* 0x000fc800078e00ff */
[----:B------:R-:W-:Y:S01]  /*f100*/  IMAD.IADD R27, R31, 0x1, R47 ;  /* 0x000000011f1b7824 */ /* 0x000fe200078e022f */
[----:B------:R-:W-:Y:S01]  /*f110*/  SHF.L.U64.HI R47, R26, 0x1, R51 ;  /* 0x000000011a2f7819 */ /* 0x000fe20000010233 */
[-C--:B------:R-:W-:Y:S02]  /*f120*/  IMAD R45, R45, R24.reuse, RZ ;  /* 0x000000182d2d7224 */ /* 0x080fe400078e02ff */
[----:B------:R-:W-:Y:S01]  /*f130*/  IMAD.IADD R49, R33, 0x1, R49 ;  /* 0x0000000121317824 */ /* 0x000fe200078e0231 */
[----:B------:R-:W-:Y:S01]  /*f140*/  SHF.L.U64.HI R48, R30, 0x1, R27 ;  /* 0x000000011e307819 */ /* 0x000fe2000001021b */
[----:B------:R-:W-:Y:S01]  /*f150*/  IMAD R27, R0, UR6, RZ ;  /* 0x00000006001b7c24 */ /* 0x000fe2000f8e02ff */
[----:B------:R-:W-:Y:S01]  /*f160*/  SHF.L.U32 R33, R32, 0x1, RZ ;  /* 0x0000000120217819 */ /* 0x000fe200000006ff */
[----:B------:R-:W-:Y:S01]  /*f170*/  IMAD R45, R34, R25, R45 ;  /* 0x00000019222d7224 */ /* 0x000fe200078e022d */
[----:B------:R-:W-:Y:S01]  /*f180*/  SHF.L.U64.HI R32, R32, 0x1, R49 ;  /* 0x0000000120207819 */ /* 0x000fe20000010231 */
[----:B------:R-:W-:-:S04]  /*f190*/  IMAD.WIDE.U32 R34, R34, R24, RZ ;  /* 0x0000001822227225 */ /* 0x000fc800078e00ff */
[----:B------:R-:W-:Y:S02]  /*f1a0*/  IMAD R31, R44, UR4, RZ ;  /* 0x000000042c1f7c24 */ /* 0x000fe4000f8e02ff */
[C---:B------:R-:W-:Y:S02]  /*f1b0*/  IMAD R49, R2.reuse, UR7, R27 ;  /* 0x0000000702317c24 */ /* 0x040fe4000f8e021b */
[----:B0-----:R-:W-:Y:S01]  /*f1c0*/  IMAD.WIDE.U32 R28, R2, UR6, R28 ;  /* 0x00000006021c7c25 */ /* 0x001fe2000f8e001c */
[----:B------:R-:W0:Y:S03]  /*f1d0*/  LDCU.64 UR6, c[0x0][0x5f0] ;  /* 0x0000be00ff0677ac */ /* 0x000e260008000a00 */
[----:B------:R-:W-:Y:S02]  /*f1e0*/  IMAD R51, R43, UR4, RZ ;  /* 0x000000042b337c24 */ /* 0x000fe4000f8e02ff */
[----:B------:R-:W-:Y:S01]  /*f1f0*/  IMAD.IADD R45, R35, 0x1, R45 ;  /* 0x00000001232d7824 */ /* 0x000fe200078e022d */
[----:B------:R-:W-:Y:S01]  /*f200*/  SHF.L.U32 R35, R34, 0x1, RZ ;  /* 0x0000000122237819 */ /* 0x000fe200000006ff */
[----:B------:R-:W-:-:S02]  /*f210*/  IMAD R43, R42, UR5, R31 ;  /* 0x000000052a2b7c24 */ /* 0x000fc4000f8e021f */
[----:B------:R-:W-:Y:S01]  /*f220*/  IMAD R53, R36, UR4, RZ ;  /* 0x0000000424357c24 */ /* 0x000fe2000f8e02ff */
[----:B------:R-:W-:Y:S01]  /*f230*/  IADD3 R36, P3, PT, R14, -R28, RZ ;  /* 0x8000001c0e247210 */ /* 0x000fe20007f7e0ff */
[----:B------:R-:W-:Y:S01]  /*f240*/  IMAD R51, R10, UR5, R51 ;  /* 0x000000050a337c24 */ /* 0x000fe2000f8e0233 */
[----:B------:R-:W-:Y:S01]  /*f250*/  SHF.L.U64.HI R34, R34, 0x1, R45 ;  /* 0x0000000122227819 */ /* 0x000fe2000001022d */
[----:B------:R-:W-:Y:S01]  /*f260*/  IMAD.WIDE.U32 R30, R10, UR4, RZ ;  /* 0x000000040a1e7c25 */ /* 0x000fe2000f8e00ff */
[----:B------:R-:W-:-:S03]  /*f270*/  SHF.L.U32 R45, R26, 0x1, RZ ;  /* 0x000000011a2d7819 */ /* 0x000fc600000006ff */
[----:B------:R-:W-:Y:S02]  /*f280*/  IMAD.IADD R49, R29, 0x1, R49 ;  /* 0x000000011d317824 */ /* 0x000fe400078e0231 */
[C---:B------:R-:W-:Y:S02]  /*f290*/  IMAD R53, R18.reuse, UR5, R53 ;  /* 0x0000000512357c24 */ /* 0x040fe4000f8e0235 */
[----:B------:R-:W-:-:S04]  /*f2a0*/  IMAD.WIDE.U32 R28, R18, UR4, RZ ;  /* 0x00000004121c7c25 */ /* 0x000fc8000f8e00ff */
[----:B------:R-:W-:Y:S01]  /*f2b0*/  IMAD.IADD R51, R31, 0x1, R51 ;  /* 0x000000011f337824 */ /* 0x000fe200078e0233 */
[----:B------:R-:W-:Y:S01]  /*f2c0*/  IADD3.X R31, PT, PT, R15, ~R49, RZ, P3, !PT ;  /* 0x800000310f1f7210 */ /* 0x000fe20001ffe4ff */
[----:B------:R-:W-:Y:S01]  /*f2d0*/  IMAD.WIDE.U32 R26, R42, UR4, RZ ;  /* 0x000000042a1a7c25 */ /* 0x000fe2000f8e00ff */
[----:B------:R-:W-:-:S03]  /*f2e0*/  LEA R35, P5, R28, R35, 0x1 ;  /* 0x000000231c237211 */ /* 0x000fc600078a08ff */
[----:B------:R-:W-:Y:S01]  /*f2f0*/  IMAD.IADD R29, R29, 0x1, R53 ;  /* 0x000000011d1d7824 */ /* 0x000fe200078e0235 */
[----:B------:R-:W-:Y:S01]  /*f300*/  IADD3 R43, PT, PT, R27, R43, RZ ;  /* 0x0000002b1b2b7210 */ /* 0x000fe20007ffe0ff */
[----:B------:R-:W-:Y:S01]  /*f310*/  IMAD R31, R31, R24, RZ ;  /* 0x000000181f1f7224 */ /* 0x000fe200078e02ff */
[----:B------:R-:W-:Y:S01]  /*f320*/  LEA R10, P3, R26, R16, 0x1 ;  /* 0x000000101a0a7211 */ /* 0x000fe200078608ff */
[----:B------:R-:W-:Y:S01]  /*f330*/  IMAD R38, R38, UR4, RZ ;  /* 0x0000000426267c24 */ /* 0x000fe2000f8e02ff */
[----:B------:R-:W-:Y:S01]  /*f340*/  LEA R27, P4, R30, R19, 0x1 ;  /* 0x000000131e1b7211 */ /* 0x000fe200078808ff */
[----:B------:R-:W-:Y:S01]  /*f350*/  IMAD.WIDE.U32 R18, R37, UR4, RZ ;  /* 0x0000000425127c25 */ /* 0x000fe2000f8e00ff */
[----:B------:R-:W-:Y:S02]  /*f360*/  LEA.HI.X R34, R28, R34, R29, 0x1, P5 ;  /* 0x000000221c227211 */ /* 0x000fe400028f0c1d */
[----:B------:R-:W-:Y:S01]  /*f370*/  LEA.HI.X R26, R26, R17, R43, 0x1, P3 ;  /* 0x000000111a1a7211 */ /* 0x000fe200018f0c2b */
[----:B------:R-:W-:Y:S01]  /*f380*/  IMAD R29, R36, R25, R31 ;  /* 0x00000019241d7224 */ /* 0x000fe200078e021f */
[----:B------:R-:W-:Y:S01]  /*f390*/  LEA.HI.X R30, R30, R20, R51, 0x1, P4 ;  /* 0x000000141e1e7211 */ /* 0x000fe200020f0c33 */
[----:B------:R-:W-:-:S02]  /*f3a0*/  IMAD R31, R21, UR5, R38 ;  /* 0x00000005151f7c24 */ /* 0x000fc4000f8e0226 */
[----:B------:R-:W-:-:S04]  /*f3b0*/  IMAD.WIDE.U32 R16, R21, UR4, RZ ;  /* 0x0000000415107c25 */ /* 0x000fc8000f8e00ff */
[----:B------:R-:W-:Y:S01]  /*f3c0*/  IMAD.WIDE.U32 R24, R36, R24, RZ ;  /* 0x0000001824187225 */ /* 0x000fe200078e00ff */
[----:B------:R-:W-:Y:S02]  /*f3d0*/  IADD3 R17, PT, PT, R17, R31, RZ ;  /* 0x0000001f11117210 */ /* 0x000fe40007ffe0ff */
[----:B------:R-:W-:Y:S01]  /*f3e0*/  LEA R45, P3, R16, R45, 0x1 ;  /* 0x0000002d102d7211 */ /* 0x000fe200078608ff */
[----:B------:R-:W-:Y:S01]  /*f3f0*/  IMAD R20, R41, UR4, RZ ;  /* 0x0000000429147c24 */ /* 0x000fe2000f8e02ff */
[----:B------:R-:W-:Y:S01]  /*f400*/  IADD3.X R36, PT, PT, R11, UR5, RZ, P2, !PT ;  /* 0x000000050b247c10 */ /* 0x000fe200097fe4ff */
[----:B------:R-:W-:Y:S01]  /*f410*/  IMAD.IADD R29, R25, 0x1, R29 ;  /* 0x00000001191d7824 */ /* 0x000fe200078e021d */
[----:B------:R-:W-:Y:S01]  /*f420*/  SHF.L.U32 R25, R24, 0x1, RZ ;  /* 0x0000000118197819 */ /* 0x000fe200000006ff */
[----:B------:R-:W-:Y:S01]  /*f430*/  IMAD R31, R39, UR5, R20 ;  /* 0x00000005271f7c24 */ /* 0x000fe2000f8e0214 */
[----:B------:R-:W-:Y:S01]  /*f440*/  LEA.HI.X R47, R16, R47, R17, 0x1, P3 ;  /* 0x0000002f102f7211 */ /* 0x000fe200018f0c11 */
[----:B------:R-:W-:Y:S01]  /*f450*/  IMAD R41, R37, UR5, R40 ;  /* 0x0000000525297c24 */ /* 0x000fe2000f8e0228 */
[----:B------:R-:W-:Y:S01]  /*f460*/  SHF.L.U64.HI R29, R24, 0x1, R29 ;  /* 0x00000001181d7819 */ /* 0x000fe2000001021d */
[----:B------:R-:W-:Y:S01]  /*f470*/  IMAD.WIDE.U32 R20, R39, UR4, RZ ;  /* 0x0000000427147c25 */ /* 0x000fe2000f8e00ff */
[----:B------:R-:W-:Y:S01]  /*f480*/  USHF.L.U64.HI UR4, UR4, 0x4, UR5 ;  /* 0x0000000404047899 */ /* 0x000fe20008010205 */
[----:B------:R-:W-:-:S02]  /*f490*/  LEA R11, P2, R12, R25, 0x1 ;  /* 0x000000190c0b7211 */ /* 0x000fc400078408ff */
[----:B------:R-:W-:Y:S01]  /*f4a0*/  IMAD.IADD R19, R19, 0x1, R41 ;  /* 0x0000000113137824 */ /* 0x000fe200078e0229 */
[----:B------:R-:W-:Y:S01]  /*f4b0*/  IADD3 R17, PT, PT, R21, R31, RZ ;  /* 0x0000001f15117210 */ /* 0x000fe20007ffe0ff */
[----:B0-----:R-:W-:Y:S01]  /*f4c0*/  IMAD.U32 R28, RZ, RZ, UR6 ;  /* 0x00000006ff1c7e24 */ /* 0x001fe2000f8e00ff */
[----:B------:R-:W-:Y:S02]  /*f4d0*/  LEA R46, P3, R18, R46, 0x1 ;  /* 0x0000002e122e7211 */ /* 0x000fe400078608ff */
[----:B------:R-:W-:Y:S02]  /*f4e0*/  LEA R33, P4, R20, R33, 0x1 ;  /* 0x0000002114217211 */ /* 0x000fe400078808ff */
[----:B------:R-:W-:Y:S02]  /*f4f0*/  LEA.HI.X R36, R12, R29, R36, 0x1, P2 ;  /* 0x0000001d0c247211 */ /* 0x000fe400010f0c24 */
[----:B------:R-:W-:Y:S02]  /*f500*/  LEA.HI.X R48, R18, R48, R19, 0x1, P3 ;  /* 0x0000003012307211 */ /* 0x000fe400018f0c13 */
[----:B------:R-:W-:-:S02]  /*f510*/  LEA.HI.X R32, R20, R32, R17, 0x1, P4 ;  /* 0x0000002014207211 */ /* 0x000fc400020f0c11 */
[----:B------:R-:W-:Y:S02]  /*f520*/  MOV R29, UR7 ;  /* 0x00000007001d7c02 */ /* 0x000fe40008000f00 */
[----:B------:R-:W-:Y:S02]  /*f530*/  LOP3.LUT R31, R7, 0xfffffff8, RZ, 0xc0, !PT ;  /* 0xfffffff8071f7812 */ /* 0x000fe400078ec0ff */
[----:B------:R-:W-:-:S07]  /*f540*/  IADD3.X R38, PT, PT, ~R13, UR4, RZ, P1, !PT ;  /* 0x000000040d267c10 */ /* 0x000fce0008ffe5ff */
.L_x_126:
        /* <DEDUP_REMOVED lines=66> */
.L_x_125:
[----:B------:R-:W-:Y:S05]  /*f970*/  BSYNC.RECONVERGENT B0 ;  /* 0x0000000000007941 */ /* 0x000fea0003800200 */
.L_x_124:
        /* <DEDUP_REMOVED lines=25> */
[----:B------:R-:W-:Y:S02]  /*fb10*/  IMAD R13, R0, UR4, RZ ;  /* 0x00000004000d7c24 */ /* 0x000fe4000f8e02ff */
[----:B------:R-:W-:Y:S01]  /*fb20*/  IMAD.WIDE.U32 R8, R12, UR10, R10 ;  /* 0x0000000a0c087c25 */ /* 0x000fe2000f8e000a */
[----:B------:R-:W-:-:S03]  /*fb30*/  IADD3 R10, P3, PT, R10, UR6, RZ ;  /* 0x000000060a0a7c10 */ /* 0x000fc6000ff7e0ff */
[----:B------:R-:W-:Y:S01]  /*fb40*/  IMAD R3, R12, UR11, R3 ;  /* 0x0000000b0c037c24 */ /* 0x000fe2000f8e0203 */
[----:B----4-:R-:W-:Y:S01]  /*fb50*/  LEA R12, P1, R8, UR12, 0x1 ;  /* 0x0000000c080c7c11 */ /* 0x010fe2000f8208ff */
[----:B-1----:R-:W-:Y:S01]  /*fb60*/  IMAD.WIDE.U32 R4, R2, UR4, R4 ;  /* 0x0000000402047c25 */ /* 0x002fe2000f8e0004 */
[----:B------:R-:W-:-:S03]  /*fb70*/  IADD3.X R11, PT, PT, R11, UR7, RZ, P3, !PT ;  /* 0x000000070b0b7c10 */ /* 0x000fc60009ffe4ff */
[----:B------:R-:W-:Y:S01]  /*fb80*/  IMAD R13, R2, UR5, R13 ;  /* 0x00000005020d7c24 */ /* 0x000fe2000f8e020d */
[----:B------:R-:W-:Y:S01]  /*fb90*/  IADD3 R19, P2, PT, R14, -R4, RZ ;  /* 0x800000040e137210 */ /* 0x000fe20007f5e0ff */
[----:B------:R-:W-:-:S03]  /*fba0*/  IMAD.IADD R3, R3, 0x1, R9 ;  /* 0x0000000103037824 */ /* 0x000fc600078e0209 */
[----:B------:R-:W-:Y:S02]  /*fbb0*/  IADD3 R21, PT, PT, R5, R13, RZ ;  /* 0x0000000d05157210 */ /* 0x000fe40007ffe0ff */
[----:B------:R-:W-:Y:S02]  /*fbc0*/  LEA.HI.X R13, R8, UR13, R3, 0x1, P1 ;  /* 0x0000000d080d7c11 */ /* 0x000fe400088f0c03 */
[----:B------:R-:W-:-:S03]  /*fbd0*/  IADD3.X R5, PT, PT, R15, ~R21, RZ, P2, !PT ;  /* 0x800000150f057210 */ /* 0x000fc600017fe4ff */
[----:B------:R0:W2:Y:S02]  /*fbe0*/  LDG.E.U16 R3, desc[UR8][R12.64] ;  /* 0x000000080c037981 */ /* 0x0000a4000c1e1500 */
[----:B------:R-:W-:-:S04]  /*fbf0*/  IMAD R8, R5, UR10, RZ ;  /* 0x0000000a05087c24 */ /* 0x000fc8000f8e02ff */
[C---:B------:R-:W-:Y:S02]  /*fc00*/  IMAD R5, R19.reuse, UR11, R8 ;  /* 0x0000000b13057c24 */ /* 0x040fe4000f8e0208 */
[----:B------:R-:W-:Y:S01]  /*fc10*/  IMAD.WIDE.U32 R8, R19, UR10, R10 ;  /* 0x0000000a13087c25 */ /* 0x000fe2000f8e000a */
[----:B------:R-:W-:-:S03]  /*fc20*/  IADD3 R19, P2, PT, R4, UR4, RZ ;  /* 0x0000000404137c10 */ /* 0x000fc6000ff5e0ff */
[----:B------:R-:W-:Y:S01]  /*fc30*/  IMAD.IADD R5, R5, 0x1, R9 ;  /* 0x0000000105057824 */ /* 0x000fe200078e0209 */
[----:B------:R-:W-:-:S04]  /*fc40*/  LEA R4, P1, R8, UR12, 0x1 ;  /* 0x0000000c08047c11 */ /* 0x000fc8000f8208ff */
[----:B------:R-:W-:Y:S02]  /*fc50*/  LEA.HI.X R5, R8, UR13, R5, 0x1, P1 ;  /* 0x0000000d08057c11 */ /* 0x000fe400088f0c05 */
[----:B------:R-:W-:Y:S02]  /*fc60*/  IADD3 R9, P3, PT, R14, -R19, RZ ;  /* 0x800000130e097210 */ /* 0x000fe40007f7e0ff */
[----:B------:R-:W-:Y:S01]  /*fc70*/  IADD3.X R21, PT, PT, R21, UR5, RZ, P2, !PT ;  /* 0x0000000515157c10 */ /* 0x000fe200097fe4ff */
[----:B------:R1:W3:Y:S01]  /*fc80*/  LDG.E.U16 R16, desc[UR8][R4.64] ;  /* 0x0000000804107981 */ /* 0x0002e2000c1e1500 */
[----:B------:R-:W-:Y:S02]  /*fc90*/  IADD3 R10, P1, PT, R10, UR6, RZ ;  /* 0x000000060a0a7c10 */ /* 0x000fe4000ff3e0ff */
[----:B------:R-:W-:Y:S02]  /*fca0*/  IADD3.X R8, PT, PT, R15, ~R21, RZ, P3, !PT ;  /* 0x800000150f087210 */ /* 0x000fe40001ffe4ff */
[----:B------:R-:W-:-:S03]  /*fcb0*/  IADD3.X R11, PT, PT, R11, UR7, RZ, P1, !PT ;  /* 0x000000070b0b7c10 */ /* 0x000fc60008ffe4ff */
[----:B------:R-:W-:-:S04]  /*fcc0*/  IMAD R8, R8, UR10, RZ ;  /* 0x0000000a08087c24 */ /* 0x000fc8000f8e02ff */
[C---:B0-----:R-:W-:Y:S02]  /*fcd0*/  IMAD R13, R9.reuse, UR11, R8 ;  /* 0x0000000b090d7c24 */ /* 0x041fe4000f8e0208 */
[----:B------:R-:W-:-:S04]  /*fce0*/  IMAD.WIDE.U32 R8, R9, UR10, R10 ;  /* 0x0000000a09087c25 */ /* 0x000fc8000f8e000a */
[----:B------:R-:W-:Y:S01]  /*fcf0*/  IMAD.IADD R9, R9, 0x1, R13 ;  /* 0x0000000109097824 */ /* 0x000fe200078e020d */
[----:B------:R-:W-:-:S04]  /*fd00*/  LEA R12, P1, R8, UR12, 0x1 ;  /* 0x0000000c080c7c11 */ /* 0x000fc8000f8208ff */
[----:B------:R-:W-:Y:S02]  /*fd10*/  LEA.HI.X R13, R8, UR13, R9, 0x1, P1 ;  /* 0x0000000d080d7c11 */ /* 0x000fe400088f0c09 */
[----:B------:R-:W-:-:S03]  /*fd20*/  IADD3 R19, P1, P2, R14, -UR4, -R19 ;  /* 0x800000040e137c10 */ /* 0x000fc6000fa3e813 */
[----:B------:R-:W4:Y:S01]  /*fd30*/  LDG.E.U16 R12, desc[UR8][R12.64] ;  /* 0x000000080c0c7981 */ /* 0x000f22000c1e1500 */
[----:B------:R-:W-:Y:S02]  /*fd40*/  IADD3 R8, P3, PT, R10, UR6, RZ ;  /* 0x000000060a087c10 */ /* 0x000fe4000ff7e0ff */
        /* <DEDUP_REMOVED lines=22> */
[----:B------:R-:W0:Y:S02]  /*feb0*/  F2F.BF16.F32 R5, R5 ;  /* 0x0000000500057304 */ /* 0x000e240000202000 */
[----:B0-----:R-:W-:Y:S01]  /*fec0*/  SHF.L.U32 R6, R5, 0x10, RZ ;  /* 0x0000001005067819 */ /* 0x001fe200000006ff */
[----:B------:R-:W-:-:S04]  /*fed0*/  IMAD.U32 R9, R8, 0x10000, RZ ;  /* 0x0001000008097824 */ /* 0x000fc800078e00ff */
[----:B------:R-:W-:-:S05]  /*fee0*/  FADD.FTZ R6, R6, R9 ;  /* 0x0000000906067221 */ /* 0x000fca0000010000 */
[----:B------:R-:W-:-:S07]  /*fef0*/  F2FP.BF16.F32.PACK_AB R6, RZ, R6 ;  /* 0x00000006ff06723e */ /* 0x000fce00000010ff */
.L_x_130:
[----:B------:R-:W-:Y:S05]  /*ff00*/  BSYNC.RECONVERGENT B1 ;  /* 0x0000000000017941 */ /* 0x000fea0003800200 */
.L_x_129:
        /* <DEDUP_REMOVED lines=20> */
[----:B------:R-:W-:Y:S02]  /*10050*/  IMAD R7, R2, UR7, R7 ;  /* 0x0000000702077c24 */ /* 0x000fe4000f8e0207 */
[----:B------:R-:W-:Y:S02]  /*10060*/  IMAD.IADD R3, R5, 0x1, R3 ;  /* 0x0000000105037824 */ /* 0x000fe400078e0203 */
[----:B------:R-:W-:Y:S01]  /*10070*/  IMAD R5, R0, UR4, RZ ;  /* 0x0000000400057c24 */ /* 0x000fe2000f8e02ff */
[----:B------:R-:W-:Y:S01]  /*10080*/  IADD3 R9, PT, PT, R9, R7, RZ ;  /* 0x0000000709097210 */ /* 0x000fe20007ffe0ff */
[----:B---3--:R-:W-:Y:S02]  /*10090*/  IMAD R3, R3, UR10, RZ ;  /* 0x0000000a03037c24 */ /* 0x008fe4000f8e02ff */
[----:B------:R-:W-:Y:S02]  /*100a0*/  IMAD R7, R2, UR5, R5 ;  /* 0x0000000502077c24 */ /* 0x000fe4000f8e0205 */
[----:B------:R-:W-:Y:S01]  /*100b0*/  IMAD.WIDE.U32 R10, R4, UR10, R8 ;  /* 0x0000000a040a7c25 */ /* 0x000fe2000f8e0008 */
[----:B------:R-:W-:-:S03]  /*100c0*/  IADD3 R8, P2, PT, R8, UR6, RZ ;  /* 0x0000000608087c10 */ /* 0x000fc6000ff5e0ff */
[----:B------:R-:W-:Y:S01]  /*100d0*/  IMAD R3, R4, UR11, R3 ;  /* 0x0000000b04037c24 */ /* 0x000fe2000f8e0203 */
[----:B----4-:R-:W-:Y:S01]  /*100e0*/  LEA R4, P1, R10, UR12, 0x1 ;  /* 0x0000000c0a047c11 */ /* 0x010fe2000f8208ff */
[----:B-1----:R-:W-:Y:S01]  /*100f0*/  IMAD.WIDE.U32 R12, R2, UR4, R12 ;  /* 0x00000004020c7c25 */ /* 0x002fe2000f8e000c */
[----:B------:R-:W-:-:S03]  /*10100*/  IADD3.X R9, PT, PT, R9, UR7, RZ, P2, !PT ;  /* 0x0000000709097c10 */ /* 0x000fc600097fe4ff */
[----:B------:R-:W-:Y:S01]  /*10110*/  IMAD.IADD R3, R3, 0x1, R11 ;  /* 0x0000000103037824 */ /* 0x000fe200078e020b */
[----:B------:R-:W-:-:S04]  /*10120*/  IADD3 R7, PT, PT, R13, R7, RZ ;  /* 0x000000070d077210 */ /* 0x000fc80007ffe0ff */
[----:B------:R-:W-:Y:S02]  /*10130*/  LEA.HI.X R5, R10, UR13, R3, 0x1, P1 ;  /* 0x0000000d0a057c11 */ /* 0x000fe400088f0c03 */
[----:B------:R-:W-:-:S03]  /*10140*/  IADD3 R3, P1, PT, R14, -R12, RZ ;  /* 0x8000000c0e037210 */ /* 0x000fc60007f3e0ff */
[----:B------:R-:W2:Y:S02]  /*10150*/  LDG.E.U16 R4, desc[UR8][R4.64] ;  /* 0x0000000804047981 */ /* 0x000ea4000c1e1500 */
        /* <DEDUP_REMOVED lines=17> */
[----:B------:R-:W-:-:S04]  /*10270*/  F2FP.BF16.F32.PACK_AB R4, RZ, R4 ;  /* 0x00000004ff04723e */ /* 0x000fc800000010ff */
[----:B------:R-:W-:-:S07]  /*10280*/  PRMT R6, R4, 0x7610, R6 ;  /* 0x0000761004067816 */ /* 0x000fce0000000006 */
.L_x_132:
[----:B------:R-:W-:Y:S05]  /*10290*/  BSYNC.RECONVERGENT B1 ;  /* 0x0000000000017941 */ /* 0x000fea0003800200 */
.L_x_131:
        /* <DEDUP_REMOVED lines=27> */
.L_x_128:
[----:B------:R-:W-:Y:S05]  /*10450*/  BSYNC.RECONVERGENT B0 ;  /* 0x0000000000007941 */ /* 0x000fea0003800200 */
.L_x_127:
[----:B-----5:R-:W-:Y:S01]  /*10460*/  STG.E.U16 desc[UR8][R22.64], R6 ;  /* 0x0000000616007986 */ /* 0x020fe2000c101508 */
[----:B------:R-:W-:Y:S05]  /*10470*/  EXIT ;  /* 0x000000000000794d */ /* 0x000fea0003800000 */
.L_x_0:
[----:B------:R-:W0:Y:S01]  /*10480*/  LDCU UR6, c[0x0][0x380] ;  /* 0x00007000ff0677ac */ /* 0x000e220008000800 */
[----:B------:R-:W-:Y:S01]  /*10490*/  IADD3 R2, PT, PT, R2, -0x1, RZ ;  /* 0xffffffff02027810 */ /* 0x000fe20007ffe0ff */
[----:B------:R-:W-:Y:S03]  /*104a0*/  BSSY.RECONVERGENT B0, `(.L_x_133) ;  /* 0x000037f000007945 */ /* 0x000fe60003800200 */
[----:B------:R-:W-:-:S05]  /*104b0*/  VIMNMX.U32 R0, PT, PT, R2, 0x18, PT ;  /* 0x0000001802007848 */ /* 0x000fca0003fe0000 */
[----:B------:R-:W-:Y:S01]  /*104c0*/  VIADD R0, R0, 0x1 ;  /* 0x0000000100007836 */ /* 0x000fe20000000000 */
[----:B0-----:R-:W-:-:S13]  /*104d0*/  ISETP.GE.AND P0, PT, R5, UR6, PT ;  /* 0x0000000605007c0c */ /* 0x001fda000bf06270 */
[----:B------:R-:W-:Y:S05]  /*104e0*/  @P0 BRA `(.L_x_134) ;  /* 0x0000003400e80947 */ /* 0x000fea0003800000 */
[----:B------:R-:W0:Y:S01]  /*104f0*/  LDCU.64 UR6, c[0x0][0x390] ;  /* 0x00007200ff0677ac */ /* 0x000e220008000a00 */
[----:B------:R-:W-:Y:S01]  /*10500*/  HFMA2 R4, -RZ, RZ, 0, 0 ;  /* 0x00000000ff047431 */ /* 0x000fe200000001ff */
[----:B------:R-:W-:Y:S01]  /*10510*/  ISETP.NE.AND P0, PT, R2, RZ, PT ;  /* 0x000000ff0200720c */ /* 0x000fe20003f05270 */
[----:B------:R-:W1:Y:S01]  /*10520*/  LDCU UR12, c[0x0][0x38c] ;  /* 0x00007180ff0c77ac */ /* 0x000e620008000800 */
[----:B------:R-:W2:Y:S02]  /*10530*/  LDCU.64 UR14, c[0x0][0x4b8] ;  /* 0x00009700ff0e77ac */ /* 0x000ea40008000a00 */
[----:B0-----:R-:W-:Y:S01]  /*10540*/  IMAD.HI.U32 R6, R5, UR6, R4 ;  /* 0x0000000605067c27 */ /* 0x001fe2000f8e0004 */
[----:B------:R-:W0:Y:S04]  /*10550*/  LDCU UR6, c[0x0][0x4c0] ;  /* 0x00009800ff0677ac */ /* 0x000e280008000800 */
[----:B------:R-:W-:-:S05]  /*10560*/  SHF.R.U32.HI R7, RZ, UR7, R6 ;  /* 0x00000007ff077c19 */ /* 0x000fca0008011606 */
[----:B------:R-:W-:-:S04]  /*10570*/  IMAD.MOV R4, RZ, RZ, -R7 ;  /* 0x000000ffff047224 */ /* 0x000fc800078e0a07 */
[----:B-1----:R-:W-:-:S04]  /*10580*/  IMAD R3, R4, UR12, R5 ;  /* 0x0000000c04037c24 */ /* 0x002fc8000f8e0205 */
[C---:B--2---:R-:W-:Y:S02]  /*10590*/  IMAD R13, R3.reuse, UR14, RZ ;  /* 0x0000000e030d7c24 */ /* 0x044fe4000f8e02ff */
[C---:B------:R-:W-:Y:S02]  /*105a0*/  IMAD R14, R3.reuse, UR15, RZ ;  /* 0x0000000f030e7c24 */ /* 0x040fe4000f8e02ff */
[----:B0-----:R-:W-:Y:S01]  /*105b0*/  IMAD R3, R3, UR6, RZ ;  /* 0x0000000603037c24 */ /* 0x001fe2000f8e02ff */
[----:B------:R-:W-:Y:S06]  /*105c0*/  @!P0 BRA `(.L_x_135) ;  /* 0x0000001400348947 */ /* 0x000fec0003800000 */
[----:B------:R-:W0:Y:S01]  /*105d0*/  LDCU.64 UR12, c[0x0][0x398] ;  /* 0x00007300ff0c77ac */ /* 0x000e220008000a00 */
[----:B------:R-:W-:Y:S02]  /*105e0*/  MOV R6, RZ ;  /* 0x000000ff00067202 */ /* 0x000fe40000000f00 */
[----:B------:R-:W-:Y:S01]  /*105f0*/  ISETP.NE.AND P0, PT, R0, 0x2, PT ;  /* 0x000000020000780c */ /* 0x000fe20003f05270 */
[----:B------:R-:W1:Y:S01]  /*10600*/  LDCU UR6, c[0x0][0x3a0] ;  /* 0x00007400ff0677ac */ /* 0x000e620008000800 */
[----:B------:R-:W2:Y:S01]  /*10610*/  LDCU UR7, c[0x0][0x4c4] ;  /* 0x00009880ff0777ac */ /* 0x000ea20008000800 */
[----:B------:R-:W3:Y:S01]  /*10620*/  LDCU.64 UR14, c[0x0][0x4c8] ;  /* 0x00009900ff0e77ac */ /* 0x000ee20008000a00 */
[----:B0-----:R-:W-:-:S05]  /*10630*/  IMAD.HI.U32 R8, R7, UR13, R6 ;  /* 0x0000000d07087c27 */ /* 0x001fca000f8e0006 */
[----:B-1----:R-:W-:-:S05]  /*10640*/  SHF.R.U32.HI R9, RZ, UR6, R8 ;  /* 0x00000006ff097c19 */ /* 0x002fca0008011608 */
[----:B------:R-:W-:-:S04]  /*10650*/  IMAD.MOV R6, RZ, RZ, -R9 ;  /* 0x000000ffff067224 */ /* 0x000fc800078e0a09 */
[----:B------:R-:W-:-:S04]  /*10660*/  IMAD R6, R6, UR12, R7 ;  /* 0x0000000c06067c24 */ /* 0x000fc8000f8e0207 */
[C---:B--2---:R-:W-:Y:S02]  /*10670*/  IMAD R13, R6.reuse, UR7, R13 ;  /* 0x00000007060d7c24 */ /* 0x044fe4000f8e020d */
[C---:B---3--:R-:W-:Y:S02]  /*10680*/  IMAD R14, R6.reuse, UR14, R14 ;  /* 0x0000000e060e7c24 */ /* 0x048fe4000f8e020e */
[----:B------:R-:W-:Y:S01]  /*10690*/  IMAD R3, R6, UR15, R3 ;  /* 0x0000000f06037c24 */ /* 0x000fe2000f8e0203 */
[----:B------:R-:W-:Y:S06]  /*106a0*/  @!P0 BRA `(.L_x_135) ;  /* 0x0000001000fc8947 */ /* 0x000fec0003800000 */
[----:B------:R-:W0:Y:S01]  /*106b0*/  LDCU.64 UR6, c[0x0][0x3a8] ;  /* 0x00007500ff0677ac */ /* 0x000e220008000a00 */
[----:B------:R-:W-:Y:S02]  /*106c0*/  MOV R8, RZ ;  /* 0x000000ff00087202 */ /* 0x000fe40000000f00 */
[----:B------:R-:W-:Y:S01]  /*106d0*/  ISETP.NE.AND P0, PT, R0, 0x3, PT ;  /* 0x000000030000780c */ /* 0x000fe20003f05270 */
[----:B------:R-:W1:Y:S01]  /*106e0*/  LDCU UR12, c[0x0][0x3a4] ;  /* 0x00007480ff0c77ac */ /* 0x000e620008000800 */
[----:B------:R-:W2:Y:S01]  /*106f0*/  LDCU.64 UR14, c[0x0][0x4d0] ;  /* 0x00009a00ff0e77ac */ /* 0x000ea20008000a00 */
[----:B0-----:R-:W-:Y:S01]  /*10700*/  IMAD.HI.U32 R6, R9, UR6, R8 ;  /* 0x0000000609067c27 */ /* 0x001fe2000f8e0008 */
[----:B------:R-:W0:Y:S04]  /*10710*/  LDCU UR6, c[0x0][0x4d8] ;  /* 0x00009b00ff0677ac */ /* 0x000e280008000800 */
[----:B------:R-:W-:-:S05]  /*10720*/  SHF.R.U32.HI R7, RZ, UR7, R6 ;  /* 0x00000007ff077c19 */ /* 0x000fca0008011606 */
[----:B------:R-:W-:-:S04]  /*10730*/  IMAD.MOV R8, RZ, RZ, -R7 ;  /* 0x000000ffff087224 */ /* 0x000fc800078e0a07 */
[----:B-1----:R-:W-:-:S04]  /*10740*/  IMAD R8, R8, UR12, R9 ;  /* 0x0000000c08087c24 */ /* 0x002fc8000f8e0209 */
[C---:B--2---:R-:W-:Y:S02]  /*10750*/  IMAD R13, R8.reuse, UR14, R13 ;  /* 0x0000000e080d7c24 */ /* 0x044fe4000f8e020d */
[C---:B------:R-:W-:Y:S02]  /*10760*/  IMAD R14, R8.reuse, UR15, R14 ;  /* 0x0000000f080e7c24 */ /* 0x040fe4000f8e020e */
[----:B0-----:R-:W-:Y:S01]  /*10770*/  IMAD R3, R8, UR6, R3 ;  /* 0x0000000608037c24 */ /* 0x001fe2000f8e0203 */
[----:B------:R-:W-:Y:S06]  /*10780*/  @!P0 BRA `(.L_x_135) ;  /* 0x0000001000c48947 */ /* 0x000fec0003800000 */
[----:B------:R-:W0:Y:S01]  /*10790*/  LDCU.64 UR12, c[0x0][0x3b0] ;  /* 0x00007600ff0c77ac */ /* 0x000e220008000a00 */
[----:B------:R-:W-:Y:S01]  /*107a0*/  HFMA2 R6, -RZ, RZ, 0, 0 ;  /* 0x00000000ff067431 */ /* 0x000fe200000001ff */
        /* <DEDUP_REMOVED lines=41> */
[----:B------:R-:W-:Y:S01]  /*10a40*/  HFMA2 R8, -RZ, RZ, 0, 0 ;  /* 0x00000000ff087431 */ /* 0x000fe200000001ff */
[----:B------:R-:W-:Y:S01]  /*10a50*/  ISETP.NE.AND P0, PT, R0, 0x7, PT ;  /* 0x000000070000780c */ /* 0x000fe20003f05270 */
[----:B------:R-:W1:Y:S01]  /*10a60*/  LDCU UR12, c[0x0][0x3d4] ;  /* 0x00007a80ff0c77ac */ /* 0x000e620008000800 */
[----:B------:R-:W2:Y:S02]  /*10a70*/  LDCU.64 UR14, c[0x0][0x500] ;  /* 0x0000a000ff0e77ac */ /* 0x000ea40008000a00 */
        /* <DEDUP_REMOVED lines=233> */
[----:B------:R-:W-:Y:S01]  /*11910*/  ISETP.NE.AND P0, PT, R0, 0x18, PT ;  /* 0x000000180000780c */ /* 0x000fe20003f05270 */
[----:B------:R-:W0:Y:S01]  /*11920*/  LDCU.64 UR12, c[0x0][0x4a0] ;  /* 0x00009400ff0c77ac */ /* 0x000e220008000a00 */
[----:B------:R-:W-:Y:S01]  /*11930*/  MOV R6, RZ ;  /* 0x000000ff00067202 */ /* 0x000fe20000000f00 */
[----:B------:R-:W1:Y:S01]  /*11940*/  LDCU UR6, c[0x0][0x4a8] ;  /* 0x00009500ff0677ac */ /* 0x000e620008000800 */
[----:B------:R-:W2:Y:S09]  /*11950*/  LDCU UR7, c[0x0][0x5cc] ;  /* 0x0000b980ff0777ac */ /* 0x000eb20008000800 */
[----:B------:R-:W3:Y:S01]  /*11960*/  @P0 LDC.64 R10, c[0x0][0x4b0] ;  /* 0x00012c00ff0a0b82 */ /* 0x000ee20000000a00 */
[----:B------:R-:W4:Y:S01]  /*11970*/  LDCU.64 UR14, c[0x0][0x5d0] ;  /* 0x0000ba00ff0e77ac */ /* 0x000f220008000a00 */
[----:B0-----:R-:W-:-:S06]  /*11980*/  IMAD.HI.U32 R8, R7, UR13, R6 ;  /* 0x0000000d07087c27 */ /* 0x001fcc000f8e0006 */
[----:B------:R-:W0:Y:S01]  /*11990*/  @P0 LDC R15, c[0x0][0x4ac] ;  /* 0x00012b00ff0f0b82 */ /* 0x000e220000000800 */
[----:B-1----:R-:W-:Y:S01]  /*119a0*/  SHF.R.U32.HI R9, RZ, UR6, R8 ;  /* 0x00000006ff097c19 */ /* 0x002fe20008011608 */
[----:B------:R-:W-:-:S03]  /*119b0*/  @P0 IMAD.MOV.U32 R8, RZ, RZ, RZ ;  /* 0x000000ffff080224 */ /* 0x000fc600078e00ff */
[----:B------:R-:W-:-:S03]  /*119c0*/  IADD3 R6, PT, PT, -R9, RZ, RZ ;  /* 0x000000ff09067210 */ /* 0x000fc60007ffe1ff */
[----:B------:R-:W1:Y:S02]  /*119d0*/  @P0 LDC.64 R16, c[0x0][0x5d8] ;  /* 0x00017600ff100b82 */ /* 0x000e640000000a00 */
[----:B------:R-:W-:-:S06]  /*119e0*/  IMAD R6, R6, UR12, R7 ;  /* 0x0000000c06067c24 */ /* 0x000fcc000f8e0207 */
[----:B------:R-:W5:Y:S01]  /*119f0*/  @P0 LDC R12, c[0x0][0x5e0] ;  /* 0x00017800ff0c0b82 */ /* 0x000f620000000800 */
[----:B---3--:R-:W-:-:S04]  /*11a00*/  @P0 IMAD.HI.U32 R4, R9, R10, R8 ;  /* 0x0000000a09040227 */ /* 0x008fc800078e0008 */
[C---:B--2---:R-:W-:Y:S01]  /*11a10*/  IMAD R13, R6.reuse, UR7, R13 ;  /* 0x00000007060d7c24 */ /* 0x044fe2000f8e020d */
[----:B------:R-:W-:Y:S01]  /*11a20*/  @P0 SHF.R.U32.HI R4, RZ, R11, R4 ;  /* 0x0000000bff040219 */ /* 0x000fe20000011604 */
[C---:B----4-:R-:W-:Y:S02]  /*11a30*/  IMAD R14, R6.reuse, UR14, R14 ;  /* 0x0000000e060e7c24 */ /* 0x050fe4000f8e020e */
[----:B------:R-:W-:Y:S02]  /*11a40*/  IMAD R3, R6, UR15, R3 ;  /* 0x0000000f06037c24 */ /* 0x000fe4000f8e0203 */
[----:B------:R-:W-:-:S04]  /*11a50*/  @P0 IMAD.MOV R8, RZ, RZ, -R4 ;  /* 0x000000ffff080224 */ /* 0x000fc800078e0a04 */
[----:B0-----:R-:W-:-:S04]  /*11a60*/  @P0 IMAD R8, R8, R15, R9 ;  /* 0x0000000f08080224 */ /* 0x001fc800078e0209 */
[C---:B-1----:R-:W-:Y:S02]  /*11a70*/  @P0 IMAD R13, R8.reuse, R16, R13 ;  /* 0x00000010080d0224 */ /* 0x042fe400078e020d */
[C---:B------:R-:W-:Y:S02]  /*11a80*/  @P0 IMAD R14, R8.reuse, R17, R14 ;  /* 0x00000011080e0224 */ /* 0x040fe400078e020e */
[----:B-----5:R-:W-:-:S07]  /*11a90*/  @P0 IMAD R3, R8, R12, R3 ;  /* 0x0000000c08030224 */ /* 0x020fce00078e0203 */
.L_x_135:
[----:B------:R-:W0:Y:S01]  /*11aa0*/  LDCU.64 UR6, c[0x0][0x5f8] ;  /* 0x0000bf00ff0677ac */ /* 0x000e220008000a00 */
[----:B------:R-:W1:Y:S01]  /*11ab0*/  LDC.64 R10, c[0x0][0x600] ;  /* 0x00018000ff0a7b82 */ /* 0x000e620000000a00 */
[----:B0-----:R-:W-:-:S04]  /*11ac0*/  IADD3 R18, P0, PT, R3, UR6, RZ ;  /* 0x0000000603127c10 */ /* 0x001fc8000ff1e0ff */
[----:B------:R-:W-:-:S06]  /*11ad0*/  IADD3.X R19, PT, PT, RZ, UR7, RZ, P0, !PT ;  /* 0x00000007ff137c10 */ /* 0x000fcc00087fe4ff */
[----:B------:R-:W1:Y:S01]  /*11ae0*/  LDG.E.64 R18, desc[UR8][R18.64] ;  /* 0x0000000812127981 */ /* 0x000e62000c1e1b00 */
[----:B------:R-:W-:Y:S01]  /*11af0*/  BSSY.RECONVERGENT B1, `(.L_x_136) ;  /* 0x0000024000017945 */ /* 0x000fe20003800200 */
[----:B------:R-:W-:Y:S02]  /*11b00*/  CS2R R16, SRZ ;  /* 0x0000000000107805 */ /* 0x000fe4000001ff00 */
[----:B-1----:R-:W-:-:S04]  /*11b10*/  ISETP.GT.U32.AND P0, PT, R18, R10, PT ;  /* 0x0000000a1200720c */ /* 0x002fc80003f04070 */
[----:B------:R-:W-:-:S13]  /*11b20*/  ISETP.GT.AND.EX P0, PT, R19, R11, PT, P0 ;  /* 0x0000000b1300720c */ /* 0x000fda0003f04300 */
[----:B------:R-:W-:Y:S05]  /*11b30*/  @!P0 BRA `(.L_x_137) ;  /* 0x00000000007c8947 */ /* 0x000fea0003800000 */
[----:B------:R-:W0:Y:S01]  /*11b40*/  LDCU UR6, c[0x0][0x60c] ;  /* 0x0000c180ff0677ac */ /* 0x000e220008000800 */
[----:B------:R-:W-:-:S05]  /*11b50*/  IADD3 R10, P0, PT, R18, -R10, RZ ;  /* 0x8000000a120a7210 */ /* 0x000fca0007f1e0ff */
[----:B------:R-:W-:-:S05]  /*11b60*/  IMAD.X R3, R19, 0x1, ~R11, P0 ;  /* 0x0000000113037824 */ /* 0x000fca00000e0e0b */
[----:B0-----:R-:W-:-:S04]  /*11b70*/  LOP3.LUT R4, R3, UR6, RZ, 0xfc, !PT ;  /* 0x0000000603047c12 */ /* 0x001fc8000f8efcff */
[----:B------:R-:W-:-:S13]  /*11b80*/  ISETP.NE.U32.AND P0, PT, R4, RZ, PT ;  /* 0x000000ff0400720c */ /* 0x000fda0003f05070 */
[----:B------:R-:W-:Y:S05]  /*11b90*/  @P0 BRA `(.L_x_138) ;  /* 0x0000000000540947 */ /* 0x000fea0003800000 */
[----:B------:R-:W0:Y:S01]  /*11ba0*/  LDCU UR6, c[0x0][0x608] ;  /* 0x0000c100ff0677ac */ /* 0x000e220008000800 */
[----:B------:R-:W-:Y:S01]  /*11bb0*/  IMAD.MOV.U32 R17, RZ, RZ, RZ ;  /* 0x000000ffff117224 */ /* 0x000fe200078e00ff */
        /* <DEDUP_REMOVED lines=19> */
.L_x_138:
[----:B------:R-:W-:-:S07]  /*11cf0*/  MOV R4, 0x11d10 ;  /* 0x00011d1000047802 */ /* 0x000fce0000000f00 */
[----:B------:R-:W-:Y:S05]  /*11d00*/  CALL.REL.NOINC `($__internal_0_$__cuda_sm20_div_s64) ;  /* 0x000001a400ac7944 */ /* 0x000fea0003c00000 */
[----:B------:R-:W-:Y:S01]  /*11d10*/  MOV R16, R6 ;  /* 0x0000000600107202 */ /* 0x000fe20000000f00 */
[----:B------:R-:W-:-:S07]  /*11d20*/  IMAD.MOV.U32 R17, RZ, RZ, R7 ;  /* 0x000000ffff117224 */ /* 0x000fce00078e0007 */
.L_x_137:
[----:B------:R-:W-:Y:S05]  /*11d30*/  BSYNC.RECONVERGENT B1 ;  /* 0x0000000000017941 */ /* 0x000fea0003800200 */
.L_x_136:
[----:B------:R-:W0:Y:S01]  /*11d40*/  LDC.64 R6, c[0x0][0x608] ;  /* 0x00018200ff067b82 */ /* 0x000e220000000a00 */
[----:B------:R-:W-:Y:S07]  /*11d50*/  BSSY.RECONVERGENT B1, `(.L_x_139) ;  /* 0x000002b000017945 */ /* 0x000fee0003800200 */
[----:B------:R-:W1:Y:S01]  /*11d60*/  LDC.64 R20, c[0x0][0x600] ;  /* 0x00018000ff147b82 */ /* 0x000e620000000a00 */
[-C--:B0-----:R-:W-:Y:S02]  /*11d70*/  IMAD R3, R17, R6.reuse, RZ ;  /* 0x0000000611037224 */ /* 0x081fe400078e02ff */
[----:B------:R-:W-:-:S04]  /*11d80*/  IMAD.WIDE.U32 R8, R16, R6, RZ ;  /* 0x0000000610087225 */ /* 0x000fc800078e00ff */
[-C--:B------:R-:W-:Y:S01]  /*11d90*/  IMAD R11, R16, R7.reuse, R3 ;  /* 0x00000007100b7224 */ /* 0x080fe200078e0203 */
[----:B------:R-:W-:Y:S02]  /*11da0*/  LOP3.LUT R7, R19, R7, RZ, 0xfc, !PT ;  /* 0x0000000713077212 */ /* 0x000fe400078efcff */
[----:B-1----:R-:W-:Y:S02]  /*11db0*/  IADD3 R3, P1, PT, R8, R20, RZ ;  /* 0x0000001408037210 */ /* 0x002fe40007f3e0ff */
[----:B------:R-:W-:Y:S02]  /*11dc0*/  IADD3 R4, PT, PT, R9, R11, RZ ;  /* 0x0000000b09047210 */ /* 0x000fe40007ffe0ff */
[----:B------:R-:W-:-:S03]  /*11dd0*/  ISETP.GE.U32.AND P0, PT, R18, R3, PT ;  /* 0x000000031200720c */ /* 0x000fc60003f06070 */
[----:B------:R-:W-:Y:S01]  /*11de0*/  IMAD.X R3, R4, 0x1, R21, P1 ;  /* 0x0000000104037824 */ /* 0x000fe200008e0615 */
[----:B------:R-:W-:-:S04]  /*11df0*/  ISETP.GT.U32.AND P1, PT, R8, R18, PT ;  /* 0x000000120800720c */ /* 0x000fc80003f24070 */
[----:B------:R-:W-:-:S04]  /*11e00*/  ISETP.GE.AND.EX P0, PT, R19, R3, PT, P0 ;  /* 0x000000031300720c */ /* 0x000fc80003f06300 */
[----:B------:R-:W-:-:S04]  /*11e10*/  ISETP.GT.OR.EX P0, PT, R4, R19, P0, P1 ;  /* 0x000000130400720c */ /* 0x000fc80000704710 */
[----:B------:R-:W-:Y:S02]  /*11e20*/  SEL R15, RZ, 0x1, !P0 ;  /* 0x00000001ff0f7807 */ /* 0x000fe40004000000 */
[----:B------:R-:W-:Y:S02]  /*11e30*/  ISETP.NE.U32.AND P0, PT, R7, RZ, PT ;  /* 0x000000ff0700720c */ /* 0x000fe40003f05070 */
[----:B------:R-:W-:-:S04]  /*11e40*/  IADD3 R15, P1, PT, R16, R15, RZ ;  /* 0x0000000f100f7210 */ /* 0x000fc80007f3e0ff */
[----:B------:R-:W-:-:S07]  /*11e50*/  IADD3.X R16, PT, PT, RZ, R17, RZ, P1, !PT ;  /* 0x00000011ff107210 */ /* 0x000fce0000ffe4ff */
[----:B------:R-:W-:Y:S05]  /*11e60*/  @P0 BRA `(.L_x_140) ;  /* 0x0000000000540947 */ /* 0x000fea0003800000 */
[----:B------:R-:W0:Y:S01]  /*11e70*/  I2F.U32.RP R4, R6 ;  /* 0x0000000600047306 */ /* 0x000e220000209000 */
[----:B------:R-:W-:-:S07]  /*11e80*/  ISETP.NE.U32.AND P2, PT, R6, RZ, PT ;  /* 0x000000ff0600720c */ /* 0x000fce0003f45070 */
[----:B0-----:R-:W0:Y:S02]  /*11e90*/  MUFU.RCP R4, R4 ;  /* 0x0000000400047308 */ /* 0x001e240000001000 */
[----:B0-----:R-:W-:-:S06]  /*11ea0*/  VIADD R8, R4, 0xffffffe ;  /* 0x0ffffffe04087836 */ /* 0x001fcc0000000000 */
[----:B------:R0:W1:Y:S02]  /*11eb0*/  F2I.FTZ.U32.TRUNC.NTZ R9, R8 ;  /* 0x0000000800097305 */ /* 0x000064000021f000 */
[----:B0-----:R-:W-:Y:S01]  /*11ec0*/  IMAD.MOV.U32 R8, RZ, RZ, RZ ;  /* 0x000000ffff087224 */ /* 0x001fe200078e00ff */
[----:B-1----:R-:W-:-:S05]  /*11ed0*/  IADD3 R3, PT, PT, RZ, -R9, RZ ;  /* 0x80000009ff037210 */ /* 0x002fca0007ffe0ff */
[----:B------:R-:W-:-:S04]  /*11ee0*/  IMAD R3, R3, R6, RZ ;  /* 0x0000000603037224 */ /* 0x000fc800078e02ff */
[----:B------:R-:W-:-:S06]  /*11ef0*/  IMAD.HI.U32 R3, R9, R3, R8 ;  /* 0x0000000309037227 */ /* 0x000fcc00078e0008 */
[----:B------:R-:W-:-:S05]  /*11f00*/  IMAD.HI.U32 R3, R3, R18, RZ ;  /* 0x0000001203037227 */ /* 0x000fca00078e00ff */
[----:B------:R-:W-:-:S05]  /*11f10*/  IADD3 R7, PT, PT, -R3, RZ, RZ ;  /* 0x000000ff03077210 */ /* 0x000fca0007ffe1ff */
[----:B------:R-:W-:-:S05]  /*11f20*/  IMAD R7, R6, R7, R18 ;  /* 0x0000000706077224 */ /* 0x000fca00078e0212 */
[----:B------:R-:W-:-:S13]  /*11f30*/  ISETP.GE.U32.AND P0, PT, R7, R6, PT ;  /* 0x000000060700720c */ /* 0x000fda0003f06070 */
[----:B------:R-:W-:Y:S01]  /*11f40*/  @P0 IMAD.IADD R7, R7, 0x1, -R6 ;  /* 0x0000000107070824 */ /* 0x000fe200078e0a06 */
[----:B------:R-:W-:-:S04]  /*11f50*/  @P0 IADD3 R3, PT, PT, R3, 0x1, RZ ;  /* 0x0000000103030810 */ /* 0x000fc80007ffe0ff */
[----:B------:R-:W-:Y:S01]  /*11f60*/  ISETP.GE.U32.AND P1, PT, R7, R6, PT ;  /* 0x000000060700720c */ /* 0x000fe20003f26070 */
[----:B------:R-:W-:-:S12]  /*11f70*/  IMAD.MOV.U32 R7, RZ, RZ, RZ ;  /* 0x000000ffff077224 */ /* 0x000fd800078e00ff */
[----:B------:R-:W-:Y:S01]  /*11f80*/  @P1 VIADD R3, R3, 0x1 ;  /* 0x0000000103031836 */ /* 0x000fe20000000000 */
[----:B------:R-:W-:-:S04]  /*11f90*/  @!P2 LOP3.LUT R3, RZ, R6, RZ, 0x33, !PT ;  /* 0x00000006ff03a212 */ /* 0x000fc800078e33ff */
[----:B------:R-:W-:Y:S01]  /*11fa0*/  MOV R6, R3 ;  /* 0x0000000300067202 */ /* 0x000fe20000000f00 */
[----:B------:R-:W-:Y:S06]  /*11fb0*/  BRA `(.L_x_141) ;  /* 0x0000000000107947 */ /* 0x000fec0003800000 */
.L_x_140:
[----:B------:R-:W-:Y:S01]  /*11fc0*/  MOV R10, R18 ;  /* 0x00000012000a7202 */ /* 0x000fe20000000f00 */
[----:B------:R-:W-:Y:S01]  /*11fd0*/  IMAD.MOV.U32 R3, RZ, RZ, R19 ;  /* 0x000000ffff037224 */ /* 0x000fe200078e0013 */
[----:B------:R-:W-:-:S07]  /*11fe0*/  MOV R4, 0x12000 ;  /* 0x0001200000047802 */ /* 0x000fce0000000f00 */
[----:B------:R-:W-:Y:S05]  /*11ff0*/  CALL.REL.NOINC `($__internal_0_$__cuda_sm20_div_s64) ;  /* 0x000001a000f07944 */ /* 0x000fea0003c00000 */
.L_x_141:
[----:B------:R-:W-:Y:S05]  /*12000*/  BSYNC.RECONVERGENT B1 ;  /* 0x0000000000017941 */ /* 0x000fea0003800200 */
.L_x_139:
        /* <DEDUP_REMOVED lines=9> */
[----:B------:R-:W0:Y:S02]  /*120a0*/  LDCU.64 UR6, c[0x0][0x5e8] ;  /* 0x0000bd00ff0677ac */ /* 0x000e240008000a00 */
[----:B0-----:R-:W-:-:S04]  /*120b0*/  IADD3 R22, P0, PT, R13, UR6, RZ ;  /* 0x000000060d167c10 */ /* 0x001fc8000ff1e0ff */
[----:B------:R-:W-:-:S05]  /*120c0*/  IADD3.X R23, PT, PT, RZ, UR7, RZ, P0, !PT ;  /* 0x00000007ff177c10 */ /* 0x000fca00087fe4ff */
[----:B------:R0:W5:Y:S01]  /*120d0*/  LDG.E.U16 R4, desc[UR8][R22.64] ;  /* 0x0000000816047981 */ /* 0x000162000c1e1500 */
        /* <DEDUP_REMOVED lines=14> */
[----:B------:R-:W1:Y:S01]  /*121c0*/  LDCU.64 UR12, c[0x0][0x608] ;  /* 0x0000c100ff0c77ac */ /* 0x000e620008000a00 */
[----:B------:R-:W-:Y:S02]  /*121d0*/  IADD3 R20, P3, PT, RZ, -R15, RZ ;  /* 0x8000000fff147210 */ /* 0x000fe40007f7e0ff */
[----:B------:R-:W-:Y:S02]  /*121e0*/  IADD3.X R49, PT, PT, RZ, R16, RZ, P2, !PT ;  /* 0x00000010ff317210 */ /* 0x000fe400017fe4ff */
[----:B------:R-:W-:Y:S02]  /*121f0*/  IADD3 R26, P2, PT, RZ, -R9, RZ ;  /* 0x80000009ff1a7210 */ /* 0x000fe40007f5e0ff */
[----:B------:R-:W-:-:S04]  /*12200*/  IADD3 R38, P5, PT, R15, 0x6, RZ ;  /* 0x000000060f267810 */ /* 0x000fc80007fbe0ff */
[----:B------:R-:W-:Y:S01]  /*12210*/  IADD3.X R40, PT, PT, RZ, R16, RZ, P5, !PT ;  /* 0x00000010ff287210 */ /* 0x000fe20002ffe4ff */
[----:B0-----:R-:W-:Y:S01]  /*12220*/  IMAD R8, R16, UR6, RZ ;  /* 0x0000000610087c24 */ /* 0x001fe2000f8e02ff */
[----:B------:R-:W-:Y:S02]  /*12230*/  USHF.L.U32 UR14, UR6, 0x4, URZ ;  /* 0x00000004060e7899 */ /* 0x000fe400080006ff */
[----:B------:R-:W-:-:S04]  /*12240*/  IMAD.WIDE.U32 R12, R15, UR6, RZ ;  /* 0x000000060f0c7c25 */ /* 0x000fc8000f8e00ff */
[----:B------:R-:W-:Y:S01]  /*12250*/  IMAD R3, R15, UR7, R8 ;  /* 0x000000070f037c24 */ /* 0x000fe2000f8e0208 */
[----:B------:R-:W-:Y:S01]  /*12260*/  IADD3 R11, P1, PT, R12, UR6, RZ ;  /* 0x000000060c0b7c10 */ /* 0x000fe2000ff3e0ff */
[----:B-1----:R-:W-:Y:S01]  /*12270*/  IMAD R30, R24, UR13, RZ ;  /* 0x0000000d181e7c24 */ /* 0x002fe2000f8e02ff */
[C---:B------:R-:W-:Y:S01]  /*12280*/  SHF.L.U32 R33, R12.reuse, 0x1, RZ ;  /* 0x000000010c217819 */ /* 0x040fe200000006ff */
[----:B------:R-:W-:Y:S02]  /*12290*/  IMAD.IADD R8, R13, 0x1, R3 ;  /* 0x000000010d087824 */ /* 0x000fe400078e0203 */
[----:B------:R-:W-:Y:S02]  /*122a0*/  IMAD.X R13, RZ, RZ, ~R16, P3 ;  /* 0x000000ffff0d7224 */ /* 0x000fe400018e0e10 */
[----:B------:R-:W-:Y:S01]  /*122b0*/  IMAD.X R3, RZ, RZ, ~R49, P2 ;  /* 0x000000ffff037224 */ /* 0x000fe200010e0e31 */
[----:B------:R-:W-:Y:S01]  /*122c0*/  SHF.L.U64.HI R31, R12, 0x1, R8 ;  /* 0x000000010c1f7819 */ /* 0x000fe20000010208 */
[----:B------:R-:W-:Y:S01]  /*122d0*/  IMAD R13, R13, UR12, RZ ;  /* 0x0000000c0d0d7c24 */ /* 0x000fe2000f8e02ff */
[----:B------:R-:W-:Y:S01]  /*122e0*/  IADD3 R12, P3, PT, R15, 0x3, RZ ;  /* 0x000000030f0c7810 */ /* 0x000fe20007f7e0ff */
[----:B------:R-:W-:Y:S01]  /*122f0*/  IMAD R3, R3, UR12, RZ ;  /* 0x0000000c03037c24 */ /* 0x000fe2000f8e02ff */
[----:B------:R-:W-:Y:S01]  /*12300*/  IADD3.X R8, PT, PT, R8, UR7, RZ, P1, !PT ;  /* 0x0000000708087c10 */ /* 0x000fe20008ffe4ff */
[C---:B------:R-:W-:Y:S01]  /*12310*/  IMAD R13, R20.reuse, UR13, R13 ;  /* 0x0000000d140d7c24 */ /* 0x040fe2000f8e020d */
[----:B------:R-:W-:Y:S01]  /*12320*/  IADD3.X R48, PT, PT, RZ, R16, RZ, P3, !PT ;  /* 0x00000010ff307210 */ /* 0x000fe20001ffe4ff */
[----:B------:R-:W-:Y:S01]  /*12330*/  IMAD.WIDE.U32 R20, R20, UR12, R18 ;  /* 0x0000000c14147c25 */ /* 0x000fe2000f8e0012 */
[----:B------:R-:W-:-:S03]  /*12340*/  IADD3 R43, P2, PT, RZ, -R12, RZ ;  /* 0x8000000cff2b7210 */ /* 0x000fc60007f5e0ff */
[----:B------:R-:W-:-:S04]  /*12350*/  IMAD.WIDE.U32 R28, R24, UR12, RZ ;  /* 0x0000000c181c7c25 */ /* 0x000fc8000f8e00ff */
[----:B------:R-:W-:Y:S02]  /*12360*/  IMAD R35, R25, UR12, R30 ;  /* 0x0000000c19237c24 */ /* 0x000fe4000f8e021e */
[C---:B------:R-:W-:Y:S02]  /*12370*/  IMAD R17, R26.reuse, UR13, R3 ;  /* 0x0000000d1a117c24 */ /* 0x040fe4000f8e0203 */
[----:B------:R-:W-:Y:S01]  /*12380*/  IMAD.WIDE.U32 R26, R26, UR12, R18 ;  /* 0x0000000c1a1a7c25 */ /* 0x000fe2000f8e0012 */
[----:B------:R-:W-:-:S03]  /*12390*/  IADD3 R35, PT, PT, R29, R35, RZ ;  /* 0x000000231d237210 */ /* 0x000fc60007ffe0ff */
[----:B------:R-:W-:Y:S01]  /*123a0*/  IMAD.IADD R13, R21, 0x1, R13 ;  /* 0x00000001150d7824 */ /* 0x000fe200078e020d */
[----:B------:R-:W-:Y:S01]  /*123b0*/  IADD3 R27, PT, PT, R27, R17, RZ ;  /* 0x000000111b1b7210 */ /* 0x000fe20007ffe0ff */
[----:B------:R-:W-:Y:S01]  /*123c0*/  IMAD.X R21, RZ, RZ, ~R48, P2 ;  /* 0x000000ffff157224 */ /* 0x000fe200010e0e30 */
[C---:B------:R-:W-:Y:S01]  /*123d0*/  LEA R3, P2, -R28.reuse, UR14, 0x4 ;  /* 0x0000000e1c037c11 */ /* 0x040fe2000f8421ff */
[-C--:B------:R-:W-:Y:S01]  /*123e0*/  IMAD R30, R13, R24.reuse, RZ ;  /* 0x000000180d1e7224 */ /* 0x080fe200078e02ff */
[----:B------:R-:W-:Y:S01]  /*123f0*/  SHF.L.U64.HI R13, R28, 0x4, R35 ;  /* 0x000000041c0d7819 */ /* 0x000fe20000010223 */
[----:B------:R-:W-:Y:S01]  /*12400*/  IMAD.WIDE.U32 R28, R20, R24, RZ ;  /* 0x00000018141c7225 */ /* 0x000fe200078e00ff */
[----:B------:R-:W-:-:S03]  /*12410*/  IADD3 R17, P3, PT, R15, 0x4, RZ ;  /* 0x000000040f117810 */ /* 0x000fc60007f7e0ff */
[----:B------:R-:W-:Y:S01]  /*12420*/  IMAD R35, R20, R25, R30 ;  /* 0x0000001914237224 */ /* 0x000fe200078e021e */
[----:B------:R-:W-:Y:S01]  /*12430*/  IADD3.X R34, PT, PT, RZ, R16, RZ, P3, !PT ;  /* 0x00000010ff227210 */ /* 0x000fe20001ffe4ff */
[----:B------:R-:W-:Y:S01]  /*12440*/  IMAD R20, R21, UR12, RZ ;  /* 0x0000000c15147c24 */ /* 0x000fe2000f8e02ff */
[----:B------:R-:W-:Y:S01]  /*12450*/  LEA R21, P4, R28, R33, 0x1 ;  /* 0x000000211c157211 */ /* 0x000fe200078808ff */
[----:B------:R-:W-:Y:S01]  /*12460*/  IMAD R27, R27, R24, RZ ;  /* 0x000000181b1b7224 */ /* 0x000fe200078e02ff */
[----:B------:R-:W-:Y:S01]  /*12470*/  IADD3 R47, P3, PT, RZ, -R17, RZ ;  /* 0x80000011ff2f7210 */ /* 0x000fe20007f7e0ff */
[C---:B------:R-:W-:Y:S02]  /*12480*/  IMAD R33, R43.reuse, UR13, R20 ;  /* 0x0000000d2b217c24 */ /* 0x040fe4000f8e0214 */
[----:B------:R-:W-:Y:S02]  /*12490*/  IMAD R37, R26, R25, R27 ;  /* 0x000000191a257224 */ /* 0x000fe400078e021b */
[----:B------:R-:W-:-:S04]  /*124a0*/  IMAD.WIDE.U32 R42, R43, UR12, R18 ;  /* 0x0000000c2b2a7c25 */ /* 0x000fc8000f8e0012 */
[----:B------:R-:W-:-:S04]  /*124b0*/  IMAD.WIDE.U32 R26, R26, R24, RZ ;  /* 0x000000181a1a7225 */ /* 0x000fc800078e00ff */
[----:B------:R-:W-:Y:S01]  /*124c0*/  IMAD.IADD R20, R29, 0x1, R35 ;  /* 0x000000011d147824 */ /* 0x000fe200078e0223 */
[----:B------:R-:W-:Y:S01]  /*124d0*/  IADD3 R37, PT, PT, R27, R37, RZ ;  /* 0x000000251b257210 */ /* 0x000fe20007ffe0ff */
[----:B------:R-:W-:Y:S01]  /*124e0*/  IMAD.IADD R29, R43, 0x1, R33 ;  /* 0x000000012b1d7824 */ /* 0x000fe200078e0221 */
[----:B------:R-:W-:Y:S01]  /*124f0*/  SHF.L.U32 R36, R26, 0x1, RZ ;  /* 0x000000011a247819 */ /* 0x000fe200000006ff */
[----:B------:R-:W-:Y:S01]  /*12500*/  IMAD.X R27, RZ, RZ, ~R34, P3 ;  /* 0x000000ffff1b7224 */ /* 0x000fe200018e0e22 */
[----:B------:R-:W-:Y:S01]  /*12510*/  LEA.HI.X R20, R28, R31, R20, 0x1, P4 ;  /* 0x0000001f1c147211 */ /* 0x000fe200020f0c14 */
[----:B------:R-:W-:Y:S01]  /*12520*/  IMAD R29, R29, R24, RZ ;  /* 0x000000181d1d7224 */ /* 0x000fe200078e02ff */
[----:B------:R-:W-:Y:S01]  /*12530*/  IADD3 R35, P4, PT, R15, 0x5, RZ ;  /* 0x000000050f237810 */ /* 0x000fe20007f9e0ff */
[----:B------:R-:W-:Y:S01]  /*12540*/  IMAD R50, R16, UR12, RZ ;  /* 0x0000000c10327c24 */ /* 0x000fe2000f8e02ff */
[----:B------:R-:W-:Y:S01]  /*12550*/  SHF.L.U64.HI R37, R26, 0x1, R37 ;  /* 0x000000011a257819 */ /* 0x000fe20000010225 */
[----:B------:R-:W-:-:S02]  /*12560*/  IMAD R26, R27, UR12, RZ ;  /* 0x0000000c1b1a7c24 */ /* 0x000fc4000f8e02ff */
[----:B------:R-:W-:Y:S01]  /*12570*/  IMAD.X R39, RZ, RZ, R16, P4 ;  /* 0x000000ffff277224 */ /* 0x000fe200020e0610 */
[----:B------:R-:W-:Y:S01]  /*12580*/  IADD3 R31, P4, PT, RZ, -R38, RZ ;  /* 0x80000026ff1f7210 */ /* 0x000fe20007f9e0ff */
[----:B------:R-:W-:Y:S01]  /*12590*/  IMAD R27, R42, R25, R29 ;  /* 0x000000192a1b7224 */ /* 0x000fe200078e021d */
[----:B------:R-:W-:Y:S01]  /*125a0*/  IADD3 R29, P3, PT, RZ, -R35, RZ ;  /* 0x80000023ff1d7210 */ /* 0x000fe20007f7e0ff */
[C---:B------:R-:W-:Y:S02]  /*125b0*/  IMAD R33, R47.reuse, UR13, R26 ;  /* 0x0000000d2f217c24 */ /* 0x040fe4000f8e021a */
[----:B------:R-:W-:Y:S01]  /*125c0*/  IMAD.WIDE.U32 R46, R47, UR12, R18 ;  /* 0x0000000c2f2e7c25 */ /* 0x000fe2000f8e0012 */
[----:B------:R-:W-:-:S03]  /*125d0*/  IADD3.X R28, PT, PT, RZ, ~R39, RZ, P3, !PT ;  /* 0x80000027ff1c7210 */ /* 0x000fc60001ffe4ff */
[----:B------:R-:W-:Y:S01]  /*125e0*/  IMAD.WIDE.U32 R42, R42, R24, RZ ;  /* 0x000000182a2a7225 */ /* 0x000fe200078e00ff */
[----:B------:R-:W-:-:S03]  /*125f0*/  IADD3 R33, PT, PT, R47, R33, RZ ;  /* 0x000000212f217210 */ /* 0x000fc60007ffe0ff */
[----:B------:R-:W-:Y:S02]  /*12600*/  IMAD R28, R28, UR12, RZ ;  /* 0x0000000c1c1c7c24 */ /* 0x000fe4000f8e02ff */
[----:B------:R-:W-:Y:S02]  /*12610*/  IMAD R45, R33, R24, RZ ;  /* 0x00000018212d7224 */ /* 0x000fe400078e02ff */
[----:B------:R-:W-:Y:S01]  /*12620*/  IMAD.IADD R27, R43, 0x1, R27 ;  /* 0x000000012b1b7824 */ /* 0x000fe200078e021b */
[----:B------:R-:W-:Y:S01]  /*12630*/  IADD3 R43, P3, PT, R15, 0x7, RZ ;  /* 0x000000070f2b7810 */ /* 0x000fe20007f7e0ff */
[C---:B------:R-:W-:Y:S02]  /*12640*/  IMAD R33, R29.reuse, UR13, R28 ;  /* 0x0000000d1d217c24 */ /* 0x040fe4000f8e021c */
[----:B------:R-:W-:Y:S01]  /*12650*/  IMAD.X R30, RZ, RZ, ~R40, P4 ;  /* 0x000000ffff1e7224 */ /* 0x000fe200020e0e28 */
[----:B------:R-:W-:Y:S01]  /*12660*/  IADD3.X R44, PT, PT, RZ, R16, RZ, P3, !PT ;  /* 0x00000010ff2c7210 */ /* 0x000fe20001ffe4ff */
[----:B------:R-:W-:-:S04]  /*12670*/  IMAD.WIDE.U32 R28, R29, UR12, R18 ;  /* 0x0000000c1d1c7c25 */ /* 0x000fc8000f8e0012 */
[C---:B------:R-:W-:Y:S01]  /*12680*/  IMAD.SHL.U32 R41, R42.reuse, 0x2, RZ ;  /* 0x000000022a297824 */ /* 0x040fe200078e00ff */
[----:B------:R-:W-:Y:S01]  /*12690*/  SHF.L.U64.HI R42, R42, 0x1, R27 ;  /* 0x000000012a2a7819 */ /* 0x000fe2000001021b */
[----:B------:R-:W-:Y:S01]  /*126a0*/  IMAD R30, R30, UR12, RZ ;  /* 0x0000000c1e1e7c24 */ /* 0x000fe2000f8e02ff */
[----:B------:R-:W0:Y:S01]  /*126b0*/  LDC.64 R26, c[0x0][0x608] ;  /* 0x00018200ff1a7b82 */ /* 0x000e220000000a00 */
[----:B------:R-:W-:Y:S01]  /*126c0*/  IMAD.IADD R51, R29, 0x1, R33 ;  /* 0x000000011d337824 */ /* 0x000fe200078e0221 */
[----:B------:R-:W-:Y:S01]  /*126d0*/  IADD3 R33, P3, PT, RZ, -R43, RZ ;  /* 0x8000002bff217210 */ /* 0x000fe20007f7e0ff */
[C---:B------:R-:W-:Y:S02]  /*126e0*/  IMAD R53, R31.reuse, UR13, R30 ;  /* 0x0000000d1f357c24 */ /* 0x040fe4000f8e021e */
[----:B------:R-:W-:Y:S02]  /*126f0*/  IMAD R45, R46, R25, R45 ;  /* 0x000000192e2d7224 */ /* 0x000fe400078e022d */
[----:B------:R-:W-:-:S04]  /*12700*/  IMAD.WIDE.U32 R30, R31, UR12, R18 ;  /* 0x0000000c1f1e7c25 */ /* 0x000fc8000f8e0012 */
[----:B------:R-:W-:-:S04]  /*12710*/  IMAD.WIDE.U32 R46, R46, R24, RZ ;  /* 0x000000182e2e7225 */ /* 0x000fc800078e00ff */
[----:B------:R-:W-:Y:S01]  /*12720*/  IMAD.X R32, RZ, RZ, ~R44, P3 ;  /* 0x000000ffff207224 */ /* 0x000fe200018e0e2c */
[----:B------:R-:W-:Y:S01]  /*12730*/  IADD3 R29, PT, PT, R47, R45, RZ ;  /* 0x0000002d2f1d7210 */ /* 0x000fe20007ffe0ff */
[----:B------:R-:W-:Y:S01]  /*12740*/  IMAD.IADD R53, R31, 0x1, R53 ;  /* 0x000000011f357824 */ /* 0x000fe200078e0235 */
[----:B------:R-:W-:Y:S01]  /*12750*/  SHF.L.U32 R45, R46, 0x1, RZ ;  /* 0x000000012e2d7819 */ /* 0x000fe200000006ff */
[----:B------:R-:W-:Y:S01]  /*12760*/  IMAD R32, R32, UR12, RZ ;  /* 0x0000000c20207c24 */ /* 0x000fe2000f8e02ff */
[----:B------:R-:W-:Y:S01]  /*12770*/  SHF.L.U64.HI R46, R46, 0x1, R29 ;  /* 0x000000012e2e7819 */ /* 0x000fe2000001021d */
[-C--:B------:R-:W-:Y:S02]  /*12780*/  IMAD R51, R51, R24.reuse, RZ ;  /* 0x0000001833337224 */ /* 0x080fe400078e02ff */
[----:B------:R-:W-:Y:S02]  /*12790*/  IMAD R53, R53, R24, RZ ;  /* 0x0000001835357224 */ /* 0x000fe400078e02ff */
[----:B------:R-:W-:-:S02]  /*127a0*/  IMAD R47, R33, UR13, R32 ;  /* 0x0000000d212f7c24 */ /* 0x000fc4000f8e0220 */
[----:B------:R-:W-:Y:S02]  /*127b0*/  IMAD R51, R28, R25, R51 ;  /* 0x000000191c337224 */ /* 0x000fe400078e0233 */
[----:B------:R-:W-:-:S04]  /*127c0*/  IMAD.WIDE.U32 R32, R33, UR12, R18 ;  /* 0x0000000c21207c25 */ /* 0x000fc8000f8e0012 */
[----:B------:R-:W-:-:S04]  /*127d0*/  IMAD.WIDE.U32 R28, R28, R24, RZ ;  /* 0x000000181c1c7225 */ /* 0x000fc800078e00ff */
[C---:B------:R-:W-:Y:S01]  /*127e0*/  IMAD R53, R30.reuse, R25, R53 ;  /* 0x000000191e357224 */ /* 0x040fe200078e0235 */
[----:B------:R-:W-:Y:S01]  /*127f0*/  IADD3 R51, PT, PT, R29, R51, RZ ;  /* 0x000000331d337210 */ /* 0x000fe20007ffe0ff */
[----:B------:R-:W-:-:S04]  /*12800*/  IMAD.WIDE.U32 R30, R30, R24, RZ ;  /* 0x000000181e1e7225 */ /* 0x000fc800078e00ff */
[----:B------:R-:W-:Y:S01]  /*12810*/  IMAD.IADD R33, R33, 0x1, R47 ;  /* 0x0000000121217824 */ /* 0x000fe200078e022f */
[----:B------:R-:W-:Y:S01]  /*12820*/  IADD3 R31, PT, PT, R31, R53, RZ ;  /* 0x000000351f1f7210 */ /* 0x000fe20007ffe0ff */
[C---:B------:R-:W-:Y:S01]  /*12830*/  IMAD.SHL.U32 R29, R28.reuse, 0x2, RZ ;  /* 0x000000021c1d7824 */ /* 0x040fe200078e00ff */
[----:B------:R-:W-:Y:S01]  /*12840*/  SHF.L.U64.HI R28, R28, 0x1, R51 ;  /* 0x000000011c1c7819 */ /* 0x000fe20000010233 */
[----:B------:R-:W-:Y:S01]  /*12850*/  IMAD R33, R33, R24, RZ ;  /* 0x0000001821217224 */ /* 0x000fe200078e02ff */
[C---:B------:R-:W-:Y:S01]  /*12860*/  SHF.L.U32 R47, R30.reuse, 0x1, RZ ;  /* 0x000000011e2f7819 */ /* 0x040fe200000006ff */
[C---:B------:R-:W-:Y:S01]  /*12870*/  IMAD R51, R15.reuse, UR13, R50 ;  /* 0x0000000d0f337c24 */ /* 0x040fe2000f8e0232 */
[----:B------:R-:W-:Y:S01]  /*12880*/  SHF.L.U64.HI R31, R30, 0x1, R31 ;  /* 0x000000011e1f7819 */ /* 0x000fe2000001021f */
[----:B0-----:R-:W-:Y:S01]  /*12890*/  IMAD.WIDE.U32 R26, R15, UR12, R26 ;  /* 0x0000000c0f1a7c25 */ /* 0x001fe2000f8e001a */
[----:B------:R-:W0:Y:S03]  /*128a0*/  LDCU.64 UR12, c[0x0][0x5f0] ;  /* 0x0000be00ff0c77ac */ /* 0x000e260008000a00 */
[----:B------:R-:W-:Y:S01]  /*128b0*/  IMAD R55, R32, R25, R33 ;  /* 0x0000001920377224 */ /* 0x000fe200078e0221 */
[----:B------:R-:W-:Y:S01]  /*128c0*/  IADD3 R26, P3, PT, R18, -R26, RZ ;  /* 0x8000001a121a7210 */ /* 0x000fe20007f7e0ff */
[----:B------:R-:W-:-:S02]  /*128d0*/  IMAD R30, R49, UR6, RZ ;  /* 0x00000006311e7c24 */ /* 0x000fc4000f8e02ff */
[----:B------:R-:W-:-:S04]  /*128e0*/  IMAD.WIDE.U32 R32, R32, R24, RZ ;  /* 0x0000001820207225 */ /* 0x000fc800078e00ff */
[----:B------:R-:W-:Y:S02]  /*128f0*/  IMAD.IADD R51, R27, 0x1, R51 ;  /* 0x000000011b337824 */ /* 0x000fe400078e0233 */
[----:B------:R-:W-:Y:S02]  /*12900*/  IMAD R34, R34, UR6, RZ ;  /* 0x0000000622227c24 */ /* 0x000fe4000f8e02ff */
[----:B------:R-:W-:Y:S01]  /*12910*/  IMAD R27, R48, UR6, RZ ;  /* 0x00000006301b7c24 */ /* 0x000fe2000f8e02ff */
[----:B------:R-:W-:Y:S01]  /*12920*/  IADD3.X R51, PT, PT, R19, ~R51, RZ, P3, !PT ;  /* 0x8000003313337210 */ /* 0x000fe20001ffe4ff */
[C---:B------:R-:W-:Y:S02]  /*12930*/  IMAD R53, R9.reuse, UR7, R30 ;  /* 0x0000000709357c24 */ /* 0x040fe4000f8e021e */
[----:B------:R-:W-:Y:S01]  /*12940*/  IMAD.WIDE.U32 R48, R9, UR6, RZ ;  /* 0x0000000609307c25 */ /* 0x000fe2000f8e00ff */
[----:B------:R-:W-:-:S03]  /*12950*/  IADD3 R9, PT, PT, R33, R55, RZ ;  /* 0x0000003721097210 */ /* 0x000fc60007ffe0ff */
[C---:B------:R-:W-:Y:S01]  /*12960*/  IMAD R33, R17.reuse, UR7, R34 ;  /* 0x0000000711217c24 */ /* 0x040fe2000f8e0222 */
[----:B------:R-:W-:Y:S01]  /*12970*/  SHF.L.U64.HI R9, R32, 0x1, R9 ;  /* 0x0000000120097819 */ /* 0x000fe20000010209 */
[----:B------:R-:W-:Y:S01]  /*12980*/  IMAD.WIDE.U32 R54, R17, UR6, RZ ;  /* 0x0000000611367c25 */ /* 0x000fe2000f8e00ff */
[----:B------:R-:W-:Y:S02]  /*12990*/  IADD3 R53, PT, PT, R49, R53, RZ ;  /* 0x0000003531357210 */ /* 0x000fe40007ffe0ff */
[----:B------:R-:W-:Y:S01]  /*129a0*/  LEA R17, P3, R48, R36, 0x1 ;  /* 0x0000002430117211 */ /* 0x000fe200078608ff */
[----:B------:R-:W-:Y:S01]  /*129b0*/  IMAD.IADD R33, R55, 0x1, R33 ;  /* 0x0000000137217824 */ /* 0x000fe200078e0221 */
[----:B------:R-:W-:Y:S01]  /*129c0*/  LEA R45, P5, R54, R45, 0x1 ;  /* 0x0000002d362d7211 */ /* 0x000fe200078a08ff */
[----:B------:R-:W-:Y:S01]  /*129d0*/  IMAD R27, R12, UR7, R27 ;  /* 0x000000070c1b7c24 */ /* 0x000fe2000f8e021b */
[----:B------:R-:W-:Y:S01]  /*129e0*/  LEA.HI.X R37, R48, R37, R53, 0x1, P3 ;  /* 0x0000002530257211 */ /* 0x000fe200018f0c35 */
[----:B------:R-:W-:Y:S01]  /*129f0*/  IMAD.WIDE.U32 R56, R12, UR6, RZ ;  /* 0x000000060c387c25 */ /* 0x000fe2000f8e00ff */
[----:B------:R-:W-:-:S03]  /*12a00*/  LEA.HI.X R46, R54, R46, R33, 0x1, P5 ;  /* 0x0000002e362e7211 */ /* 0x000fc600028f0c21 */
[----:B------:R-:W-:Y:S01]  /*12a10*/  IMAD R51, R51, R24, RZ ;  /* 0x0000001833337224 */ /* 0x000fe200078e02ff */
[----:B------:R-:W-:Y:S01]  /*12a20*/  LEA R41, P4, R56, R41, 0x1 ;  /* 0x0000002938297211 */ /* 0x000fe200078808ff */
[----:B------:R-:W-:Y:S02]  /*12a30*/  IMAD.IADD R27, R57, 0x1, R27 ;  /* 0x00000001391b7824 */ /* 0x000fe400078e021b */
[----:B------:R-:W-:Y:S02]  /*12a40*/  IMAD R33, R40, UR6, RZ ;  /* 0x0000000628217c24 */ /* 0x000fe4000f8e02ff */
[----:B------:R-:W-:Y:S01]  /*12a50*/  IMAD R51, R26, R25, R51 ;  /* 0x000000191a337224 */ /* 0x000fe200078e0233 */
[----:B------:R-:W-:Y:S01]  /*12a60*/  LEA.HI.X R42, R56, R42, R27, 0x1, P4 ;  /* 0x0000002a382a7211 */ /* 0x000fe200020f0c1b */
[----:B------:R-:W-:Y:S02]  /*12a70*/  IMAD R30, R39, UR6, RZ ;  /* 0x00000006271e7c24 */ /* 0x000fe4000f8e02ff */
[----:B------:R-:W-:-:S04]  /*12a80*/  IMAD.WIDE.U32 R24, R26, R24, RZ ;  /* 0x000000181a187225 */ /* 0x000fc800078e00ff */
[----:B------:R-:W-:Y:S01]  /*12a90*/  IMAD R44, R44, UR6, RZ ;  /* 0x000000062c2c7c24 */ /* 0x000fe2000f8e02ff */
[----:B------:R-:W-:Y:S01]  /*12aa0*/  IADD3 R25, PT, PT, R25, R51, RZ ;  /* 0x0000003319197210 */ /* 0x000fe20007ffe0ff */
[----:B------:R-:W-:Y:S02]  /*12ab0*/  IMAD.SHL.U32 R12, R32, 0x2, RZ ;  /* 0x00000002200c7824 */ /* 0x000fe400078e00ff */
[----:B------:R-:W-:Y:S02]  /*12ac0*/  IMAD R59, R38, UR7, R33 ;  /* 0x00000007263b7c24 */ /* 0x000fe4000f8e0221 */
[C---:B------:R-:W-:Y:S02]  /*12ad0*/  IMAD R49, R35.reuse, UR7, R30 ;  /* 0x0000000723317c24 */ /* 0x040fe4000f8e021e */
[----:B------:R-:W-:-:S04]  /*12ae0*/  IMAD.WIDE.U32 R26, R35, UR6, RZ ;  /* 0x00000006231a7c25 */ /* 0x000fc8000f8e00ff */
[----:B------:R-:W-:Y:S01]  /*12af0*/  IMAD.WIDE.U32 R38, R38, UR6, RZ ;  /* 0x0000000626267c25 */ /* 0x000fe2000f8e00ff */
[----:B------:R-:W-:-:S03]  /*12b00*/  LEA R29, P3, R26, R29, 0x1 ;  /* 0x0000001d1a1d7211 */ /* 0x000fc600078608ff */
[C---:B------:R-:W-:Y:S01]  /*12b10*/  IMAD.WIDE.U32 R32, R43.reuse, UR6, RZ ;  /* 0x000000062b207c25 */ /* 0x040fe2000f8e00ff */
[----:B------:R-:W-:Y:S01]  /*12b20*/  USHF.L.U64.HI UR6, UR6, 0x4, UR7 ;  /* 0x0000000406067899 */ /* 0x000fe20008010207 */
[----:B------:R-:W-:Y:S02]  /*12b30*/  LEA R35, P4, R38, R47, 0x1 ;  /* 0x0000002f26237211 */ /* 0x000fe400078808ff */
[C---:B------:R-:W-:Y:S01]  /*12b40*/  IMAD.SHL.U32 R30, R24.reuse, 0x2, RZ ;  /* 0x00000002181e7824 */ /* 0x040fe200078e00ff */
[----:B------:R-:W-:Y:S01]  /*12b50*/  SHF.L.U64.HI R24, R24, 0x1, R25 ;  /* 0x0000000118187819 */ /* 0x000fe20000010219 */
[----:B------:R-:W-:Y:S01]  /*12b60*/  IMAD R57, R43, UR7, R44 ;  /* 0x000000072b397c24 */ /* 0x000fe2000f8e022c */
[----:B------:R-:W-:Y:S01]  /*12b70*/  IADD3 R43, PT, PT, R27, R49, RZ ;  /* 0x000000311b2b7210 */ /* 0x000fe20007ffe0ff */
[----:B------:R-:W-:Y:S01]  /*12b80*/  IMAD.IADD R59, R39, 0x1, R59 ;  /* 0x00000001273b7824 */ /* 0x000fe200078e023b */
[----:B------:R-:W-:Y:S01]  /*12b90*/  LEA R27, P1, R11, R30, 0x1 ;  /* 0x0000001e0b1b7211 */ /* 0x000fe200078208ff */
[----:B------:R-:W-:Y:S01]  /*12ba0*/  IMAD.MOV.U32 R30, RZ, RZ, R10 ;  /* 0x000000ffff1e7224 */ /* 0x000fe200078e000a */
[----:B------:R-:W-:-:S02]  /*12bb0*/  IADD3 R57, PT, PT, R33, R57, RZ ;  /* 0x0000003921397210 */ /* 0x000fc40007ffe0ff */
[----:B------:R-:W-:Y:S02]  /*12bc0*/  IADD3.X R13, PT, PT, ~R13, UR6, RZ, P2, !PT ;  /* 0x000000060d0d7c10 */ /* 0x000fe400097fe5ff */
[----:B------:R-:W-:Y:S02]  /*12bd0*/  IADD3 R33, P2, PT, R14, R17, RZ ;  /* 0x000000110e217210 */ /* 0x000fe40007f5e0ff */
[----:B------:R-:W-:Y:S01]  /*12be0*/  LEA R25, P5, R32, R12, 0x1 ;  /* 0x0000000c20197211 */ /* 0x000fe200078a08ff */
[----:B0-----:R-:W-:Y:S01]  /*12bf0*/  IMAD.U32 R12, RZ, RZ, UR12 ;  /* 0x0000000cff0c7e24 */ /* 0x001fe2000f8e00ff */
[----:B------:R-:W-:Y:S01]  /*12c00*/  LEA.HI.X R24, R11, R24, R8, 0x1, P1 ;  /* 0x000000180b187211 */ /* 0x000fe200008f0c08 */
[----:B------:R-:W-:Y:S01]  /*12c10*/  IMAD.X R47, RZ, RZ, R37, P2 ;  /* 0x000000ffff2f7224 */ /* 0x000fe200010e0625 */
[----:B------:R-:W-:Y:S02]  /*12c20*/  IADD3 R17, P6, PT, R14, R27, RZ ;  /* 0x0000001b0e117210 */ /* 0x000fe40007fde0ff */
[----:B------:R-:W-:-:S02]  /*12c30*/  LEA.HI.X R28, R26, R28, R43, 0x1, P3 ;  /* 0x0000001c1a1c7211 */ /* 0x000fc400018f0c2b */
[----:B------:R-:W-:Y:S02]  /*12c40*/  LEA.HI.X R57, R32, R9, R57, 0x1, P5 ;  /* 0x0000000920397211 */ /* 0x000fe400028f0c39 */
[----:B------:R-:W-:Y:S02]  /*12c50*/  LEA.HI.X R59, R38, R31, R59, 0x1, P4 ;  /* 0x0000001f263b7211 */ /* 0x000fe400020f0c3b */
[C---:B------:R-:W-:Y:S02]  /*12c60*/  IADD3 R41, P3, PT, R14.reuse, R41, RZ ;  /* 0x000000290e297210 */ /* 0x040fe40007f7e0ff */
[C---:B------:R-:W-:Y:S02]  /*12c70*/  IADD3 R43, P5, PT, R14.reuse, R29, RZ ;  /* 0x0000001d0e2b7210 */ /* 0x040fe40007fbe0ff */
[----:B------:R-:W-:Y:S01]  /*12c80*/  IADD3.X R39, PT, PT, RZ, R24, RZ, P6, !PT ;  /* 0x00000018ff277210 */ /* 0x000fe200037fe4ff */
[----:B------:R-:W-:Y:S01]  /*12c90*/  IMAD.X R51, RZ, RZ, R42, P3 ;  /* 0x000000ffff337224 */ /* 0x000fe200018e062a */
[C---:B------:R-:W-:Y:S01]  /*12ca0*/  IADD3 R37, P2, PT, R14.reuse, R25, RZ ;  /* 0x000000190e257210 */ /* 0x040fe20007f5e0ff */
[----:B------:R-:W-:Y:S01]  /*12cb0*/  IMAD.X R55, RZ, RZ, R28, P5 ;  /* 0x000000ffff377224 */ /* 0x000fe200028e061c */
[----:B------:R-:W-:-:S02]  /*12cc0*/  IADD3 R31, P1, PT, R14, R21, RZ ;  /* 0x000000150e1f7210 */ /* 0x000fc40007f3e0ff */
[C---:B------:R-:W-:Y:S01]  /*12cd0*/  IADD3 R45, P4, PT, R14.reuse, R45, RZ ;  /* 0x0000002d0e2d7210 */ /* 0x040fe20007f9e0ff */
[----:B------:R-:W-:Y:S01]  /*12ce0*/  IMAD.X R57, RZ, RZ, R57, P2 ;  /* 0x000000ffff397224 */ /* 0x000fe200010e0639 */
[----:B------:R-:W-:Y:S02]  /*12cf0*/  IADD3 R35, P6, PT, R14, R35, RZ ;  /* 0x000000230e237210 */ /* 0x000fe40007fde0ff */
[----:B------:R-:W-:Y:S02]  /*12d00*/  MOV R8, UR13 ;  /* 0x0000000d00087c02 */ /* 0x000fe40008000f00 */
[----:B------:R-:W-:Y:S02]  /*12d10*/  LOP3.LUT R9, R6, 0xfffffff8, RZ, 0xc0, !PT ;  /* 0xfffffff806097812 */ /* 0x000fe400078ec0ff */
[----:B------:R-:W-:Y:S02]  /*12d20*/  IADD3.X R49, PT, PT, RZ, R20, RZ, P1, !PT ;  /* 0x00000014ff317210 */ /* 0x000fe40000ffe4ff */
[----:B------:R-:W-:-:S02]  /*12d30*/  IADD3.X R53, PT, PT, RZ, R46, RZ, P4, !PT ;  /* 0x0000002eff357210 */ /* 0x000fc400027fe4ff */
[----:B------:R-:W-:-:S07]  /*12d40*/  IADD3.X R59, PT, PT, RZ, R59, RZ, P6, !PT ;  /* 0x0000003bff3b7210 */ /* 0x000fce00037fe4ff */
.L_x_146:
        /* <DEDUP_REMOVED lines=66> */
.L_x_145:
[----:B------:R-:W-:Y:S05]  /*13170*/  BSYNC.RECONVERGENT B2 ;  /* 0x0000000000027941 */ /* 0x000fea0003800200 */
.L_x_144:
[----:B------:R-:W-:Y:S04]  /*13180*/  BSSY.RECONVERGENT B2, `(.L_x_147) ;  /* 0x00000ad000027945 */ /* 0x000fe80003800200 */
[----:B------:R-:W-:Y:S05]  /*13190*/  @!P0 BRA `(.L_x_148) ;  /* 0x0000000800ac8947 */ /* 0x000fea0003800000 */
[----:B------:R-:W0:Y:S01]  /*131a0*/  LDCU.64 UR6, c[0x0][0x5f0] ;  /* 0x0000be00ff0677ac */ /* 0x000e220008000a00 */
[----:B------:R-:W-:Y:S01]  /*131b0*/  ISETP.GE.U32.AND P1, PT, R7, 0x4, PT ;  /* 0x000000040700780c */ /* 0x000fe20003f26070 */
[----:B------:R-:W-:Y:S01]  /*131c0*/  BSSY.RECONVERGENT B3, `(.L_x_149) ;  /* 0x0000057000037945 */ /* 0x000fe20003800200 */
[----:B------:R-:W-:Y:S02]  /*131d0*/  LOP3.LUT R17, R6, 0x3, RZ, 0xc0, !PT ;  /* 0x0000000306117812 */ /* 0x000fe400078ec0ff */
[----:B------:R-:W-:Y:S02]  /*131e0*/  ISETP.GE.U32.AND.EX P1, PT, RZ, RZ, PT, P1 ;  /* 0x000000ffff00720c */ /* 0x000fe40003f26110 */
[----:B------:R-:W-:-:S04]  /*131f0*/  ISETP.NE.U32.AND P0, PT, R17, RZ, PT ;  /* 0x000000ff1100720c */ /* 0x000fc80003f05070 */
[----:B------:R-:W-:Y:S02]  /*13200*/  ISETP.NE.AND.EX P0, PT, RZ, RZ, PT, P0 ;  /* 0x000000ffff00720c */ /* 0x000fe40003f05300 */
[----:B0-----:R-:W-:-:S04]  /*13210*/  IADD3 R14, P2, PT, R14, UR6, RZ ;  /* 0x000000060e0e7c10 */ /* 0x001fc8000ff5e0ff */
[----:B------:R-:W-:Y:S01]  /*13220*/  IADD3.X R3, PT, PT, RZ, UR7, RZ, P2, !PT ;  /* 0x00000007ff037c10 */ /* 0x000fe200097fe4ff */
[----:B------:R-:W-:Y:S08]  /*13230*/  @!P1 BRA `(.L_x_150) ;  /* 0x00000004003c9947 */ /* 0x000ff00003800000 */
[----:B------:R-:W0:Y:S01]  /*13240*/  LDCU.64 UR6, c[0x0][0x608] ;  /* 0x0000c100ff0677ac */ /* 0x000e220008000a00 */
[----:B------:R-:W-:Y:S01]  /*13250*/  IADD3 R21, P1, PT, RZ, -R15, RZ ;  /* 0x8000000fff157210 */ /* 0x000fe20007f3e0ff */
[----:B------:R-:W1:Y:S01]  /*13260*/  LDC.64 R8, c[0x0][0x608] ;  /* 0x00018200ff087b82 */ /* 0x000e620000000a00 */
[----:B------:R-:W2:Y:S03]  /*13270*/  LDCU.64 UR12, c[0x0][0x618] ;  /* 0x0000c300ff0c77ac */ /* 0x000ea60008000a00 */
[----:B------:R-:W-:Y:S01]  /*13280*/  IMAD.X R7, RZ, RZ, ~R16, P1 ;  /* 0x000000ffff077224 */ /* 0x000fe200008e0e10 */
[----:B------:R-:W3:Y:S03]  /*13290*/  LDCU.64 UR14, c[0x0][0x620] ;  /* 0x0000c400ff0e77ac */ /* 0x000ee60008000a00 */
[----:B0-----:R-:W-:-:S04]  /*132a0*/  IMAD R10, R7, UR6, RZ ;  /* 0x00000006070a7c24 */ /* 0x001fc8000f8e02ff */
[C---:B------:R-:W-:Y:S02]  /*132b0*/  IMAD R7, R21.reuse, UR7, R10 ;  /* 0x0000000715077c24 */ /* 0x040fe4000f8e020a */
[----:B------:R-:W-:-:S04]  /*132c0*/  IMAD.WIDE.U32 R20, R21, UR6, R18 ;  /* 0x0000000615147c25 */ /* 0x000fc8000f8e0012 */
[----:B--2---:R-:W-:Y:S01]  /*132d0*/  IMAD R12, R16, UR12, RZ ;  /* 0x0000000c100c7c24 */ /* 0x004fe2000f8e02ff */
[----:B------:R-:W-:Y:S01]  /*132e0*/  IADD3 R7, PT, PT, R21, R7, RZ ;  /* 0x0000000715077210 */ /* 0x000fe20007ffe0ff */
[----:B------:R-:W-:-:S04]  /*132f0*/  IMAD.WIDE.U32 R10, R15, UR12, RZ ;  /* 0x0000000c0f0a7c25 */ /* 0x000fc8000f8e00ff */
[----:B------:R-:W-:Y:S02]  /*13300*/  IMAD R13, R15, UR13, R12 ;  /* 0x0000000d0f0d7c24 */ /* 0x000fe4000f8e020c */
[----:B------:R-:W-:Y:S02]  /*13310*/  IMAD R12, R16, UR6, RZ ;  /* 0x00000006100c7c24 */ /* 0x000fe4000f8e02ff */
[----:B------:R-:W-:Y:S02]  /*13320*/  IMAD.IADD R11, R11, 0x1, R13 ;  /* 0x000000010b0b7824 */ /* 0x000fe400078e020d */
[----:B---3--:R-:W-:Y:S02]  /*13330*/  IMAD R7, R7, UR14, RZ ;  /* 0x0000000e07077c24 */ /* 0x008fe4000f8e02ff */
[----:B------:R-:W-:Y:S02]  /*13340*/  IMAD R21, R15, UR7, R12 ;  /* 0x000000070f157c24 */ /* 0x000fe4000f8e020c */
[----:B------:R-:W-:Y:S01]  /*13350*/  IMAD.WIDE.U32 R12, R20, UR14, R10 ;  /* 0x0000000e140c7c25 */ /* 0x000fe2000f8e000a */
[----:B------:R-:W-:-:S03]  /*13360*/  IADD3 R10, P3, PT, R10, UR12, RZ ;  /* 0x0000000c0a0a7c10 */ /* 0x000fc6000ff7e0ff */
[----:B------:R-:W-:Y:S01]  /*13370*/  IMAD R7, R20, UR15, R7 ;  /* 0x0000000f14077c24 */ /* 0x000fe2000f8e0207 */
[----:B------:R-:W-:Y:S01]  /*13380*/  LEA R20, P1, R12, R14, 0x1 ;  /* 0x0000000e0c147211 */ /* 0x000fe200078208ff */
[----:B-1----:R-:W-:Y:S01]  /*13390*/  IMAD.WIDE.U32 R8, R15, UR6, R8 ;  /* 0x000000060f087c25 */ /* 0x002fe2000f8e0008 */
[----:B------:R-:W-:-:S03]  /*133a0*/  IADD3.X R11, PT, PT, R11, UR13, RZ, P3, !PT ;  /* 0x0000000d0b0b7c10 */ /* 0x000fc60009ffe4ff */
[----:B------:R-:W-:Y:S01]  /*133b0*/  IMAD.IADD R7, R7, 0x1, R13 ;  /* 0x0000000107077824 */ /* 0x000fe200078e020d */
[----:B------:R-:W-:Y:S02]  /*133c0*/  IADD3 R29, PT, PT, R9, R21, RZ ;  /* 0x00000015091d7210 */ /* 0x000fe40007ffe0ff */
[----:B------:R-:W-:Y:S02]  /*133d0*/  IADD3 R25, P2, PT, R18, -R8, RZ ;  /* 0x8000000812197210 */ /* 0x000fe40007f5e0ff */
[----:B------:R-:W-:Y:S02]  /*133e0*/  LEA.HI.X R21, R12, R3, R7, 0x1, P1 ;  /* 0x000000030c157211 */ /* 0x000fe400008f0c07 */
[----:B------:R-:W-:-:S03]  /*133f0*/  IADD3.X R9, PT, PT, R19, ~R29, RZ, P2, !PT ;  /* 0x8000001d13097210 */ /* 0x000fc600017fe4ff */
[----:B------:R0:W2:Y:S02]  /*13400*/  LDG.E.U16 R7, desc[UR8][R20.64] ;  /* 0x0000000814077981 */ /* 0x0000a4000c1e1500 */
[----:B------:R-:W-:-:S04]  /*13410*/  IMAD R12, R9, UR14, RZ ;  /* 0x0000000e090c7c24 */ /* 0x000fc8000f8e02ff */
[C---:B------:R-:W-:Y:S02]  /*13420*/  IMAD R9, R25.reuse, UR15, R12 ;  /* 0x0000000f19097c24 */ /* 0x040fe4000f8e020c */
[----:B------:R-:W-:Y:S01]  /*13430*/  IMAD.WIDE.U32 R12, R25, UR14, R10 ;  /* 0x0000000e190c7c25 */ /* 0x000fe2000f8e000a */
[----:B------:R-:W-:-:S03]  /*13440*/  IADD3 R27, P2, PT, R8, UR6, RZ ;  /* 0x00000006081b7c10 */ /* 0x000fc6000ff5e0ff */
[----:B------:R-:W-:Y:S01]  /*13450*/  IMAD.IADD R8, R9, 0x1, R13 ;  /* 0x0000000109087824 */ /* 0x000fe200078e020d */
[----:B------:R-:W-:-:S04]  /*13460*/  LEA R24, P1, R12, R14, 0x1 ;  /* 0x0000000e0c187211 */ /* 0x000fc800078208ff */
[----:B------:R-:W-:Y:S02]  /*13470*/  LEA.HI.X R25, R12, R3, R8, 0x1, P1 ;  /* 0x000000030c197211 */ /* 0x000fe400008f0c08 */
[----:B------:R-:W-:Y:S02]  /*13480*/  IADD3 R13, P3, PT, R18, -R27, RZ ;  /* 0x8000001b120d7210 */ /* 0x000fe40007f7e0ff */
[----:B------:R-:W-:Y:S01]  /*13490*/  IADD3.X R29, PT, PT, R29, UR7, RZ, P2, !PT ;  /* 0x000000071d1d7c10 */ /* 0x000fe200097fe4ff */
[----:B------:R-:W3:Y:S01]  /*134a0*/  LDG.E.U16 R24, desc[UR8][R24.64] ;  /* 0x0000000818187981 */ /* 0x000ee2000c1e1500 */
[----:B------:R-:W-:Y:S02]  /*134b0*/  IADD3 R8, P1, PT, R10, UR12, RZ ;  /* 0x0000000c0a087c10 */ /* 0x000fe4000ff3e0ff */
[----:B------:R-:W-:Y:S02]  /*134c0*/  IADD3.X R10, PT, PT, R19, ~R29, RZ, P3, !PT ;  /* 0x8000001d130a7210 */ /* 0x000fe40001ffe4ff */
[----:B------:R-:W-:-:S03]  /*134d0*/  IADD3.X R9, PT, PT, R11, UR13, RZ, P1, !PT ;  /* 0x0000000d0b097c10 */ /* 0x000fc60008ffe4ff */
[----:B------:R-:W-:-:S04]  /*134e0*/  IMAD R10, R10, UR14, RZ ;  /* 0x0000000e0a0a7c24 */ /* 0x000fc8000f8e02ff */
[C---:B0-----:R-:W-:Y:S02]  /*134f0*/  IMAD R21, R13.reuse, UR15, R10 ;  /* 0x0000000f0d157c24 */ /* 0x041fe4000f8e020a */
[----:B------:R-:W-:-:S04]  /*13500*/  IMAD.WIDE.U32 R10, R13, UR14, R8 ;  /* 0x0000000e0d0a7c25 */ /* 0x000fc8000f8e0008 */
[----:B------:R-:W-:Y:S01]  /*13510*/  IMAD.IADD R11, R11, 0x1, R21 ;  /* 0x000000010b0b7824 */ /* 0x000fe200078e0215 */
[----:B------:R-:W-:-:S04]  /*13520*/  LEA R12, P1, R10, R14, 0x1 ;  /* 0x0000000e0a0c7211 */ /* 0x000fc800078208ff */
[----:B------:R-:W-:Y:S02]  /*13530*/  LEA.HI.X R13, R10, R3, R11, 0x1, P1 ;  /* 0x000000030a0d7211 */ /* 0x000fe400008f0c0b */
[----:B------:R-:W-:-:S03]  /*13540*/  IADD3 R11, P1, P2, R18, -UR6, -R27 ;  /* 0x80000006120b7c10 */ /* 0x000fc6000fa3e81b */
[----:B------:R-:W4:Y:S01]  /*13550*/  LDG.E.U16 R12, desc[UR8][R12.64] ;  /* 0x000000080c0c7981 */ /* 0x000f22000c1e1500 */
[----:B------:R-:W-:Y:S02]  /*13560*/  IADD3 R8, P3, PT, R8, UR12, RZ ;  /* 0x0000000c08087c10 */ /* 0x000fe4000ff7e0ff */
[----:B------:R-:W-:Y:S02]  /*13570*/  IADD3.X R10, PT, PT, R19, ~UR7, ~R29, P1, P2 ;  /* 0x80000007130a7c10 */ /* 0x000fe40008fe4c1d */
[----:B------:R-:W-:-:S03]  /*13580*/  IADD3.X R9, PT, PT, R9, UR13, RZ, P3, !PT ;  /* 0x0000000d09097c10 */ /* 0x000fc60009ffe4ff */
[----:B------:R-:W-:Y:S02]  /*13590*/  IMAD R10, R10, UR14, RZ ;  /* 0x0000000e0a0a7c24 */ /* 0x000fe4000f8e02ff */
[----:B------:R-:W-:-:S04]  /*135a0*/  IMAD.WIDE.U32 R8, R11, UR14, R8 ;  /* 0x0000000e0b087c25 */ /* 0x000fc8000f8e0008 */
[----:B------:R-:W-:Y:S01]  /*135b0*/  IMAD R21, R11, UR15, R10 ;  /* 0x0000000f0b157c24 */ /* 0x000fe2000f8e020a */
[----:B------:R-:W-:-:S04]  /*135c0*/  LEA R10, P1, R8, R14, 0x1 ;  /* 0x0000000e080a7211 */ /* 0x000fc800078208ff */
[----:B------:R-:W-:-:S04]  /*135d0*/  IADD3 R9, PT, PT, R9, R21, RZ ;  /* 0x0000001509097210 */ /* 0x000fc80007ffe0ff */
[----:B------:R-:W-:-:S05]  /*135e0*/  LEA.HI.X R11, R8, R3, R9, 0x1, P1 ;  /* 0x00000003080b7211 */ /* 0x000fca00008f0c09 */
        /* <DEDUP_REMOVED lines=18> */
[----:B------:R-:W-:-:S04]  /*13710*/  F2FP.BF16.F32.PACK_AB R9, RZ, R9 ;  /* 0x00000009ff09723e */ /* 0x000fc800000010ff */
[----:B------:R-:W-:-:S07]  /*13720*/  PRMT R4, R9, 0x7610, R4 ;  /* 0x0000761009047816 */ /* 0x000fce0000000004 */
.L_x_150:
[----:B------:R-:W-:Y:S05]  /*13730*/  BSYNC.RECONVERGENT B3 ;  /* 0x0000000000037941 */ /* 0x000fea0003800200 */
.L_x_149:
        /* <DEDUP_REMOVED lines=13> */
[----:B------:R-:W3:Y:S04]  /*13810*/  LDCU.64 UR14, c[0x0][0x620] ;  /* 0x0000c400ff0e77ac */ /* 0x000ee80008000a00 */
[----:B0-----:R-:W-:-:S02]  /*13820*/  IMAD R6, R6, UR6, RZ ;  /* 0x0000000606067c24 */ /* 0x001fc4000f8e02ff */
[C---:B------:R-:W-:Y:S02]  /*13830*/  IMAD R20, R16.reuse, UR6, RZ ;  /* 0x0000000610147c24 */ /* 0x040fe4000f8e02ff */
[----:B--2---:R-:W-:Y:S02]  /*13840*/  IMAD R10, R16, UR12, RZ ;  /* 0x0000000c100a7c24 */ /* 0x004fe4000f8e02ff */
[C---:B------:R-:W-:Y:S02]  /*13850*/  IMAD R11, R7.reuse, UR7, R6 ;  /* 0x00000007070b7c24 */ /* 0x040fe4000f8e0206 */
[----:B------:R-:W-:-:S04]  /*13860*/  IMAD.WIDE.U32 R6, R7, UR6, R18 ;  /* 0x0000000607067c25 */ /* 0x000fc8000f8e0012 */
[----:B------:R-:W-:-:S04]  /*13870*/  IMAD.WIDE.U32 R8, R15, UR12, RZ ;  /* 0x0000000c0f087c25 */ /* 0x000fc8000f8e00ff */
[----:B------:R-:W-:Y:S02]  /*13880*/  IMAD R17, R15, UR13, R10 ;  /* 0x0000000d0f117c24 */ /* 0x000fe4000f8e020a */
[----:B------:R-:W-:Y:S02]  /*13890*/  IMAD.IADD R11, R7, 0x1, R11 ;  /* 0x00000001070b7824 */ /* 0x000fe400078e020b */
[----:B-1----:R-:W-:Y:S01]  /*138a0*/  IMAD.WIDE.U32 R12, R15, UR6, R12 ;  /* 0x000000060f0c7c25 */ /* 0x002fe2000f8e000c */
[----:B------:R-:W-:-:S03]  /*138b0*/  IADD3 R9, PT, PT, R9, R17, RZ ;  /* 0x0000001109097210 */ /* 0x000fc60007ffe0ff */
[----:B---3--:R-:W-:Y:S02]  /*138c0*/  IMAD R7, R11, UR14, RZ ;  /* 0x0000000e0b077c24 */ /* 0x008fe4000f8e02ff */
[----:B------:R-:W-:Y:S01]  /*138d0*/  IMAD.WIDE.U32 R10, R6, UR14, R8 ;  /* 0x0000000e060a7c25 */ /* 0x000fe2000f8e0008 */
[----:B------:R-:W-:-:S03]  /*138e0*/  IADD3 R8, P2, PT, R8, UR12, RZ ;  /* 0x0000000c08087c10 */ /* 0x000fc6000ff5e0ff */
[----:B------:R-:W-:Y:S01]  /*138f0*/  IMAD R7, R6, UR15, R7 ;  /* 0x0000000f06077c24 */ /* 0x000fe2000f8e0207 */
[----:B------:R-:W-:Y:S02]  /*13900*/  LEA R6, P1, R10, R14, 0x1 ;  /* 0x0000000e0a067211 */ /* 0x000fe400078208ff */
[----:B------:R-:W-:Y:S01]  /*13910*/  IADD3.X R9, PT, PT, R9, UR13, RZ, P2, !PT ;  /* 0x0000000d09097c10 */ /* 0x000fe200097fe4ff */
[----:B------:R-:W-:Y:S02]  /*13920*/  IMAD.IADD R7, R7, 0x1, R11 ;  /* 0x0000000107077824 */ /* 0x000fe400078e020b */
[----:B------:R-:W-:-:S03]  /*13930*/  IMAD R11, R15, UR7, R20 ;  /* 0x000000070f0b7c24 */ /* 0x000fc6000f8e0214 */
[----:B------:R-:W-:Y:S02]  /*13940*/  LEA.HI.X R7, R10, R3, R7, 0x1, P1 ;  /* 0x000000030a077211 */ /* 0x000fe400008f0c07 */
[----:B------:R-:W-:Y:S02]  /*13950*/  IADD3 R17, P1, PT, R18, -R12, RZ ;  /* 0x8000000c12117210 */ /* 0x000fe40007f3e0ff */
[----:B------:R-:W-:Y:S01]  /*13960*/  IADD3 R11, PT, PT, R13, R11, RZ ;  /* 0x0000000b0d0b7210 */ /* 0x000fe20007ffe0ff */
[----:B------:R-:W2:Y:S04]  /*13970*/  LDG.E.U16 R6, desc[UR8][R6.64] ;  /* 0x0000000806067981 */ /* 0x000ea8000c1e1500 */
[----:B------:R-:W-:-:S04]  /*13980*/  IMAD.X R11, R19, 0x1, ~R11, P1 ;  /* 0x00000001130b7824 */ /* 0x000fc800008e0e0b */
[----:B------:R-:W-:Y:S02]  /*13990*/  IMAD R10, R11, UR14, RZ ;  /* 0x0000000e0b0a7c24 */ /* 0x000fe4000f8e02ff */
[----:B------:R-:W-:-:S04]  /*139a0*/  IMAD.WIDE.U32 R8, R17, UR14, R8 ;  /* 0x0000000e11087c25 */ /* 0x000fc8000f8e0008 */
[----:B------:R-:W-:Y:S01]  /*139b0*/  IMAD R17, R17, UR15, R10 ;  /* 0x0000000f11117c24 */ /* 0x000fe2000f8e020a */
[----:B------:R-:W-:-:S04]  /*139c0*/  LEA R10, P1, R8, R14, 0x1 ;  /* 0x0000000e080a7211 */ /* 0x000fc800078208ff */
[----:B------:R-:W-:-:S04]  /*139d0*/  IADD3 R17, PT, PT, R17, R9, RZ ;  /* 0x0000000911117210 */ /* 0x000fc80007ffe0ff */
[----:B------:R-:W-:-:S05]  /*139e0*/  LEA.HI.X R11, R8, R3, R17, 0x1, P1 ;  /* 0x00000003080b7211 */ /* 0x000fca00008f0c11 */
        /* <DEDUP_REMOVED lines=11> */
.L_x_152:
[----:B------:R-:W-:Y:S05]  /*13aa0*/  BSYNC.RECONVERGENT B3 ;  /* 0x0000000000037941 */ /* 0x000fea0003800200 */
.L_x_151:
        /* <DEDUP_REMOVED lines=9> */
[----:B------:R-:W-:Y:S02]  /*13b40*/  IMAD R9, R9, UR7, R6 ;  /* 0x0000000709097c24 */ /* 0x000fe4000f8e0206 */
[C---:B------:R-:W-:Y:S02]  /*13b50*/  IMAD R11, R15.reuse, UR13, R16 ;  /* 0x0000000d0f0b7c24 */ /* 0x040fe4000f8e0210 */
[----:B------:R-:W-:-:S04]  /*13b60*/  IMAD.WIDE.U32 R6, R15, UR12, RZ ;  /* 0x0000000c0f067c25 */ /* 0x000fc8000f8e00ff */
[----:B------:R-:W-:Y:S01]  /*13b70*/  IMAD.IADD R8, R19, 0x1, R9 ;  /* 0x0000000113087824 */ /* 0x000fe200078e0209 */
[----:B------:R-:W-:-:S03]  /*13b80*/  IADD3 R7, PT, PT, R7, R11, RZ ;  /* 0x0000000b07077210 */ /* 0x000fc60007ffe0ff */
[----:B--2---:R-:W-:Y:S02]  /*13b90*/  IMAD R9, R8, UR14, RZ ;  /* 0x0000000e08097c24 */ /* 0x004fe4000f8e02ff */
[----:B------:R-:W-:-:S04]  /*13ba0*/  IMAD.WIDE.U32 R6, R18, UR14, R6 ;  /* 0x0000000e12067c25 */ /* 0x000fc8000f8e0006 */
[----:B------:R-:W-:Y:S01]  /*13bb0*/  IMAD R9, R18, UR15, R9 ;  /* 0x0000000f12097c24 */ /* 0x000fe2000f8e0209 */
[----:B------:R-:W-:-:S03]  /*13bc0*/  LEA R14, P0, R6, R14, 0x1 ;  /* 0x0000000e060e7211 */ /* 0x000fc600078008ff */
[----:B------:R-:W-:-:S05]  /*13bd0*/  IMAD.IADD R7, R7, 0x1, R9 ;  /* 0x0000000107077824 */ /* 0x000fca00078e0209 */
[----:B------:R-:W-:-:S05]  /*13be0*/  LEA.HI.X R15, R6, R3, R7, 0x1, P0 ;  /* 0x00000003060f7211 */ /* 0x000fca00000f0c07 */
[----:B------:R-:W2:Y:S01]  /*13bf0*/  LDG.E.U16 R14, desc[UR8][R14.64] ;  /* 0x000000080e0e7981 */ /* 0x000ea2000c1e1500 */
[----:B-----5:R-:W-:Y:S01]  /*13c00*/  SHF.L.U32 R4, R4, 0x10, RZ ;  /* 0x0000001004047819 */ /* 0x020fe200000006ff */
[----:B--2---:R-:W-:-:S04]  /*13c10*/  IMAD.U32 R3, R14, 0x10000, RZ ;  /* 0x000100000e037824 */ /* 0x004fc800078e00ff */
[----:B------:R-:W-:-:S05]  /*13c20*/  FADD.FTZ R3, R4, R3 ;  /* 0x0000000304037221 */ /* 0x000fca0000010000 */
[----:B------:R-:W-:-:S04]  /*13c30*/  F2FP.BF16.F32.PACK_AB R3, RZ, R3 ;  /* 0x00000003ff03723e */ /* 0x000fc800000010ff */
[----:B------:R-:W-:-:S07]  /*13c40*/  PRMT R4, R3, 0x7610, R4 ;  /* 0x0000761003047816 */ /* 0x000fce0000000004 */
.L_x_148:
[----:B------:R-:W-:Y:S05]  /*13c50*/  BSYNC.RECONVERGENT B2 ;  /* 0x0000000000027941 */ /* 0x000fea0003800200 */
.L_x_147:
[----:B-----5:R0:W-:Y:S02]  /*13c60*/  STG.E.U16 desc[UR8][R22.64], R4 ;  /* 0x0000000416007986 */ /* 0x0201e4000c101508 */
.L_x_143:
[----:B------:R-:W-:Y:S05]  /*13c70*/  BSYNC.RECONVERGENT B1 ;  /* 0x0000000000017941 */ /* 0x000fea0003800200 */
.L_x_142:
[----:B------:R-:W-:-:S07]  /*13c80*/  IADD3 R5, PT, PT, R5, 0x80, RZ ;  /* 0x0000008005057810 */ /* 0x000fce0007ffe0ff */
.L_x_134:
[----:B------:R-:W-:Y:S05]  /*13c90*/  BSYNC.RECONVERGENT B0 ;  /* 0x0000000000007941 */ /* 0x000fea0003800200 */
.L_x_133:
[----:B------:R-:W1:Y:S01]  /*13ca0*/  LDCU UR6, c[0x0][0x380] ;  /* 0x00007000ff0677ac */ /* 0x000e620008000800 */
[----:B------:R-:W-:Y:S01]  /*13cb0*/  BSSY.RECONVERGENT B0, `(.L_x_153) ;  /* 0x000037d000007945 */ /* 0x000fe20003800200 */
[----:B-1----:R-:W-:-:S13]  /*13cc0*/  ISETP.GE.AND P0, PT, R5, UR6, PT ;  /* 0x0000000605007c0c */ /* 0x002fda000bf06270 */
[----:B------:R-:W-:Y:S05]  /*13cd0*/  @P0 BRA `(.L_x_154) ;  /* 0x0000003400e80947 */ /* 0x000fea0003800000 */
[----:B------:R-:W1:Y:S01]  /*13ce0*/  LDCU.64 UR6, c[0x0][0x390] ;  /* 0x00007200ff0677ac */ /* 0x000e620008000a00 */
[----:B0-----:R-:W-:Y:S01]  /*13cf0*/  IMAD.MOV.U32 R4, RZ, RZ, RZ ;  /* 0x000000ffff047224 */ /* 0x001fe200078e00ff */
[----:B------:R-:W-:Y:S01]  /*13d00*/  ISETP.NE.AND P0, PT, R2, RZ, PT ;  /* 0x000000ff0200720c */ /* 0x000fe20003f05270 */
[----:B------:R-:W0:Y:S01]  /*13d10*/  LDCU UR12, c[0x0][0x38c] ;  /* 0x00007180ff0c77ac */ /* 0x000e220008000800 */
[----:B------:R-:W2:Y:S01]  /*13d20*/  LDCU.64 UR14, c[0x0][0x4b8] ;  /* 0x00009700ff0e77ac */ /* 0x000ea20008000a00 */
[----:B-1----:R-:W-:Y:S01]  /*13d30*/  IMAD.HI.U32 R6, R5, UR6, R4 ;  /* 0x0000000605067c27 */ /* 0x002fe2000f8e0004 */
[----:B------:R-:W1:Y:S04]  /*13d40*/  LDCU UR6, c[0x0][0x4c0] ;  /* 0x00009800ff0677ac */ /* 0x000e680008000800 */
[----:B------:R-:W-:-:S04]  /*13d50*/  SHF.R.U32.HI R7, RZ, UR7, R6 ;  /* 0x00000007ff077c19 */ /* 0x000fc80008011606 */
[----:B------:R-:W-:-:S05]  /*13d60*/  IADD3 R4, PT, PT, -R7, RZ, RZ ;  /* 0x000000ff07047210 */ /* 0x000fca0007ffe1ff */
[----:B0-----:R-:W-:-:S04]  /*13d70*/  IMAD R3, R4, UR12, R5 ;  /* 0x0000000c04037c24 */ /* 0x001fc8000f8e0205 */
[C---:B--2---:R-:W-:Y:S02]  /*13d80*/  IMAD R13, R3.reuse, UR14, RZ ;  /* 0x0000000e030d7c24 */ /* 0x044fe4000f8e02ff */
[C---:B------:R-:W-:Y:S02]  /*13d90*/  IMAD R14, R3.reuse, UR15, RZ ;  /* 0x0000000f030e7c24 */ /* 0x040fe4000f8e02ff */
[----:B-1----:R-:W-:Y:S01]  /*13da0*/  IMAD R3, R3, UR6, RZ ;  /* 0x0000000603037c24 */ /* 0x002fe2000f8e02ff */
[----:B------:R-:W-:Y:S06]  /*13db0*/  @!P0 BRA `(.L_x_155) ;  /* 0x0000001400348947 */ /* 0x000fec0003800000 */
[----:B------:R-:W0:Y:S01]  /*13dc0*/  LDCU.64 UR12, c[0x0][0x398] ;  /* 0x00007300ff0c77ac */ /* 0x000e220008000a00 */
[----:B------:R-:W-:Y:S01]  /*13dd0*/  IMAD.MOV.U32 R6, RZ, RZ, RZ ;  /* 0x000000ffff067224 */ /* 0x000fe200078e00ff */
[----:B------:R-:W-:Y:S01]  /*13de0*/  ISETP.NE.AND P0, PT, R0, 0x2, PT ;  /* 0x000000020000780c */ /* 0x000fe20003f05270 */
[----:B------:R-:W1:Y:S01]  /*13df0*/  LDCU UR6, c[0x0][0x3a0] ;  /* 0x00007400ff0677ac */ /* 0x000e620008000800 */
[----:B------:R-:W2:Y:S01]  /*13e00*/  LDCU UR7, c[0x0][0x4c4] ;  /* 0x00009880ff0777ac */ /* 0x000ea20008000800 */
[----:B------:R-:W3:Y:S01]  /*13e10*/  LDCU.64 UR14, c[0x0][0x4c8] ;  /* 0x00009900ff0e77ac */ /* 0x000ee20008000a00 */
[----:B0-----:R-:W-:-:S05]  /*13e20*/  IMAD.HI.U32 R8, R7, UR13, R6 ;  /* 0x0000000d07087c27 */ /* 0x001fca000f8e0006 */
[----:B-1----:R-:W-:-:S04]  /*13e30*/  SHF.R.U32.HI R9, RZ, UR6, R8 ;  /* 0x00000006ff097c19 */ /* 0x002fc80008011608 */
[----:B------:R-:W-:-:S05]  /*13e40*/  IADD3 R6, PT, PT, -R9, RZ, RZ ;  /* 0x000000ff09067210 */ /* 0x000fca0007ffe1ff */
[----:B------:R-:W-:-:S04]  /*13e50*/  IMAD R6, R6, UR12, R7 ;  /* 0x0000000c06067c24 */ /* 0x000fc8000f8e0207 */
[C---:B--2---:R-:W-:Y:S02]  /*13e60*/  IMAD R13, R6.reuse, UR7, R13 ;  /* 0x00000007060d7c24 */ /* 0x044fe4000f8e020d */
[C---:B---3--:R-:W-:Y:S02]  /*13e70*/  IMAD R14, R6.reuse, UR14, R14 ;  /* 0x0000000e060e7c24 */ /* 0x048fe4000f8e020e */
[----:B------:R-:W-:Y:S01]  /*13e80*/  IMAD R3, R6, UR15, R3 ;  /* 0x0000000f06037c24 */ /* 0x000fe2000f8e0203 */
[----:B------:R-:W-:Y:S06]  /*13e90*/  @!P0 BRA `(.L_x_155) ;  /* 0x0000001000fc8947 */ /* 0x000fec0003800000 */
[----:B------:R-:W0:Y:S01]  /*13ea0*/  LDCU.64 UR6, c[0x0][0x3a8] ;  /* 0x00007500ff0677ac */ /* 0x000e220008000a00 */
[----:B------:R-:W-:Y:S01]  /*13eb0*/  IMAD.MOV.U32 R8, RZ, RZ, RZ ;  /* 0x000000ffff087224 */ /* 0x000fe200078e00ff */
[----:B------:R-:W-:Y:S01]  /*13ec0*/  ISETP.NE.AND P0, PT, R0, 0x3, PT ;  /* 0x000000030000780c */ /* 0x000fe20003f05270 */
[----:B------:R-:W1:Y:S01]  /*13ed0*/  LDCU UR12, c[0x0][0x3a4] ;  /* 0x00007480ff0c77ac */ /* 0x000e620008000800 */
[----:B------:R-:W2:Y:S01]  /*13ee0*/  LDCU.64 UR14, c[0x0][0x4d0] ;  /* 0x00009a00ff0e77ac */ /* 0x000ea20008000a00 */
[----:B0-----:R-:W-:Y:S01]  /*13ef0*/  IMAD.HI.U32 R6, R9, UR6, R8 ;  /* 0x0000000609067c27 */ /* 0x001fe2000f8e0008 */
[----:B------:R-:W0:Y:S04]  /*13f00*/  LDCU UR6, c[0x0][0x4d8] ;  /* 0x00009b00ff0677ac */ /* 0x000e280008000800 */
[----:B------:R-:W-:-:S04]  /*13f10*/  SHF.R.U32.HI R7, RZ, UR7, R6 ;  /* 0x00000007ff077c19 */ /* 0x000fc80008011606 */
[----:B------:R-:W-:-:S05]  /*13f20*/  IADD3 R8, PT, PT, -R7, RZ, RZ ;  /* 0x000000ff07087210 */ /* 0x000fca0007ffe1ff */
[----:B-1----:R-:W-:-:S04]  /*13f30*/  IMAD R8, R8, UR12, R9 ;  /* 0x0000000c08087c24 */ /* 0x002fc8000f8e0209 */
[C---:B--2---:R-:W-:Y:S02]  /*13f40*/  IMAD R13, R8.reuse, UR14, R13 ;  /* 0x0000000e080d7c24 */ /* 0x044fe4000f8e020d */
[C---:B------:R-:W-:Y:S02]  /*13f50*/  IMAD R14, R8.reuse, UR15, R14 ;  /* 0x0000000f080e7c24 */ /* 0x040fe4000f8e020e */
[----:B0-----:R-:W-:Y:S01]  /*13f60*/  IMAD R3, R8, UR6, R3 ;  /* 0x0000000608037c24 */ /* 0x001fe2000f8e0203 */
        /* <DEDUP_REMOVED lines=281> */
[----:B------:R-:W-:Y:S01]  /*15100*/  ISETP.NE.AND P0, PT, R0, 0x18, PT ;  /* 0x000000180000780c */ /* 0x000fe20003f05270 */
[----:B------:R-:W0:Y:S01]  /*15110*/  LDCU.64 UR12, c[0x0][0x4a0] ;  /* 0x00009400ff0c77ac */ /* 0x000e220008000a00 */
[----:B------:R-:W-:Y:S01]  /*15120*/  IMAD.MOV.U32 R6, RZ, RZ, RZ ;  /* 0x000000ffff067224 */ /* 0x000fe200078e00ff */
[----:B------:R-:W1:Y:S01]  /*15130*/  LDCU UR6, c[0x0][0x4a8] ;  /* 0x00009500ff0677ac */ /* 0x000e620008000800 */
[----:B------:R-:W2:Y:S09]  /*15140*/  LDCU UR7, c[0x0][0x5cc] ;  /* 0x0000b980ff0777ac */ /* 0x000eb20008000800 */
[----:B------:R-:W3:Y:S01]  /*15150*/  @P0 LDC.64 R10, c[0x0][0x4b0] ;  /* 0x00012c00ff0a0b82 */ /* 0x000ee20000000a00 */
[----:B------:R-:W4:Y:S01]  /*15160*/  LDCU.64 UR14, c[0x0][0x5d0] ;  /* 0x0000ba00ff0e77ac */ /* 0x000f220008000a00 */
[----:B0-----:R-:W-:-:S06]  /*15170*/  IMAD.HI.U32 R8, R7, UR13, R6 ;  /* 0x0000000d07087c27 */ /* 0x001fcc000f8e0006 */
[----:B------:R-:W0:Y:S01]  /*15180*/  @P0 LDC R15, c[0x0][0x4ac] ;  /* 0x00012b00ff0f0b82 */ /* 0x000e220000000800 */
[----:B-1----:R-:W-:Y:S02]  /*15190*/  SHF.R.U32.HI R9, RZ, UR6, R8 ;  /* 0x00000006ff097c19 */ /* 0x002fe40008011608 */
[----:B------:R-:W-:-:S05]  /*151a0*/  @P0 MOV R8, RZ ;  /* 0x000000ff00080202 */ /* 0x000fca0000000f00 */
[----:B------:R-:W1:Y:S01]  /*151b0*/  @P0 LDC.64 R16, c[0x0][0x5d8] ;  /* 0x00017600ff100b82 */ /* 0x000e620000000a00 */
[----:B------:R-:W-:-:S04]  /*151c0*/  IMAD.MOV R6, RZ, RZ, -R9 ;  /* 0x000000ffff067224 */ /* 0x000fc800078e0a09 */
[----:B------:R-:W-:-:S03]  /*151d0*/  IMAD R6, R6, UR12, R7 ;  /* 0x0000000c06067c24 */ /* 0x000fc6000f8e0207 */
[----:B------:R-:W5:Y:S01]  /*151e0*/  @P0 LDC R12, c[0x0][0x5e0] ;  /* 0x00017800ff0c0b82 */ /* 0x000f620000000800 */
[----:B---3--:R-:W-:-:S04]  /*151f0*/  @P0 IMAD.HI.U32 R4, R9, R10, R8 ;  /* 0x0000000a09040227 */ /* 0x008fc800078e0008 */
[C---:B--2---:R-:W-:Y:S01]  /*15200*/  IMAD R13, R6.reuse, UR7, R13 ;  /* 0x00000007060d7c24 */ /* 0x044fe2000f8e020d */
[----:B------:R-:W-:Y:S01]  /*15210*/  @P0 SHF.R.U32.HI R4, RZ, R11, R4 ;  /* 0x0000000bff040219 */ /* 0x000fe20000011604 */
[C---:B----4-:R-:W-:Y:S02]  /*15220*/  IMAD R14, R6.reuse, UR14, R14 ;  /* 0x0000000e060e7c24 */ /* 0x050fe4000f8e020e */
[----:B------:R-:W-:Y:S01]  /*15230*/  IMAD R3, R6, UR15, R3 ;  /* 0x0000000f06037c24 */ /* 0x000fe2000f8e0203 */
[----:B------:R-:W-:-:S05]  /*15240*/  @P0 IADD3 R8, PT, PT, -R4, RZ, RZ ;  /* 0x000000ff04080210 */ /* 0x000fca0007ffe1ff */
[----:B0-----:R-:W-:-:S04]  /*15250*/  @P0 IMAD R8, R15, R8, R9 ;  /* 0x000000080f080224 */ /* 0x001fc800078e0209 */
[C---:B-1----:R-:W-:Y:S02]  /*15260*/  @P0 IMAD R13, R8.reuse, R16, R13 ;  /* 0x00000010080d0224 */ /* 0x042fe400078e020d */
[C---:B------:R-:W-:Y:S02]  /*15270*/  @P0 IMAD R14, R8.reuse, R17, R14 ;  /* 0x00000011080e0224 */ /* 0x040fe400078e020e */
[----:B-----5:R-:W-:-:S07]  /*15280*/  @P0 IMAD R3, R8, R12, R3 ;  /* 0x0000000c08030224 */ /* 0x020fce00078e0203 */
.L_x_155:
[----:B------:R-:W0:Y:S01]  /*15290*/  LDCU.64 UR6, c[0x0][0x5f8] ;  /* 0x0000bf00ff0677ac */ /* 0x000e220008000a00 */
[----:B------:R-:W1:Y:S01]  /*152a0*/  LDC.64 R10, c[0x0][0x600] ;  /* 0x00018000ff0a7b82 */ /* 0x000e620000000a00 */
[----:B0-----:R-:W-:-:S05]  /*152b0*/  IADD3 R18, P0, PT, R3, UR6, RZ ;  /* 0x0000000603127c10 */ /* 0x001fca000ff1e0ff */
[----:B------:R-:W-:-:S06]  /*152c0*/  IMAD.X R19, RZ, RZ, UR7, P0 ;  /* 0x00000007ff137e24 */ /* 0x000fcc00080e06ff */
[----:B------:R-:W1:Y:S01]  /*152d0*/  LDG.E.64 R18, desc[UR8][R18.64] ;  /* 0x0000000812127981 */ /* 0x000e62000c1e1b00 */
[----:B------:R-:W-:Y:S01]  /*152e0*/  BSSY.RECONVERGENT B1, `(.L_x_156) ;  /* 0x0000024000017945 */ /* 0x000fe20003800200 */
[----:B------:R-:W-:Y:S02]  /*152f0*/  CS2R R16, SRZ ;  /* 0x0000000000107805 */ /* 0x000fe4000001ff00 */
[----:B-1----:R-:W-:-:S04]  /*15300*/  ISETP.GT.U32.AND P0, PT, R18, R10, PT ;  /* 0x0000000a1200720c */ /* 0x002fc80003f04070 */
[----:B------:R-:W-:-:S13]  /*15310*/  ISETP.GT.AND.EX P0, PT, R19, R11, PT, P0 ;  /* 0x0000000b1300720c */ /* 0x000fda0003f04300 */
[----:B------:R-:W-:Y:S05]  /*15320*/  @!P0 BRA `(.L_x_157) ;  /* 0x00000000007c8947 */ /* 0x000fea0003800000 */
[----:B------:R-:W0:Y:S01]  /*15330*/  LDCU UR6, c[0x0][0x60c] ;  /* 0x0000c180ff0677ac */ /* 0x000e220008000800 */
[----:B------:R-:W-:-:S04]  /*15340*/  IADD3 R10, P0, PT, R18, -R10, RZ ;  /* 0x8000000a120a7210 */ /* 0x000fc80007f1e0ff */
[----:B------:R-:W-:-:S04]  /*15350*/  IADD3.X R3, PT, PT, R19, ~R11, RZ, P0, !PT ;  /* 0x8000000b13037210 */ /* 0x000fc800007fe4ff */
[----:B0-----:R-:W-:-:S04]  /*15360*/  LOP3.LUT R4, R3, UR6, RZ, 0xfc, !PT ;  /* 0x0000000603047c12 */ /* 0x001fc8000f8efcff */
        /* <DEDUP_REMOVED lines=23> */
.L_x_158:
[----:B------:R-:W-:-:S07]  /*154e0*/  MOV R4, 0x15500 ;  /* 0x0001550000047802 */ /* 0x000fce0000000f00 */
[----:B------:R-:W-:Y:S05]  /*154f0*/  CALL.REL.NOINC `($__internal_0_$__cuda_sm20_div_s64) ;  /* 0x0000016c00b07944 */ /* 0x000fea0003c00000 */
[----:B------:R-:W-:Y:S01]  /*15500*/  IMAD.MOV.U32 R16, RZ, RZ, R6 ;  /* 0x000000ffff107224 */ /* 0x000fe200078e0006 */
[----:B------:R-:W-:-:S07]  /*15510*/  MOV R17, R7 ;  /* 0x0000000700117202 */ /* 0x000fce0000000f00 */
.L_x_157:
[----:B------:R-:W-:Y:S05]  /*15520*/  BSYNC.RECONVERGENT B1 ;  /* 0x0000000000017941 */ /* 0x000fea0003800200 */
.L_x_156:
[----:B------:R-:W0:Y:S01]  /*15530*/  LDC.64 R6, c[0x0][0x608] ;  /* 0x00018200ff067b82 */ /* 0x000e220000000a00 */
[----:B------:R-:W-:Y:S07]  /*15540*/  BSSY.RECONVERGENT B1, `(.L_x_159) ;  /* 0x000002b000017945 */ /* 0x000fee0003800200 */
[----:B------:R-:W1:Y:S01]  /*15550*/  LDC.64 R20, c[0x0][0x600] ;  /* 0x00018000ff147b82 */ /* 0x000e620000000a00 */
[-C--:B0-----:R-:W-:Y:S02]  /*15560*/  IMAD R3, R17, R6.reuse, RZ ;  /* 0x0000000611037224 */ /* 0x081fe400078e02ff */
[----:B------:R-:W-:-:S04]  /*15570*/  IMAD.WIDE.U32 R8, R16, R6, RZ ;  /* 0x0000000610087225 */ /* 0x000fc800078e00ff */
[-C--:B------:R-:W-:Y:S01]  /*15580*/  IMAD R11, R16, R7.reuse, R3 ;  /* 0x00000007100b7224 */ /* 0x080fe200078e0203 */
[----:B------:R-:W-:Y:S02]  /*15590*/  LOP3.LUT R7, R19, R7, RZ, 0xfc, !PT ;  /* 0x0000000713077212 */ /* 0x000fe400078efcff */
[----:B-1----:R-:W-:Y:S01]  /*155a0*/  IADD3 R3, P1, PT, R8, R20, RZ ;  /* 0x0000001408037210 */ /* 0x002fe20007f3e0ff */
[----:B------:R-:W-:-:S03]  /*155b0*/  IMAD.IADD R4, R9, 0x1, R11 ;  /* 0x0000000109047824 */ /* 0x000fc600078e020b */
[----:B------:R-:W-:Y:S02]  /*155c0*/  ISETP.GE.U32.AND P0, PT, R18, R3, PT ;  /* 0x000000031200720c */ /* 0x000fe40003f06070 */
[----:B------:R-:W-:Y:S02]  /*155d0*/  IADD3.X R3, PT, PT, R4, R21, RZ, P1, !PT ;  /* 0x0000001504037210 */ /* 0x000fe40000ffe4ff */
        /* <DEDUP_REMOVED lines=8> */
[----:B------:R-:W0:Y:S01]  /*15660*/  I2F.U32.RP R4, R6 ;  /* 0x0000000600047306 */ /* 0x000e220000209000 */
[----:B------:R-:W-:-:S07]  /*15670*/  ISETP.NE.U32.AND P2, PT, R6, RZ, PT ;  /* 0x000000ff0600720c */ /* 0x000fce0003f45070 */
[----:B0-----:R-:W0:Y:S02]  /*15680*/  MUFU.RCP R4, R4 ;  /* 0x0000000400047308 */ /* 0x001e240000001000 */
[----:B0-----:R-:W-:-:S06]  /*15690*/  IADD3 R8, PT, PT, R4, 0xffffffe, RZ ;  /* 0x0ffffffe04087810 */ /* 0x001fcc0007ffe0ff */
[----:B------:R0:W1:Y:S02]  /*156a0*/  F2I.FTZ.U32.TRUNC.NTZ R9, R8 ;  /* 0x0000000800097305 */ /* 0x000064000021f000 */
[----:B0-----:R-:W-:Y:S02]  /*156b0*/  HFMA2 R8, -RZ, RZ, 0, 0 ;  /* 0x00000000ff087431 */ /* 0x001fe400000001ff */
[----:B-1----:R-:W-:-:S04]  /*156c0*/  IMAD.MOV R3, RZ, RZ, -R9 ;  /* 0x000000ffff037224 */ /* 0x002fc800078e0a09 */
[----:B------:R-:W-:-:S04]  /*156d0*/  IMAD R3, R3, R6, RZ ;  /* 0x0000000603037224 */ /* 0x000fc800078e02ff */
[----:B------:R-:W-:-:S06]  /*156e0*/  IMAD.HI.U32 R3, R9, R3, R8 ;  /* 0x0000000309037227 */ /* 0x000fcc00078e0008 */
[----:B------:R-:W-:-:S04]  /*156f0*/  IMAD.HI.U32 R3, R3, R18, RZ ;  /* 0x0000001203037227 */ /* 0x000fc800078e00ff */
[----:B------:R-:W-:-:S04]  /*15700*/  IMAD.MOV R7, RZ, RZ, -R3 ;  /* 0x000000ffff077224 */ /* 0x000fc800078e0a03 */
[----:B------:R-:W-:-:S05]  /*15710*/  IMAD R7, R6, R7, R18 ;  /* 0x0000000706077224 */ /* 0x000fca00078e0212 */
[----:B------:R-:W-:-:S13]  /*15720*/  ISETP.GE.U32.AND P0, PT, R7, R6, PT ;  /* 0x000000060700720c */ /* 0x000fda0003f06070 */
[----:B------:R-:W-:Y:S01]  /*15730*/  @P0 IADD3 R7, PT, PT, R7, -R6, RZ ;  /* 0x8000000607070210 */ /* 0x000fe20007ffe0ff */
[----:B------:R-:W-:-:S03]  /*15740*/  @P0 VIADD R3, R3, 0x1 ;  /* 0x0000000103030836 */ /* 0x000fc60000000000 */
[----:B------:R-:W-:Y:S02]  /*15750*/  ISETP.GE.U32.AND P1, PT, R7, R6, PT ;  /* 0x000000060700720c */ /* 0x000fe40003f26070 */
[----:B------:R-:W-:-:S11]  /*15760*/  MOV R7, RZ ;  /* 0x000000ff00077202 */ /* 0x000fd60000000f00 */
[----:B------:R-:W-:Y:S02]  /*15770*/  @P1 IADD3 R3, PT, PT, R3, 0x1, RZ ;  /* 0x0000000103031810 */ /* 0x000fe40007ffe0ff */
[----:B------:R-:W-:-:S05]  /*15780*/  @!P2 LOP3.LUT R3, RZ, R6, RZ, 0x33, !PT ;  /* 0x00000006ff03a212 */ /* 0x000fca00078e33ff */
[----:B------:R-:W-:Y:S01]  /*15790*/  IMAD.MOV.U32 R6, RZ, RZ, R3 ;  /* 0x000000ffff067224 */ /* 0x000fe200078e0003 */
[----:B------:R-:W-:Y:S06]  /*157a0*/  BRA `(.L_x_161) ;  /* 0x0000000000107947 */ /* 0x000fec0003800000 */
.L_x_160:
[----:B------:R-:W-:Y:S01]  /*157b0*/  IMAD.MOV.U32 R10, RZ, RZ, R18 ;  /* 0x000000ffff0a7224 */ /* 0x000fe200078e0012 */
[----:B------:R-:W-:Y:S02]  /*157c0*/  MOV R3, R19 ;  /* 0x0000001300037202 */ /* 0x000fe40000000f00 */
[----:B------:R-:W-:-:S07]  /*157d0*/  MOV R4, 0x157f0 ;  /* 0x000157f000047802 */ /* 0x000fce0000000f00 */
[----:B------:R-:W-:Y:S05]  /*157e0*/  CALL.REL.NOINC `($__internal_0_$__cuda_sm20_div_s64) ;  /* 0x0000016800f47944 */ /* 0x000fea0003c00000 */
.L_x_161:
[----:B------:R-:W-:Y:S05]  /*157f0*/  BSYNC.RECONVERGENT B1 ;  /* 0x0000000000017941 */ /* 0x000fea0003800200 */
.L_x_159:
        /* <DEDUP_REMOVED lines=10> */
[----:B0-----:R-:W-:-:S05]  /*158a0*/  IADD3 R22, P0, PT, R13, UR6, RZ ;  /* 0x000000060d167c10 */ /* 0x001fca000ff1e0ff */
[----:B------:R-:W-:-:S05]  /*158b0*/  IMAD.X R23, RZ, RZ, UR7, P0 ;  /* 0x00000007ff177e24 */ /* 0x000fca00080e06ff */
[----:B------:R0:W5:Y:S01]  /*158c0*/  LDG.E.U16 R4, desc[UR8][R22.64] ;  /* 0x0000000816047981 */ /* 0x000162000c1e1500 */
[----:B------:R-:W-:Y:S01]  /*158d0*/  IADD3 R3, P0, PT, R6, -R15, RZ ;  /* 0x8000000f06037210 */ /* 0x000fe20007f1e0ff */
[----:B------:R-:W-:Y:S03]  /*158e0*/  BSSY.RECONVERGENT B2, `(.L_x_164) ;  /* 0x0000108000027945 */ /* 0x000fe60003800200 */
[----:B------:R-:W-:Y:S02]  /*158f0*/  ISETP.GE.U32.AND P1, PT, R3, 0x7, PT ;  /* 0x000000070300780c */ /* 0x000fe40003f26070 */
[----:B------:R-:W-:Y:S02]  /*15900*/  IADD3.X R10, PT, PT, R9, ~R16, RZ, P0, !PT ;  /* 0x80000010090a7210 */ /* 0x000fe400007fe4ff */
[----:B------:R-:W-:Y:S02]  /*15910*/  IADD3 R6, P2, PT, R3, 0x1, RZ ;  /* 0x0000000103067810 */ /* 0x000fe40007f5e0ff */
[----:B------:R-:W-:-:S02]  /*15920*/  ISETP.GE.U32.AND.EX P1, PT, R10, RZ, PT, P1 ;  /* 0x000000ff0a00720c */ /* 0x000fc40003f26110 */
[----:B------:R-:W-:Y:S01]  /*15930*/  LOP3.LUT R7, R6, 0x7, RZ, 0xc0, !PT ;  /* 0x0000000706077812 */ /* 0x000fe200078ec0ff */
[----:B------:R-:W-:-:S03]  /*15940*/  IMAD.X R10, RZ, RZ, R10, P2 ;  /* 0x000000ffff0a7224 */ /* 0x000fc600010e060a */
[----:B------:R-:W-:-:S04]  /*15950*/  ISETP.NE.U32.AND P0, PT, R7, RZ, PT ;  /* 0x000000ff0700720c */ /* 0x000fc80003f05070 */
[----:B------:R-:W-:-:S03]  /*15960*/  ISETP.NE.AND.EX P0, PT, RZ, RZ, PT, P0 ;  /* 0x000000ffff00720c */ /* 0x000fc60003f05300 */
[----:B0-----:R-:W-:Y:S10]  /*15970*/  @!P1 BRA `(.L_x_165) ;  /* 0x0000000c00f89947 */ /* 0x001ff40003800000 */
[----:B------:R-:W0:Y:S01]  /*15980*/  LDCU.64 UR6, c[0x0][0x618] ;  /* 0x0000c300ff0677ac */ /* 0x000e220008000a00 */
[----:B------:R-:W1:Y:S01]  /*15990*/  LDC.64 R24, c[0x0][0x620] ;  /* 0x00018800ff187b82 */ /* 0x000e620000000a00 */
[----:B------:R-:W-:Y:S01]  /*159a0*/  IADD3 R20, P3, PT, RZ, -R15, RZ ;  /* 0x8000000fff147210 */ /* 0x000fe20007f7e0ff */
[----:B------:R-:W1:Y:S01]  /*159b0*/  LDCU.64 UR12, c[0x0][0x608] ;  /* 0x0000c100ff0c77ac */ /* 0x000e620008000a00 */
[C---:B------:R-:W-:Y:S02]  /*159c0*/  IADD3 R9, P2, PT, R15.reuse, 0x2, RZ ;  /* 0x000000020f097810 */ /* 0x040fe40007f5e0ff */
[----:B------:R-:W-:-:S03]  /*159d0*/  IADD3 R38, P5, PT, R15, 0x6, RZ ;  /* 0x000000060f267810 */ /* 0x000fc60007fbe0ff */
[--C-:B------:R-:W-:Y:S01]  /*159e0*/  IMAD.X R49, RZ, RZ, R16.reuse, P2 ;  /* 0x000000ffff317224 */ /* 0x100fe200010e0610 */
[----:B------:R-:W-:Y:S01]  /*159f0*/  IADD3 R26, P2, PT, RZ, -R9, RZ ;  /* 0x80000009ff1a7210 */ /* 0x000fe20007f5e0ff */
[----:B------:R-:W-:Y:S02]  /*15a00*/  IMAD.X R40, RZ, RZ, R16, P5 ;  /* 0x000000ffff287224 */ /* 0x000fe400028e0610 */
[----:B0-----:R-:W-:Y:S01]  /*15a10*/  IMAD R8, R16, UR6, RZ ;  /* 0x0000000610087c24 */ /* 0x001fe2000f8e02ff */
[----:B------:R-:W-:Y:S02]  /*15a20*/  USHF.L.U32 UR14, UR6, 0x4, URZ ;  /* 0x00000004060e7899 */ /* 0x000fe400080006ff */
[----:B------:R-:W-:-:S04]  /*15a30*/  IMAD.WIDE.U32 R12, R15, UR6, RZ ;  /* 0x000000060f0c7c25 */ /* 0x000fc8000f8e00ff */
[----:B------:R-:W-:Y:S01]  /*15a40*/  IMAD R3, R15, UR7, R8 ;  /* 0x000000070f037c24 */ /* 0x000fe2000f8e0208 */
[C---:B------:R-:W-:Y:S01]  /*15a50*/  IADD3 R11, P1, PT, R12.reuse, UR6, RZ ;  /* 0x000000060c0b7c10 */ /* 0x040fe2000ff3e0ff */
[----:B------:R-:W-:Y:S02]  /*15a60*/  IMAD.SHL.U32 R33, R12, 0x2, RZ ;  /* 0x000000020c217824 */ /* 0x000fe400078e00ff */
[C---:B-1----:R-:W-:Y:S01]  /*15a70*/  IMAD R30, R24.reuse, UR13, RZ ;  /* 0x0000000d181e7c24 */ /* 0x042fe2000f8e02ff */
[----:B------:R-:W-:Y:S01]  /*15a80*/  IADD3 R8, PT, PT, R13, R3, RZ ;  /* 0x000000030d087210 */ /* 0x000fe20007ffe0ff */
[----:B------:R-:W-:Y:S01]  /*15a90*/  IMAD.WIDE.U32 R28, R24, UR12, RZ ;  /* 0x0000000c181c7c25 */ /* 0x000fe2000f8e00ff */
[----:B------:R-:W-:Y:S02]  /*15aa0*/  IADD3.X R13, PT, PT, RZ, ~R16, RZ, P3, !PT ;  /* 0x80000010ff0d7210 */ /* 0x000fe40001ffe4ff */
[----:B------:R-:W-:Y:S01]  /*15ab0*/  SHF.L.U64.HI R31, R12, 0x1, R8 ;  /* 0x000000010c1f7819 */ /* 0x000fe20000010208 */
[----:B------:R-:W-:Y:S01]  /*15ac0*/  IMAD R35, R25, UR12, R30 ;  /* 0x0000000c19237c24 */ /* 0x000fe2000f8e021e */
[----:B------:R-:W-:Y:S01]  /*15ad0*/  IADD3 R12, P3, PT, R15, 0x3, RZ ;  /* 0x000000030f0c7810 */ /* 0x000fe20007f7e0ff */
[----:B------:R-:W-:Y:S01]  /*15ae0*/  IMAD R13, R13, UR12, RZ ;  /* 0x0000000c0d0d7c24 */ /* 0x000fe2000f8e02ff */
[----:B------:R-:W-:Y:S01]  /*15af0*/  IADD3.X R3, PT, PT, RZ, ~R49, RZ, P2, !PT ;  /* 0x80000031ff037210 */ /* 0x000fe200017fe4ff */
[----:B------:R-:W-:Y:S01]  /*15b00*/  IMAD.IADD R35, R29, 0x1, R35 ;  /* 0x000000011d237824 */ /* 0x000fe200078e0223 */
[----:B------:R-:W-:Y:S01]  /*15b10*/  IADD3 R43, P2, PT, RZ, -R12, RZ ;  /* 0x8000000cff2b7210 */ /* 0x000fe20007f5e0ff */
[----:B------:R-:W-:Y:S01]  /*15b20*/  IMAD R13, R20, UR13, R13 ;  /* 0x0000000d140d7c24 */ /* 0x000fe2000f8e020d */
[----:B------:R-:W-:Y:S01]  /*15b30*/  IADD3.X R8, PT, PT, R8, UR7, RZ, P1, !PT ;  /* 0x0000000708087c10 */ /* 0x000fe20008ffe4ff */
[----:B------:R-:W-:-:S04]  /*15b40*/  IMAD.WIDE.U32 R20, R20, UR12, R18 ;  /* 0x0000000c14147c25 */ /* 0x000fc8000f8e0012 */
[----:B------:R-:W-:Y:S01]  /*15b50*/  IMAD.X R48, RZ, RZ, R16, P3 ;  /* 0x000000ffff307224 */ /* 0x000fe200018e0610 */
[----:B------:R-:W-:Y:S01]  /*15b60*/  IADD3 R13, PT, PT, R21, R13, RZ ;  /* 0x0000000d150d7210 */ /* 0x000fe20007ffe0ff */
[----:B------:R-:W-:Y:S02]  /*15b70*/  IMAD R3, R3, UR12, RZ ;  /* 0x0000000c03037c24 */ /* 0x000fe4000f8e02ff */
[----:B------:R-:W-:Y:S01]  /*15b80*/  IMAD R50, R16, UR12, RZ ;  /* 0x0000000c10327c24 */ /* 0x000fe2000f8e02ff */
[----:B------:R-:W-:Y:S01]  /*15b90*/  IADD3.X R21, PT, PT, RZ, ~R48, RZ, P2, !PT ;  /* 0x80000030ff157210 */ /* 0x000fe200017fe4ff */
[----:B------:R-:W-:Y:S01]  /*15ba0*/  IMAD R17, R26, UR13, R3 ;  /* 0x0000000d1a117c24 */ /* 0x000fe2000f8e0203 */
[----:B------:R-:W-:Y:S01]  /*15bb0*/  LEA R3, P2, -R28, UR14, 0x4 ;  /* 0x0000000e1c037c11 */ /* 0x000fe2000f8421ff */
[----:B------:R-:W-:-:S04]  /*15bc0*/  IMAD.WIDE.U32 R26, R26, UR12, R18 ;  /* 0x0000000c1a1a7c25 */ /* 0x000fc8000f8e0012 */
[-C--:B------:R-:W-:Y:S01]  /*15bd0*/  IMAD R30, R13, R24.reuse, RZ ;  /* 0x000000180d1e7224 */ /* 0x080fe200078e02ff */
[----:B------:R-:W-:Y:S01]  /*15be0*/  SHF.L.U64.HI R13, R28, 0x4, R35 ;  /* 0x000000041c0d7819 */ /* 0x000fe20000010223 */
[----:B------:R-:W-:-:S04]  /*15bf0*/  IMAD.WIDE.U32 R28, R20, R24, RZ ;  /* 0x00000018141c7225 */ /* 0x000fc800078e00ff */
[----:B------:R-:W-:Y:S01]  /*15c00*/  IMAD.IADD R27, R27, 0x1, R17 ;  /* 0x000000011b1b7824 */ /* 0x000fe200078e0211 */
[----:B------:R-:W-:Y:S01]  /*15c10*/  IADD3 R17, P3, PT, R15, 0x4, RZ ;  /* 0x000000040f117810 */ /* 0x000fe20007f7e0ff */
[----:B------:R-:W-:Y:S02]  /*15c20*/  IMAD R35, R20, R25, R30 ;  /* 0x0000001914237224 */ /* 0x000fe400078e021e */
[----:B------:R-:W-:Y:S01]  /*15c30*/  IMAD R20, R21, UR12, RZ ;  /* 0x0000000c15147c24 */ /* 0x000fe2000f8e02ff */
[----:B------:R-:W-:Y:S01]  /*15c40*/  LEA R21, P4, R28, R33, 0x1 ;  /* 0x000000211c157211 */ /* 0x000fe200078808ff */
[----:B------:R-:W-:Y:S02]  /*15c50*/  IMAD R27, R27, R24, RZ ;  /* 0x000000181b1b7224 */ /* 0x000fe400078e02ff */
[----:B------:R-:W-:Y:S01]  /*15c60*/  IMAD R33, R43, UR13, R20 ;  /* 0x0000000d2b217c24 */ /* 0x000fe2000f8e0214 */
[----:B------:R-:W-:Y:S01]  /*15c70*/  IADD3 R20, PT, PT, R29, R35, RZ ;  /* 0x000000231d147210 */ /* 0x000fe20007ffe0ff */
[----:B------:R-:W-:-:S03]  /*15c80*/  IMAD.WIDE.U32 R42, R43, UR12, R18 ;  /* 0x0000000c2b2a7c25 */ /* 0x000fc6000f8e0012 */
[----:B------:R-:W-:Y:S01]  /*15c90*/  LEA.HI.X R20, R28, R31, R20, 0x1, P4 ;  /* 0x0000001f1c147211 */ /* 0x000fe200020f0c14 */
[C---:B------:R-:W-:Y:S01]  /*15ca0*/  IMAD R37, R26.reuse, R25, R27 ;  /* 0x000000191a257224 */ /* 0x040fe200078e021b */
[----:B------:R-:W-:Y:S01]  /*15cb0*/  IADD3 R29, PT, PT, R43, R33, RZ ;  /* 0x000000212b1d7210 */ /* 0x000fe20007ffe0ff */
[----:B------:R-:W-:Y:S01]  /*15cc0*/  IMAD.WIDE.U32 R26, R26, R24, RZ ;  /* 0x000000181a1a7225 */ /* 0x000fe200078e00ff */
[----:B------:R-:W-:-:S03]  /*15cd0*/  IADD3 R35, P4, PT, R15, 0x5, RZ ;  /* 0x000000050f237810 */ /* 0x000fc60007f9e0ff */
[----:B------:R-:W-:Y:S01]  /*15ce0*/  IMAD.X R34, RZ, RZ, R16, P3 ;  /* 0x000000ffff227224 */ /* 0x000fe200018e0610 */
[----:B------:R-:W-:Y:S01]  /*15cf0*/  IADD3 R47, P3, PT, RZ, -R17, RZ ;  /* 0x80000011ff2f7210 */ /* 0x000fe20007f7e0ff */
[----:B------:R-:W-:Y:S01]  /*15d00*/  IMAD.IADD R37, R27, 0x1, R37 ;  /* 0x000000011b257824 */ /* 0x000fe200078e0225 */
[----:B------:R-:W-:Y:S01]  /*15d10*/  IADD3.X R39, PT, PT, RZ, R16, RZ, P4, !PT ;  /* 0x00000010ff277210 */ /* 0x000fe200027fe4ff */
[----:B------:R-:W-:Y:S01]  /*15d20*/  IMAD R29, R29, R24, RZ ;  /* 0x000000181d1d7224 */ /* 0x000fe200078e02ff */
[----:B------:R-:W-:Y:S01]  /*15d30*/  IADD3.X R27, PT, PT, RZ, ~R34, RZ, P3, !PT ;  /* 0x80000022ff1b7210 */ /* 0x000fe20001ffe4ff */
[C---:B------:R-:W-:Y:S01]  /*15d40*/  IMAD.SHL.U32 R36, R26.reuse, 0x2, RZ ;  /* 0x000000021a247824 */ /* 0x040fe200078e00ff */
[----:B------:R-:W-:Y:S01]  /*15d50*/  SHF.L.U64.HI R37, R26, 0x1, R37 ;  /* 0x000000011a257819 */ /* 0x000fe20000010225 */
[----:B------:R-:W-:Y:S01]  /*15d60*/  IMAD R34, R34, UR6, RZ ;  /* 0x0000000622227c24 */ /* 0x000fe2000f8e02ff */
[----:B------:R-:W-:Y:S01]  /*15d70*/  IADD3 R31, P4, PT, RZ, -R38, RZ ;  /* 0x80000026ff1f7210 */ /* 0x000fe20007f9e0ff */
[----:B------:R-:W-:-:S02]  /*15d80*/  IMAD R26, R27, UR12, RZ ;  /* 0x0000000c1b1a7c24 */ /* 0x000fc4000f8e02ff */
[----:B------:R-:W-:Y:S01]  /*15d90*/  IMAD R27, R42, R25, R29 ;  /* 0x000000192a1b7224 */ /* 0x000fe200078e021d */
[----:B------:R-:W-:Y:S01]  /*15da0*/  IADD3 R29, P3, PT, RZ, -R35, RZ ;  /* 0x80000023ff1d7210 */ /* 0x000fe20007f7e0ff */
[C---:B------:R-:W-:Y:S01]  /*15db0*/  IMAD R33, R47.reuse, UR13, R26 ;  /* 0x0000000d2f217c24 */ /* 0x040fe2000f8e021a */
[----:B------:R-:W-:Y:S01]  /*15dc0*/  IADD3.X R30, PT, PT, RZ, ~R40, RZ, P4, !PT ;  /* 0x80000028ff1e7210 */ /* 0x000fe200027fe4ff */
[----:B------:R-:W-:-:S04]  /*15dd0*/  IMAD.WIDE.U32 R46, R47, UR12, R18 ;  /* 0x0000000c2f2e7c25 */ /* 0x000fc8000f8e0012 */
[----:B------:R-:W-:Y:S02]  /*15de0*/  IMAD.X R28, RZ, RZ, ~R39, P3 ;  /* 0x000000ffff1c7224 */ /* 0x000fe400018e0e27 */
[----:B------:R-:W-:-:S04]  /*15df0*/  IMAD.WIDE.U32 R42, R42, R24, RZ ;  /* 0x000000182a2a7225 */ /* 0x000fc800078e00ff */
[----:B------:R-:W-:Y:S01]  /*15e00*/  IMAD.IADD R33, R47, 0x1, R33 ;  /* 0x000000012f217824 */ /* 0x000fe200078e0221 */
[----:B------:R-:W-:Y:S01]  /*15e10*/  IADD3 R27, PT, PT, R43, R27, RZ ;  /* 0x0000001b2b1b7210 */ /* 0x000fe20007ffe0ff */
[----:B------:R-:W-:Y:S01]  /*15e20*/  IMAD R28, R28, UR12, RZ ;  /* 0x0000000c1c1c7c24 */ /* 0x000fe2000f8e02ff */
[----:B------:R-:W-:Y:S01]  /*15e30*/  IADD3 R43, P3, PT, R15, 0x7, RZ ;  /* 0x000000070f2b7810 */ /* 0x000fe20007f7e0ff */
[----:B------:R-:W-:Y:S01]  /*15e40*/  IMAD R45, R33, R24, RZ ;  /* 0x00000018212d7224 */ /* 0x000fe200078e02ff */
[C---:B------:R-:W-:Y:S01]  /*15e50*/  SHF.L.U32 R41, R42.reuse, 0x1, RZ ;  /* 0x000000012a297819 */ /* 0x040fe200000006ff */
[C---:B------:R-:W-:Y:S01]  /*15e60*/  IMAD R33, R29.reuse, UR13, R28 ;  /* 0x0000000d1d217c24 */ /* 0x040fe2000f8e021c */
[----:B------:R-:W-:Y:S01]  /*15e70*/  SHF.L.U64.HI R42, R42, 0x1, R27 ;  /* 0x000000012a2a7819 */ /* 0x000fe2000001021b */
[----:B------:R-:W-:Y:S01]  /*15e80*/  IMAD.WIDE.U32 R28, R29, UR12, R18 ;  /* 0x0000000c1d1c7c25 */ /* 0x000fe2000f8e0012 */
[----:B------:R-:W0:Y:S03]  /*15e90*/  LDC.64 R26, c[0x0][0x608] ;  /* 0x00018200ff1a7b82 */ /* 0x000e260000000a00 */
[----:B------:R-:W-:Y:S01]  /*15ea0*/  IMAD R30, R30, UR12, RZ ;  /* 0x0000000c1e1e7c24 */ /* 0x000fe2000f8e02ff */
[----:B------:R-:W-:Y:S01]  /*15eb0*/  IADD3 R51, PT, PT, R29, R33, RZ ;  /* 0x000000211d337210 */ /* 0x000fe20007ffe0ff */
[----:B------:R-:W-:Y:S01]  /*15ec0*/  IMAD.X R44, RZ, RZ, R16, P3 ;  /* 0x000000ffff2c7224 */ /* 0x000fe200018e0610 */
[----:B------:R-:W-:Y:S01]  /*15ed0*/  IADD3 R33, P3, PT, RZ, -R43, RZ ;  /* 0x8000002bff217210 */ /* 0x000fe20007f7e0ff */
[----:B------:R-:W-:-:S02]  /*15ee0*/  IMAD R53, R31, UR13, R30 ;  /* 0x0000000d1f357c24 */ /* 0x000fc4000f8e021e */
[----:B------:R-:W-:Y:S01]  /*15ef0*/  IMAD.WIDE.U32 R30, R31, UR12, R18 ;  /* 0x0000000c1f1e7c25 */ /* 0x000fe2000f8e0012 */
[----:B------:R-:W-:-:S03]  /*15f00*/  IADD3.X R32, PT, PT, RZ, ~R44, RZ, P3, !PT ;  /* 0x8000002cff207210 */ /* 0x000fc60001ffe4ff */
[C---:B------:R-:W-:Y:S01]  /*15f10*/  IMAD R45, R46.reuse, R25, R45 ;  /* 0x000000192e2d7224 */ /* 0x040fe200078e022d */
[----:B------:R-:W-:Y:S01]  /*15f20*/  IADD3 R53, PT, PT, R31, R53, RZ ;  /* 0x000000351f357210 */ /* 0x000fe20007ffe0ff */
[----:B------:R-:W-:-:S04]  /*15f30*/  IMAD.WIDE.U32 R46, R46, R24, RZ ;  /* 0x000000182e2e7225 */ /* 0x000fc800078e00ff */
[----:B------:R-:W-:Y:S02]  /*15f40*/  IMAD.IADD R29, R47, 0x1, R45 ;  /* 0x000000012f1d7824 */ /* 0x000fe400078e022d */
[----:B------:R-:W-:Y:S02]  /*15f50*/  IMAD R32, R32, UR12, RZ ;  /* 0x0000000c20207c24 */ /* 0x000fe4000f8e02ff */
[-C--:B------:R-:W-:Y:S02]  /*15f60*/  IMAD R51, R51, R24.reuse, RZ ;  /* 0x0000001833337224 */ /* 0x080fe400078e02ff */
[C---:B------:R-:W-:Y:S01]  /*15f70*/  IMAD.SHL.U32 R45, R46.reuse, 0x2, RZ ;  /* 0x000000022e2d7824 */ /* 0x040fe200078e00ff */
[----:B------:R-:W-:Y:S01]  /*15f80*/  SHF.L.U64.HI R46, R46, 0x1, R29 ;  /* 0x000000012e2e7819 */ /* 0x000fe2000001021d */
[----:B------:R-:W-:Y:S02]  /*15f90*/  IMAD R53, R53, R24, RZ ;  /* 0x0000001835357224 */ /* 0x000fe400078e02ff */
[----:B------:R-:W-:-:S02]  /*15fa0*/  IMAD R47, R33, UR13, R32 ;  /* 0x0000000d212f7c24 */ /* 0x000fc4000f8e0220 */
[----:B------:R-:W-:Y:S02]  /*15fb0*/  IMAD R51, R28, R25, R51 ;  /* 0x000000191c337224 */ /* 0x000fe400078e0233 */
[----:B------:R-:W-:-:S04]  /*15fc0*/  IMAD.WIDE.U32 R32, R33, UR12, R18 ;  /* 0x0000000c21207c25 */ /* 0x000fc8000f8e0012 */
[----:B------:R-:W-:Y:S01]  /*15fd0*/  IMAD.WIDE.U32 R28, R28, R24, RZ ;  /* 0x000000181c1c7225 */ /* 0x000fe200078e00ff */
[----:B------:R-:W-:-:S03]  /*15fe0*/  IADD3 R33, PT, PT, R33, R47, RZ ;  /* 0x0000002f21217210 */ /* 0x000fc60007ffe0ff */
[C---:B------:R-:W-:Y:S02]  /*15ff0*/  IMAD R53, R30.reuse, R25, R53 ;  /* 0x000000191e357224 */ /* 0x040fe400078e0235 */
[----:B------:R-:W-:-:S04]  /*16000*/  IMAD.WIDE.U32 R30, R30, R24, RZ ;  /* 0x000000181e1e7225 */ /* 0x000fc800078e00ff */
[----:B------:R-:W-:Y:S01]  /*16010*/  IMAD.IADD R51, R29, 0x1, R51 ;  /* 0x000000011d337824 */ /* 0x000fe200078e0233 */
[C---:B------:R-:W-:Y:S01]  /*16020*/  SHF.L.U32 R29, R28.reuse, 0x1, RZ ;  /* 0x000000011c1d7819 */ /* 0x040fe200000006ff */
[----:B------:R-:W-:Y:S02]  /*16030*/  IMAD.IADD R31, R31, 0x1, R53 ;  /* 0x000000011f1f7824 */ /* 0x000fe400078e0235 */
[----:B------:R-:W-:Y:S01]  /*16040*/  IMAD R33, R33, R24, RZ ;  /* 0x0000001821217224 */ /* 0x000fe200078e02ff */
[----:B------:R-:W-:Y:S01]  /*16050*/  SHF.L.U64.HI R28, R28, 0x1, R51 ;  /* 0x000000011c1c7819 */ /* 0x000fe20000010233 */
[C---:B------:R-:W-:Y:S01]  /*16060*/  IMAD R51, R15.reuse, UR13, R50 ;  /* 0x0000000d0f337c24 */ /* 0x040fe2000f8e0232 */
[C---:B------:R-:W-:Y:S01]  /*16070*/  SHF.L.U64.HI R31, R30.reuse, 0x1, R31 ;  /* 0x000000011e1f7819 */ /* 0x040fe2000001021f */
[----:B0-----:R-:W-:Y:S01]  /*16080*/  IMAD.WIDE.U32 R26, R15, UR12, R26 ;  /* 0x0000000c0f1a7c25 */ /* 0x001fe2000f8e001a */
[----:B------:R-:W0:Y:S03]  /*16090*/  LDCU.64 UR12, c[0x0][0x5f0] ;  /* 0x0000be00ff0c77ac */ /* 0x000e260008000a00 */
[----:B------:R-:W-:Y:S01]  /*160a0*/  IMAD.SHL.U32 R47, R30, 0x2, RZ ;  /* 0x000000021e2f7824 */ /* 0x000fe200078e00ff */
[----:B------:R-:W-:Y:S01]  /*160b0*/  IADD3 R51, PT, PT, R27, R51, RZ ;  /* 0x000000331b337210 */ /* 0x000fe20007ffe0ff */
[----:B------:R-:W-:Y:S01]  /*160c0*/  IMAD R30, R49, UR6, RZ ;  /* 0x00000006311e7c24 */ /* 0x000fe2000f8e02ff */
[----:B------:R-:W-:Y:S01]  /*160d0*/  IADD3 R26, P3, PT, R18, -R26, RZ ;  /* 0x8000001a121a7210 */ /* 0x000fe20007f7e0ff */
[----:B------:R-:W-:-:S02]  /*160e0*/  IMAD R55, R32, R25, R33 ;  /* 0x0000001920377224 */ /* 0x000fc400078e0221 */
[----:B------:R-:W-:-:S04]  /*160f0*/  IMAD.WIDE.U32 R32, R32, R24, RZ ;  /* 0x0000001820207225 */ /* 0x000fc800078e00ff */
[----:B------:R-:W-:Y:S02]  /*16100*/  IMAD R27, R48, UR6, RZ ;  /* 0x00000006301b7c24 */ /* 0x000fe4000f8e02ff */
[C---:B------:R-:W-:Y:S02]  /*16110*/  IMAD R53, R9.reuse, UR7, R30 ;  /* 0x0000000709357c24 */ /* 0x040fe4000f8e021e */
[----:B------:R-:W-:-:S04]  /*16120*/  IMAD.WIDE.U32 R48, R9, UR6, RZ ;  /* 0x0000000609307c25 */ /* 0x000fc8000f8e00ff */
[----:B------:R-:W-:Y:S02]  /*16130*/  IMAD.IADD R9, R33, 0x1, R55 ;  /* 0x0000000121097824 */ /* 0x000fe400078e0237 */
[C---:B------:R-:W-:Y:S02]  /*16140*/  IMAD R33, R17.reuse, UR7, R34 ;  /* 0x0000000711217c24 */ /* 0x040fe4000f8e0222 */
[----:B------:R-:W-:Y:S01]  /*16150*/  IMAD.WIDE.U32 R54, R17, UR6, RZ ;  /* 0x0000000611367c25 */ /* 0x000fe2000f8e00ff */
[----:B------:R-:W-:-:S03]  /*16160*/  SHF.L.U64.HI R9, R32, 0x1, R9 ;  /* 0x0000000120097819 */ /* 0x000fc60000010209 */
[----:B------:R-:W-:Y:S01]  /*16170*/  IMAD.X R51, R19, 0x1, ~R51, P3 ;  /* 0x0000000113337824 */ /* 0x000fe200018e0e33 */
[----:B------:R-:W-:Y:S01]  /*16180*/  IADD3 R33, PT, PT, R55, R33, RZ ;  /* 0x0000002137217210 */ /* 0x000fe20007ffe0ff */
[----:B------:R-:W-:Y:S01]  /*16190*/  IMAD R27, R12, UR7, R27 ;  /* 0x000000070c1b7c24 */ /* 0x000fe2000f8e021b */
[----:B------:R-:W-:Y:S01]  /*161a0*/  LEA R45, P5, R54, R45, 0x1 ;  /* 0x0000002d362d7211 */ /* 0x000fe200078a08ff */
[----:B------:R-:W-:Y:S01]  /*161b0*/  IMAD.WIDE.U32 R56, R12, UR6, RZ ;  /* 0x000000060c387c25 */ /* 0x000fe2000f8e00ff */
[----:B------:R-:W-:Y:S02]  /*161c0*/  SHF.L.U32 R12, R32, 0x1, RZ ;  /* 0x00000001200c7819 */ /* 0x000fe400000006ff */
[----:B------:R-:W-:Y:S01]  /*161d0*/  LEA.HI.X R46, R54, R46, R33, 0x1, P5 ;  /* 0x0000002e362e7211 */ /* 0x000fe200028f0c21 */
[----:B------:R-:W-:Y:S01]  /*161e0*/  IMAD R51, R51, R24, RZ ;  /* 0x0000001833337224 */ /* 0x000fe200078e02ff */
[----:B------:R-:W-:Y:S01]  /*161f0*/  IADD3 R27, PT, PT, R57, R27, RZ ;  /* 0x0000001b391b7210 */ /* 0x000fe20007ffe0ff */
[----:B------:R-:W-:Y:S01]  /*16200*/  IMAD R33, R40, UR6, RZ ;  /* 0x0000000628217c24 */ /* 0x000fe2000f8e02ff */
[----:B------:R-:W-:Y:S01]  /*16210*/  LEA R41, P4, R56, R41, 0x1 ;  /* 0x0000002938297211 */ /* 0x000fe200078808ff */
[----:B------:R-:W-:Y:S01]  /*16220*/  IMAD R51, R26, R25, R51 ;  /* 0x000000191a337224 */ /* 0x000fe200078e0233 */
[----:B------:R-:W-:Y:S01]  /*16230*/  LEA R17, P3, R48, R36, 0x1 ;  /* 0x0000002430117211 */ /* 0x000fe200078608ff */
[----:B------:R-:W-:Y:S01]  /*16240*/  IMAD R30, R39, UR6, RZ ;  /* 0x00000006271e7c24 */ /* 0x000fe2000f8e02ff */
[----:B------:R-:W-:Y:S01]  /*16250*/  LEA.HI.X R42, R56, R42, R27, 0x1, P4 ;  /* 0x0000002a382a7211 */ /* 0x000fe200020f0c1b */
[----:B------:R-:W-:-:S04]  /*16260*/  IMAD.WIDE.U32 R24, R26, R24, RZ ;  /* 0x000000181a187225 */ /* 0x000fc800078e00ff */
[----:B------:R-:W-:Y:S02]  /*16270*/  IMAD.IADD R53, R49, 0x1, R53 ;  /* 0x0000000131357824 */ /* 0x000fe400078e0235 */
[----:B------:R-:W-:Y:S02]  /*16280*/  IMAD R44, R44, UR6, RZ ;  /* 0x000000062c2c7c24 */ /* 0x000fe4000f8e02ff */
[----:B------:R-:W-:Y:S01]  /*16290*/  IMAD R59, R38, UR7, R33 ;  /* 0x00000007263b7c24 */ /* 0x000fe2000f8e0221 */
[----:B------:R-:W-:Y:S01]  /*162a0*/  LEA.HI.X R37, R48, R37, R53, 0x1, P3 ;  /* 0x0000002530257211 */ /* 0x000fe200018f0c35 */
[C---:B------:R-:W-:Y:S01]  /*162b0*/  IMAD R49, R35.reuse, UR7, R30 ;  /* 0x0000000723317c24 */ /* 0x040fe2000f8e021e */
[----:B------:R-:W-:Y:S01]  /*162c0*/  SHF.L.U32 R30, R24, 0x1, RZ ;  /* 0x00000001181e7819 */ /* 0x000fe200000006ff */
[----:B------:R-:W-:-:S04]  /*162d0*/  IMAD.WIDE.U32 R26, R35, UR6, RZ ;  /* 0x00000006231a7c25 */ /* 0x000fc8000f8e00ff */
[----:B------:R-:W-:Y:S01]  /*162e0*/  IMAD.WIDE.U32 R38, R38, UR6, RZ ;  /* 0x0000000626267c25 */ /* 0x000fe2000f8e00ff */
[----:B------:R-:W-:-:S03]  /*162f0*/  LEA R29, P3, R26, R29, 0x1 ;  /* 0x0000001d1a1d7211 */ /* 0x000fc600078608ff */
[----:B------:R-:W-:Y:S01]  /*16300*/  IMAD.IADD R25, R25, 0x1, R51 ;  /* 0x0000000119197824 */ /* 0x000fe200078e0233 */
[----:B------:R-:W-:Y:S01]  /*16310*/  IADD3 R59, PT, PT, R39, R59, RZ ;  /* 0x0000003b273b7210 */ /* 0x000fe20007ffe0ff */
[C---:B------:R-:W-:Y:S01]  /*16320*/  IMAD.WIDE.U32 R32, R43.reuse, UR6, RZ ;  /* 0x000000062b207c25 */ /* 0x040fe2000f8e00ff */
[----:B------:R-:W-:Y:S01]  /*16330*/  USHF.L.U64.HI UR6, UR6, 0x4, UR7 ;  /* 0x0000000406067899 */ /* 0x000fe20008010207 */
[----:B------:R-:W-:Y:S02]  /*16340*/  LEA R35, P4, R38, R47, 0x1 ;  /* 0x0000002f26237211 */ /* 0x000fe400078808ff */
[----:B------:R-:W-:Y:S01]  /*16350*/  IMAD R57, R43, UR7, R44 ;  /* 0x000000072b397c24 */ /* 0x000fe2000f8e022c */
[----:B------:R-:W-:Y:S01]  /*16360*/  SHF.L.U64.HI R24, R24, 0x1, R25 ;  /* 0x0000000118187819 */ /* 0x000fe20000010219 */
[----:B------:R-:W-:Y:S01]  /*16370*/  IMAD.IADD R43, R27, 0x1, R49 ;  /* 0x000000011b2b7824 */ /* 0x000fe200078e0231 */
[----:B------:R-:W-:Y:S01]  /*16380*/  LEA R27, P1, R11, R30, 0x1 ;  /* 0x0000001e0b1b7211 */ /* 0x000fe200078208ff */
[----:B------:R-:W-:Y:S01]  /*16390*/  IMAD.IADD R57, R33, 0x1, R57 ;  /* 0x0000000121397824 */ /* 0x000fe200078e0239 */
[----:B------:R-:W-:-:S02]  /*163a0*/  IADD3.X R13, PT, PT, ~R13, UR6, RZ, P2, !PT ;  /* 0x000000060d0d7c10 */ /* 0x000fc400097fe5ff */
[C---:B------:R-:W-:Y:S02]  /*163b0*/  IADD3 R33, P2, PT, R14.reuse, R17, RZ ;  /* 0x000000110e217210 */ /* 0x040fe40007f5e0ff */
[----:B------:R-:W-:Y:S01]  /*163c0*/  LEA.HI.X R24, R11, R24, R8, 0x1, P1 ;  /* 0x000000180b187211 */ /* 0x000fe200008f0c08 */
[----:B0-----:R-:W-:Y:S01]  /*163d0*/  IMAD.U32 R8, RZ, RZ, UR13 ;  /* 0x0000000dff087e24 */ /* 0x001fe2000f8e00ff */
[----:B------:R-:W-:Y:S02]  /*163e0*/  IADD3 R17, P6, PT, R14, R27, RZ ;  /* 0x0000001b0e117210 */ /* 0x000fe40007fde0ff */
[----:B------:R-:W-:Y:S02]  /*163f0*/  LEA R25, P5, R32, R12, 0x1 ;  /* 0x0000000c20197211 */ /* 0x000fe400078a08ff */
[----:B------:R-:W-:Y:S01]  /*16400*/  LEA.HI.X R59, R38, R31, R59, 0x1, P4 ;  /* 0x0000001f263b7211 */ /* 0x000fe200020f0c3b */
[----:B------:R-:W-:Y:S01]  /*16410*/  IMAD.X R39, RZ, RZ, R24, P6 ;  /* 0x000000ffff277224 */ /* 0x000fe200030e0618 */
[----:B------:R-:W-:-:S02]  /*16420*/  LEA.HI.X R28, R26, R28, R43, 0x1, P3 ;  /* 0x0000001c1a1c7211 */ /* 0x000fc400018f0c2b */
[----:B------:R-:W-:Y:S02]  /*16430*/  LEA.HI.X R57, R32, R9, R57, 0x1, P5 ;  /* 0x0000000920397211 */ /* 0x000fe400028f0c39 */
[C---:B------:R-:W-:Y:S02]  /*16440*/  IADD3 R31, P1, PT, R14.reuse, R21, RZ ;  /* 0x000000150e1f7210 */ /* 0x040fe40007f3e0ff */
[C---:B------:R-:W-:Y:S02]  /*16450*/  IADD3 R45, P4, PT, R14.reuse, R45, RZ ;  /* 0x0000002d0e2d7210 */ /* 0x040fe40007f9e0ff */
[C---:B------:R-:W-:Y:S01]  /*16460*/  IADD3 R35, P6, PT, R14.reuse, R35, RZ ;  /* 0x000000230e237210 */ /* 0x040fe20007fde0ff */
[----:B------:R-:W-:Y:S01]  /*16470*/  IMAD.X R49, RZ, RZ, R20, P1 ;  /* 0x000000ffff317224 */ /* 0x000fe200008e0614 */
[----:B------:R-:W-:Y:S01]  /*16480*/  IADD3.X R47, PT, PT, RZ, R37, RZ, P2, !PT ;  /* 0x00000025ff2f7210 */ /* 0x000fe200017fe4ff */
[----:B------:R-:W-:Y:S01]  /*16490*/  IMAD.X R53, RZ, RZ, R46, P4 ;  /* 0x000000ffff357224 */ /* 0x000fe200020e062e */
[C---:B------:R-:W-:Y:S01]  /*164a0*/  IADD3 R41, P3, PT, R14.reuse, R41, RZ ;  /* 0x000000290e297210 */ /* 0x040fe20007f7e0ff */
[----:B------:R-:W-:Y:S01]  /*164b0*/  IMAD.X R59, RZ, RZ, R59, P6 ;  /* 0x000000ffff3b7224 */ /* 0x000fe200030e063b */
[----:B------:R-:W-:-:S02]  /*164c0*/  IADD3 R43, P5, PT, R14, R29, RZ ;  /* 0x0000001d0e2b7210 */ /* 0x000fc40007fbe0ff */
[----:B------:R-:W-:Y:S02]  /*164d0*/  IADD3 R37, P2, PT, R14, R25, RZ ;  /* 0x000000190e257210 */ /* 0x000fe40007f5e0ff */
[----:B------:R-:W-:Y:S02]  /*164e0*/  MOV R12, UR12 ;  /* 0x0000000c000c7c02 */ /* 0x000fe40008000f00 */
[----:B------:R-:W-:Y:S02]  /*164f0*/  MOV R30, R10 ;  /* 0x0000000a001e7202 */ /* 0x000fe40000000f00 */
[----:B------:R-:W-:Y:S02]  /*16500*/  LOP3.LUT R9, R6, 0xfffffff8, RZ, 0xc0, !PT ;  /* 0xfffffff806097812 */ /* 0x000fe400078ec0ff */
[----:B------:R-:W-:Y:S02]  /*16510*/  IADD3.X R51, PT, PT, RZ, R42, RZ, P3, !PT ;  /* 0x0000002aff337210 */ /* 0x000fe40001ffe4ff */
[----:B------:R-:W-:-:S02]  /*16520*/  IADD3.X R55, PT, PT, RZ, R28, RZ, P5, !PT ;  /* 0x0000001cff377210 */ /* 0x000fc40002ffe4ff */
[----:B------:R-:W-:-:S07]  /*16530*/  IADD3.X R57, PT, PT, RZ, R57, RZ, P2, !PT ;  /* 0x00000039ff397210 */ /* 0x000fce00017fe4ff */
.L_x_166:
        /* <DEDUP_REMOVED lines=66> */
.L_x_165:
[----:B------:R-:W-:Y:S05]  /*16960*/  BSYNC.RECONVERGENT B2 ;  /* 0x0000000000027941 */ /* 0x000fea0003800200 */
.L_x_164:
        /* <DEDUP_REMOVED lines=9> */
[----:B0-----:R-:W-:-:S05]  /*16a00*/  IADD3 R14, P2, PT, R14, UR6, RZ ;  /* 0x000000060e0e7c10 */ /* 0x001fca000ff5e0ff */
[----:B------:R-:W-:Y:S01]  /*16a10*/  IMAD.X R3, RZ, RZ, UR7, P2 ;  /* 0x00000007ff037e24 */ /* 0x000fe200090e06ff */
[----:B------:R-:W-:Y:S07]  /*16a20*/  @!P1 BRA `(.L_x_170) ;  /* 0x00000004003c9947 */ /* 0x000fee0003800000 */
[----:B------:R-:W0:Y:S01]  /*16a30*/  LDCU.64 UR6, c[0x0][0x608] ;  /* 0x0000c100ff0677ac */ /* 0x000e220008000a00 */
[----:B------:R-:W-:Y:S01]  /*16a40*/  IADD3 R21, P1, PT, RZ, -R15, RZ ;  /* 0x8000000fff157210 */ /* 0x000fe20007f3e0ff */
[----:B------:R-:W1:Y:S01]  /*16a50*/  LDC.64 R8, c[0x0][0x608] ;  /* 0x00018200ff087b82 */ /* 0x000e620000000a00 */
[----:B------:R-:W2:Y:S02]  /*16a60*/  LDCU.64 UR12, c[0x0][0x618] ;  /* 0x0000c300ff0c77ac */ /* 0x000ea40008000a00 */
[----:B------:R-:W-:Y:S01]  /*16a70*/  IADD3.X R7, PT, PT, RZ, ~R16, RZ, P1, !PT ;  /* 0x80000010ff077210 */ /* 0x000fe20000ffe4ff */
[----:B------:R-:W3:Y:S04]  /*16a80*/  LDCU.64 UR14, c[0x0][0x620] ;  /* 0x0000c400ff0e77ac */ /* 0x000ee80008000a00 */
        /* <DEDUP_REMOVED lines=14> */
[----:B------:R-:W-:Y:S01]  /*16b70*/  LEA R20, P1, R12, R14, 0x1 ;  /* 0x0000000e0c147211 */ /* 0x000fe200078208ff */
[----:B-1----:R-:W-:Y:S01]  /*16b80*/  IMAD.WIDE.U32 R8, R15, UR6, R8 ;  /* 0x000000060f087c25 */ /* 0x002fe2000f8e0008 */
[----:B------:R-:W-:Y:S02]  /*16b90*/  IADD3.X R11, PT, PT, R11, UR13, RZ, P3, !PT ;  /* 0x0000000d0b0b7c10 */ /* 0x000fe40009ffe4ff */
[----:B------:R-:W-:Y:S01]  /*16ba0*/  IADD3 R7, PT, PT, R7, R13, RZ ;  /* 0x0000000d07077210 */ /* 0x000fe20007ffe0ff */
[----:B------:R-:W-:Y:S01]  /*16bb0*/  IMAD.IADD R29, R9, 0x1, R21 ;  /* 0x00000001091d7824 */ /* 0x000fe200078e0215 */
[----:B------:R-:W-:Y:S02]  /*16bc0*/  IADD3 R25, P2, PT, R18, -R8, RZ ;  /* 0x8000000812197210 */ /* 0x000fe40007f5e0ff */
[----:B------:R-:W-:-:S03]  /*16bd0*/  LEA.HI.X R21, R12, R3, R7, 0x1, P1 ;  /* 0x000000030c157211 */ /* 0x000fc600008f0c07 */
[----:B------:R-:W-:Y:S02]  /*16be0*/  IMAD.X R9, R19, 0x1, ~R29, P2 ;  /* 0x0000000113097824 */ /* 0x000fe400010e0e1d */
[----:B------:R0:W2:Y:S02]  /*16bf0*/  LDG.E.U16 R7, desc[UR8][R20.64] ;  /* 0x0000000814077981 */ /* 0x0000a4000c1e1500 */
[----:B------:R-:W-:-:S04]  /*16c00*/  IMAD R12, R9, UR14, RZ ;  /* 0x0000000e090c7c24 */ /* 0x000fc8000f8e02ff */
[C---:B------:R-:W-:Y:S02]  /*16c10*/  IMAD R9, R25.reuse, UR15, R12 ;  /* 0x0000000f19097c24 */ /* 0x040fe4000f8e020c */
[----:B------:R-:W-:Y:S01]  /*16c20*/  IMAD.WIDE.U32 R12, R25, UR14, R10 ;  /* 0x0000000e190c7c25 */ /* 0x000fe2000f8e000a */
[----:B------:R-:W-:-:S04]  /*16c30*/  IADD3 R27, P2, PT, R8, UR6, RZ ;  /* 0x00000006081b7c10 */ /* 0x000fc8000ff5e0ff */
[----:B------:R-:W-:Y:S02]  /*16c40*/  IADD3 R8, PT, PT, R9, R13, RZ ;  /* 0x0000000d09087210 */ /* 0x000fe40007ffe0ff */
[----:B------:R-:W-:Y:S02]  /*16c50*/  LEA R24, P1, R12, R14, 0x1 ;  /* 0x0000000e0c187211 */ /* 0x000fe400078208ff */
[----:B------:R-:W-:Y:S02]  /*16c60*/  IADD3 R13, P3, PT, R18, -R27, RZ ;  /* 0x8000001b120d7210 */ /* 0x000fe40007f7e0ff */
[----:B------:R-:W-:Y:S02]  /*16c70*/  LEA.HI.X R25, R12, R3, R8, 0x1, P1 ;  /* 0x000000030c197211 */ /* 0x000fe400008f0c08 */
[----:B------:R-:W-:Y:S02]  /*16c80*/  IADD3.X R29, PT, PT, R29, UR7, RZ, P2, !PT ;  /* 0x000000071d1d7c10 */ /* 0x000fe400097fe4ff */
[----:B------:R-:W-:Y:S01]  /*16c90*/  IADD3 R8, P1, PT, R10, UR12, RZ ;  /* 0x0000000c0a087c10 */ /* 0x000fe2000ff3e0ff */
[----:B------:R-:W3:Y:S02]  /*16ca0*/  LDG.E.U16 R24, desc[UR8][R24.64] ;  /* 0x0000000818187981 */ /* 0x000ee4000c1e1500 */
[----:B------:R-:W-:Y:S01]  /*16cb0*/  IMAD.X R10, R19, 0x1, ~R29, P3 ;  /* 0x00000001130a7824 */ /* 0x000fe200018e0e1d */
[----:B------:R-:W-:-:S03]  /*16cc0*/  IADD3.X R9, PT, PT, R11, UR13, RZ, P1, !PT ;  /* 0x0000000d0b097c10 */ /* 0x000fc60008ffe4ff */
[----:B------:R-:W-:-:S04]  /*16cd0*/  IMAD R10, R10, UR14, RZ ;  /* 0x0000000e0a0a7c24 */ /* 0x000fc8000f8e02ff */
[C---:B0-----:R-:W-:Y:S02]  /*16ce0*/  IMAD R21, R13.reuse, UR15, R10 ;  /* 0x0000000f0d157c24 */ /* 0x041fe4000f8e020a */
[----:B------:R-:W-:-:S05]  /*16cf0*/  IMAD.WIDE.U32 R10, R13, UR14, R8 ;  /* 0x0000000e0d0a7c25 */ /* 0x000fca000f8e0008 */
[----:B------:R-:W-:Y:S02]  /*16d00*/  IADD3 R11, PT, PT, R11, R21, RZ ;  /* 0x000000150b0b7210 */ /* 0x000fe40007ffe0ff */
        /* <DEDUP_REMOVED lines=10> */
[----:B------:R-:W-:-:S03]  /*16db0*/  LEA R10, P1, R8, R14, 0x1 ;  /* 0x0000000e080a7211 */ /* 0x000fc600078208ff */
[----:B------:R-:W-:-:S05]  /*16dc0*/  IMAD.IADD R9, R9, 0x1, R21 ;  /* 0x0000000109097824 */ /* 0x000fca00078e0215 */
[----:B------:R-:W-:-:S05]  /*16dd0*/  LEA.HI.X R11, R8, R3, R9, 0x1, P1 ;  /* 0x00000003080b7211 */ /* 0x000fca00008f0c09 */
        /* <DEDUP_REMOVED lines=10> */
[----:B------:R-:W0:Y:S02]  /*16e80*/  F2F.BF16.F32 R7, R7 ;  /* 0x0000000700077304 */ /* 0x000e240000202000 */
[----:B0-----:R-:W-:Y:S01]  /*16e90*/  IMAD.U32 R8, R7, 0x10000, RZ ;  /* 0x0001000007087824 */ /* 0x001fe200078e00ff */
[----:B----4-:R-:W-:-:S05]  /*16ea0*/  SHF.L.U32 R9, R12, 0x10, RZ ;  /* 0x000000100c097819 */ /* 0x010fca00000006ff */
[----:B------:R-:W-:-:S06]  /*16eb0*/  FADD.FTZ R8, R8, R9 ;  /* 0x0000000908087221 */ /* 0x000fcc0000010000 */
[----:B------:R-:W0:Y:S02]  /*16ec0*/  F2F.BF16.F32 R8, R8 ;  /* 0x0000000800087304 */ /* 0x000e240000202000 */
[----:B0-----:R-:W-:Y:S01]  /*16ed0*/  IMAD.U32 R9, R8, 0x10000, RZ ;  /* 0x0001000008097824 */ /* 0x001fe200078e00ff */
[----:B------:R-:W-:-:S05]  /*16ee0*/  SHF.L.U32 R10, R10, 0x10, RZ ;  /* 0x000000100a0a7819 */ /* 0x000fca00000006ff */
[----:B------:R-:W-:-:S05]  /*16ef0*/  FADD.FTZ R9, R9, R10 ;  /* 0x0000000a09097221 */ /* 0x000fca0000010000 */
[----:B------:R-:W-:-:S04]  /*16f00*/  F2FP.BF16.F32.PACK_AB R9, RZ, R9 ;  /* 0x00000009ff09723e */ /* 0x000fc800000010ff */
[----:B------:R-:W-:-:S07]  /*16f10*/  PRMT R4, R9, 0x7610, R4 ;  /* 0x0000761009047816 */ /* 0x000fce0000000004 */
.L_x_170:
[----:B------:R-:W-:Y:S05]  /*16f20*/  BSYNC.RECONVERGENT B3 ;  /* 0x0000000000037941 */ /* 0x000fea0003800200 */
.L_x_169:
        /* <DEDUP_REMOVED lines=13> */
[----:B------:R-:W3:Y:S03]  /*17000*/  LDCU.64 UR14, c[0x0][0x620] ;  /* 0x0000c400ff0e77ac */ /* 0x000ee60008000a00 */
[----:B0-----:R-:W-:-:S02]  /*17010*/  IMAD R6, R6, UR6, RZ ;  /* 0x0000000606067c24 */ /* 0x001fc4000f8e02ff */
[----:B------:R-:W-:Y:S02]  /*17020*/  IMAD R20, R16, UR6, RZ ;  /* 0x0000000610147c24 */ /* 0x000fe4000f8e02ff */
        /* <DEDUP_REMOVED lines=11> */
[----:B-1----:R-:W-:Y:S01]  /*170e0*/  IMAD.WIDE.U32 R12, R15, UR6, R12 ;  /* 0x000000060f0c7c25 */ /* 0x002fe2000f8e000c */
[C---:B------:R-:W-:Y:S02]  /*170f0*/  LEA R6, P1, R10.reuse, R14, 0x1 ;  /* 0x0000000e0a067211 */ /* 0x040fe400078208ff */
[----:B------:R-:W-:Y:S01]  /*17100*/  IADD3 R7, PT, PT, R7, R11, RZ ;  /* 0x0000000b07077210 */ /* 0x000fe20007ffe0ff */
[----:B------:R-:W-:Y:S01]  /*17110*/  IMAD R11, R15, UR7, R20 ;  /* 0x000000070f0b7c24 */ /* 0x000fe2000f8e0214 */
[----:B------:R-:W-:Y:S02]  /*17120*/  IADD3.X R9, PT, PT, R9, UR13, RZ, P2, !PT ;  /* 0x0000000d09097c10 */ /* 0x000fe400097fe4ff */
[----:B------:R-:W-:Y:S01]  /*17130*/  LEA.HI.X R7, R10, R3, R7, 0x1, P1 ;  /* 0x000000030a077211 */ /* 0x000fe200008f0c07 */
[----:B------:R-:W-:Y:S01]  /*17140*/  IMAD.IADD R11, R13, 0x1, R11 ;  /* 0x000000010d0b7824 */ /* 0x000fe200078e020b */
[----:B------:R-:W-:-:S03]  /*17150*/  IADD3 R17, P1, PT, R18, -R12, RZ ;  /* 0x8000000c12117210 */ /* 0x000fc60007f3e0ff */
[----:B------:R-:W2:Y:S01]  /*17160*/  LDG.E.U16 R6, desc[UR8][R6.64] ;  /* 0x0000000806067981 */ /* 0x000ea2000c1e1500 */
[----:B------:R-:W-:Y:S01]  /*17170*/  IADD3.X R11, PT, PT, R19, ~R11, RZ, P1, !PT ;  /* 0x8000000b130b7210 */ /* 0x000fe20000ffe4ff */
[----:B------:R-:W-:-:S04]  /*17180*/  IMAD.WIDE.U32 R8, R17, UR14, R8 ;  /* 0x0000000e11087c25 */ /* 0x000fc8000f8e0008 */
[----:B------:R-:W-:-:S04]  /*17190*/  IMAD R10, R11, UR14, RZ ;  /* 0x0000000e0b0a7c24 */ /* 0x000fc8000f8e02ff */
[----:B------:R-:W-:Y:S01]  /*171a0*/  IMAD R17, R17, UR15, R10 ;  /* 0x0000000f11117c24 */ /* 0x000fe2000f8e020a */
[----:B------:R-:W-:-:S03]  /*171b0*/  LEA R10, P1, R8, R14, 0x1 ;  /* 0x0000000e080a7211 */ /* 0x000fc600078208ff */
[----:B------:R-:W-:-:S05]  /*171c0*/  IMAD.IADD R17, R17, 0x1, R9 ;  /* 0x0000000111117824 */ /* 0x000fca00078e0209 */
[----:B------:R-:W-:-:S05]  /*171d0*/  LEA.HI.X R11, R8, R3, R17, 0x1, P1 ;  /* 0x00000003080b7211 */ /* 0x000fca00008f0c11 */
[----:B------:R-:W3:Y:S01]  /*171e0*/  LDG.E.U16 R10, desc[UR8][R10.64] ;  /* 0x000000080a0a7981 */ /* 0x000ee2000c1e1500 */
        /* <DEDUP_REMOVED lines=8> */
[----:B------:R-:W-:-:S05]  /*17270*/  FADD.FTZ R4, R4, R7 ;  /* 0x0000000704047221 */ /* 0x000fca0000010000 */
[----:B------:R-:W-:-:S07]  /*17280*/  F2FP.BF16.F32.PACK_AB R4, RZ, R4 ;  /* 0x00000004ff04723e */ /* 0x000fce00000010ff */
.L_x_172:
[----:B------:R-:W-:Y:S05]  /*17290*/  BSYNC.RECONVERGENT B3 ;  /* 0x0000000000037941 */ /* 0x000fea0003800200 */
.L_x_171:
        /* <DEDUP_REMOVED lines=8> */
[----:B------:R-:W-:Y:S02]  /*17320*/  IMAD R9, R9, UR7, R6 ;  /* 0x0000000709097c24 */ /* 0x000fe4000f8e0206 */
[----:B-1----:R-:W-:Y:S02]  /*17330*/  IMAD R16, R16, UR12, RZ ;  /* 0x0000000c10107c24 */ /* 0x002fe4000f8e02ff */
[----:B------:R-:W-:Y:S01]  /*17340*/  IMAD.WIDE.U32 R6, R15, UR12, RZ ;  /* 0x0000000c0f067c25 */ /* 0x000fe2000f8e00ff */
[----:B------:R-:W-:-:S03]  /*17350*/  IADD3 R8, PT, PT, R19, R9, RZ ;  /* 0x0000000913087210 */ /* 0x000fc60007ffe0ff */
[----:B------:R-:W-:Y:S02]  /*17360*/  IMAD R11, R15, UR13, R16 ;  /* 0x0000000d0f0b7c24 */ /* 0x000fe4000f8e0210 */
[----:B--2---:R-:W-:Y:S02]  /*17370*/  IMAD R9, R8, UR14, RZ ;  /* 0x0000000e08097c24 */ /* 0x004fe4000f8e02ff */
[----:B------:R-:W-:Y:S02]  /*17380*/  IMAD.IADD R7, R7, 0x1, R11 ;  /* 0x0000000107077824 */ /* 0x000fe400078e020b */
[C---:B------:R-:W-:Y:S02]  /*17390*/  IMAD R9, R18.reuse, UR15, R9 ;  /* 0x0000000f12097c24 */ /* 0x040fe4000f8e0209 */
[----:B------:R-:W-:-:S03]  /*173a0*/  IMAD.WIDE.U32 R6, R18, UR14, R6 ;  /* 0x0000000e12067c25 */ /* 0x000fc6000f8e0006 */
[----:B------:R-:W-:Y:S02]  /*173b0*/  LEA R14, P0, R6, R14, 0x1 ;  /* 0x0000000e060e7211 */ /* 0x000fe400078008ff */
[----:B------:R-:W-:-:S04]  /*173c0*/  IADD3 R7, PT, PT, R7, R9, RZ ;  /* 0x0000000907077210 */ /* 0x000fc80007ffe0ff */
[----:B------:R-:W-:-:S05]  /*173d0*/  LEA.HI.X R15, R6, R3, R7, 0x1, P0 ;  /* 0x00000003060f7211 */ /* 0x000fca00000f0c07 */
[----:B------:R-:W2:Y:S01]  /*173e0*/  LDG.E.U16 R14, desc[UR8][R14.64] ;  /* 0x000000080e0e7981 */ /* 0x000ea2000c1e1500 */
[----:B-----5:R-:W-:Y:S01]  /*173f0*/  SHF.L.U32 R4, R4, 0x10, RZ ;  /* 0x0000001004047819 */ /* 0x020fe200000006ff */
[----:B--2---:R-:W-:-:S04]  /*17400*/  IMAD.U32 R3, R14, 0x10000, RZ ;  /* 0x000100000e037824 */ /* 0x004fc800078e00ff */
[----:B------:R-:W-:-:S05]  /*17410*/  FADD.FTZ R3, R4, R3 ;  /* 0x0000000304037221 */ /* 0x000fca0000010000 */
[----:B------:R-:W-:-:S04]  /*17420*/  F2FP.BF16.F32.PACK_AB R3, RZ, R3 ;  /* 0x00000003ff03723e */ /* 0x000fc800000010ff */
[----:B------:R-:W-:-:S07]  /*17430*/  PRMT R4, R3, 0x7610, R4 ;  /* 0x0000761003047816 */ /* 0x000fce0000000004 */
.L_x_168:
[----:B------:R-:W-:Y:S05]  /*17440*/  BSYNC.RECONVERGENT B2 ;  /* 0x0000000000027941 */ /* 0x000fea0003800200 */
.L_x_167:
[----:B-----5:R0:W-:Y:S02]  /*17450*/  STG.E.U16 desc[UR8][R22.64], R4 ;  /* 0x0000000416007986 */ /* 0x0201e4000c101508 */
.L_x_163:
[----:B------:R-:W-:Y:S05]  /*17460*/  BSYNC.RECONVERGENT B1 ;  /* 0x0000000000017941 */ /* 0x000fea0003800200 */
.L_x_162:
[----:B------:R-:W-:-:S07]  /*17470*/  IADD3 R5, PT, PT, R5, 0x80, RZ ;  /* 0x0000008005057810 */ /* 0x000fce0007ffe0ff */
.L_x_154:
[----:B------:R-:W-:Y:S05]  /*17480*/  BSYNC.RECONVERGENT B0 ;  /* 0x0000000000007941 */ /* 0x000fea0003800200 */
.L_x_153:
[----:B------:R-:W1:Y:S01]  /*17490*/  LDCU UR6, c[0x0][0x380] ;  /* 0x00007000ff0677ac */ /* 0x000e620008000800 */
[----:B------:R-:W-:Y:S01]  /*174a0*/  BSSY.RECONVERGENT B0, `(.L_x_173) ;  /* 0x000037d000007945 */ /* 0x000fe20003800200 */
[----:B-1----:R-:W-:-:S13]  /*174b0*/  ISETP.GE.AND P0, PT, R5, UR6, PT ;  /* 0x0000000605007c0c */ /* 0x002fda000bf06270 */
[----:B------:R-:W-:Y:S05]  /*174c0*/  @P0 BRA `(.L_x_174) ;  /* 0x0000003400e80947 */ /* 0x000fea0003800000 */
[----:B------:R-:W1:Y:S01]  /*174d0*/  LDCU.64 UR6, c[0x0][0x390] ;  /* 0x00007200ff0677ac */ /* 0x000e620008000a00 */
[----:B0-----:R-:W-:Y:S01]  /*174e0*/  HFMA2 R4, -RZ, RZ, 0, 0 ;  /* 0x00000000ff047431 */ /* 0x001fe200000001ff */
[----:B------:R-:W-:Y:S01]  /*174f0*/  ISETP.NE.AND P0, PT, R2, RZ, PT ;  /* 0x000000ff0200720c */ /* 0x000fe20003f05270 */
[----:B------:R-:W0:Y:S01]  /*17500*/  LDCU UR12, c[0x0][0x38c] ;  /* 0x00007180ff0c77ac */ /* 0x000e220008000800 */
[----:B------:R-:W2:Y:S02]  /*17510*/  LDCU.64 UR14, c[0x0][0x4b8] ;  /* 0x00009700ff0e77ac */ /* 0x000ea40008000a00 */
[----:B-1----:R-:W-:Y:S01]  /*17520*/  IMAD.HI.U32 R6, R5, UR6, R4 ;  /* 0x0000000605067c27 */ /* 0x002fe2000f8e0004 */
[----:B------:R-:W1:Y:S04]  /*17530*/  LDCU UR6, c[0x0][0x4c0] ;  /* 0x00009800ff0677ac */ /* 0x000e680008000800 */
[----:B------:R-:W-:-:S05]  /*17540*/  SHF.R.U32.HI R7, RZ, UR7, R6 ;  /* 0x00000007ff077c19 */ /* 0x000fca0008011606 */
[----:B------:R-:W-:-:S04]  /*17550*/  IMAD.MOV R4, RZ, RZ, -R7 ;  /* 0x000000ffff047224 */ /* 0x000fc800078e0a07 */
[----:B0-----:R-:W-:-:S04]  /*17560*/  IMAD R3, R4, UR12, R5 ;  /* 0x0000000c04037c24 */ /* 0x001fc8000f8e0205 */
[C---:B--2---:R-:W-:Y:S02]  /*17570*/  IMAD R13, R3.reuse, UR14, RZ ;  /* 0x0000000e030d7c24 */ /* 0x044fe4000f8e02ff */
[C---:B------:R-:W-:Y:S02]  /*17580*/  IMAD R16, R3.reuse, UR15, RZ ;  /* 0x0000000f03107c24 */ /* 0x040fe4000f8e02ff */
[----:B-1----:R-:W-:Y:S01]  /*17590*/  IMAD R3, R3, UR6, RZ ;  /* 0x0000000603037c24 */ /* 0x002fe2000f8e02ff */
        /* <DEDUP_REMOVED lines=319> */
[----:B------:R-:W-:Y:S02]  /*18990*/  @P0 MOV R8, RZ ;  /* 0x000000ff00080202 */ /* 0x000fe40000000f00 */
        /* <DEDUP_REMOVED lines=14> */
.L_x_175:
        /* <DEDUP_REMOVED lines=23> */
[----:B0-----:R-:W-:Y:S02]  /*18bf0*/  MOV R6, RZ ;  /* 0x000000ff00067202 */ /* 0x001fe40000000f00 */
[----:B-1----:R-:W-:-:S05]  /*18c00*/  IADD3 R3, PT, PT, RZ, -R7, RZ ;  /* 0x80000007ff037210 */ /* 0x002fca0007ffe0ff */
[----:B------:R-:W-:-:S04]  /*18c10*/  IMAD R3, R3, UR6, RZ ;  /* 0x0000000603037c24 */ /* 0x000fc8000f8e02ff */
[----:B------:R-:W-:-:S06]  /*18c20*/  IMAD.HI.U32 R3, R7, R3, R6 ;  /* 0x0000000307037227 */ /* 0x000fcc00078e0006 */
[----:B------:R-:W-:-:S04]  /*18c30*/  IMAD.HI.U32 R8, R3, R10, RZ ;  /* 0x0000000a03087227 */ /* 0x000fc800078e00ff */
[----:B------:R-:W-:-:S04]  /*18c40*/  IMAD.MOV R3, RZ, RZ, -R8 ;  /* 0x000000ffff037224 */ /* 0x000fc800078e0a08 */
[----:B------:R-:W-:-:S05]  /*18c50*/  IMAD R3, R3, UR6, R10 ;  /* 0x0000000603037c24 */ /* 0x000fca000f8e020a */
[----:B------:R-:W-:-:S13]  /*18c60*/  ISETP.GE.U32.AND P0, PT, R3, UR6, PT ;  /* 0x0000000603007c0c */ /* 0x000fda000bf06070 */
[----:B------:R-:W-:Y:S02]  /*18c70*/  @P0 IADD3 R3, PT, PT, R3, -UR6, RZ ;  /* 0x8000000603030c10 */ /* 0x000fe4000fffe0ff */
[----:B------:R-:W-:Y:S02]  /*18c80*/  @P0 IADD3 R8, PT, PT, R8, 0x1, RZ ;  /* 0x0000000108080810 */ /* 0x000fe40007ffe0ff */
[----:B------:R-:W-:-:S13]  /*18c90*/  ISETP.GE.U32.AND P1, PT, R3, UR6, PT ;  /* 0x0000000603007c0c */ /* 0x000fda000bf26070 */
[----:B------:R-:W-:Y:S01]  /*18ca0*/  @P1 VIADD R8, R8, 0x1 ;  /* 0x0000000108081836 */ /* 0x000fe20000000000 */
[----:B------:R-:W-:Y:S01]  /*18cb0*/  @!P2 LOP3.LUT R8, RZ, UR6, RZ, 0x33, !PT ;  /* 0x00000006ff08ac12 */ /* 0x000fe2000f8e33ff */
[----:B------:R-:W-:Y:S06]  /*18cc0*/  BRA `(.L_x_177) ;  /* 0x0000000000107947 */ /* 0x000fec0003800000 */
.L_x_178:
[----:B------:R-:W-:-:S07]  /*18cd0*/  MOV R4, 0x18cf0 ;  /* 0x00018cf000047802 */ /* 0x000fce0000000f00 */
[----:B------:R-:W-:Y:S05]  /*18ce0*/  CALL.REL.NOINC `($__internal_0_$__cuda_sm20_div_s64) ;  /* 0x0000013400b47944 */ /* 0x000fea0003c00000 */
[----:B------:R-:W-:Y:S01]  /*18cf0*/  MOV R8, R6 ;  /* 0x0000000600087202 */ /* 0x000fe20000000f00 */
[----:B------:R-:W-:-:S07]  /*18d00*/  IMAD.MOV.U32 R9, RZ, RZ, R7 ;  /* 0x000000ffff097224 */ /* 0x000fce00078e0007 */
.L_x_177:
[----:B------:R-:W-:Y:S05]  /*18d10*/  BSYNC.RECONVERGENT B1 ;  /* 0x0000000000017941 */ /* 0x000fea0003800200 */
.L_x_176:
        /* <DEDUP_REMOVED lines=9> */
[----:B------:R-:W-:Y:S02]  /*18db0*/  ISETP.GE.U32.AND P0, PT, R14, R3, PT ;  /* 0x000000030e00720c */ /* 0x000fe40003f06070 */
[----:B------:R-:W-:Y:S02]  /*18dc0*/  IADD3.X R3, PT, PT, R4, R19, RZ, P1, !PT ;  /* 0x0000001304037210 */ /* 0x000fe40000ffe4ff */
[----:B------:R-:W-:-:S02]  /*18dd0*/  ISETP.GT.U32.AND P1, PT, R10, R14, PT ;  /* 0x0000000e0a00720c */ /* 0x000fc40003f24070 */
        /* <DEDUP_REMOVED lines=20> */
[----:B------:R-:W-:Y:S01]  /*18f20*/  @P0 IADD3 R7, PT, PT, R7, -R6, RZ ;  /* 0x8000000607070210 */ /* 0x000fe20007ffe0ff */
[----:B------:R-:W-:-:S03]  /*18f30*/  @P0 VIADD R3, R3, 0x1 ;  /* 0x0000000103030836 */ /* 0x000fc60000000000 */
[----:B------:R-:W-:Y:S01]  /*18f40*/  ISETP.GE.U32.AND P1, PT, R7, R6, PT ;  /* 0x000000060700720c */ /* 0x000fe20003f26070 */
[----:B------:R-:W-:-:S12]  /*18f50*/  IMAD.MOV.U32 R7, RZ, RZ, RZ ;  /* 0x000000ffff077224 */ /* 0x000fd800078e00ff */
[----:B------:R-:W-:Y:S02]  /*18f60*/  @P1 IADD3 R3, PT, PT, R3, 0x1, RZ ;  /* 0x0000000103031810 */ /* 0x000fe40007ffe0ff */
[----:B------:R-:W-:-:S04]  /*18f70*/  @!P2 LOP3.LUT R3, RZ, R6, RZ, 0x33, !PT ;  /* 0x00000006ff03a212 */ /* 0x000fc800078e33ff */
[----:B------:R-:W-:Y:S01]  /*18f80*/  MOV R6, R3 ;  /* 0x0000000300067202 */ /* 0x000fe20000000f00 */
[----:B------:R-:W-:Y:S06]  /*18f90*/  BRA `(.L_x_181) ;  /* 0x0000000000107947 */ /* 0x000fec0003800000 */
.L_x_180:
[----:B------:R-:W-:Y:S02]  /*18fa0*/  MOV R10, R14 ;  /* 0x0000000e000a7202 */ /* 0x000fe40000000f00 */
[----:B------:R-:W-:Y:S02]  /*18fb0*/  MOV R3, R15 ;  /* 0x0000000f00037202 */ /* 0x000fe40000000f00 */
[----:B------:R-:W-:-:S07]  /*18fc0*/  MOV R4, 0x18fe0 ;  /* 0x00018fe000047802 */ /* 0x000fce0000000f00 */
[----:B------:R-:W-:Y:S05]  /*18fd0*/  CALL.REL.NOINC `($__internal_0_$__cuda_sm20_div_s64) ;  /* 0x0000013000f87944 */ /* 0x000fea0003c00000 */
.L_x_181:
[----:B------:R-:W-:Y:S05]  /*18fe0*/  BSYNC.RECONVERGENT B1 ;  /* 0x0000000000017941 */ /* 0x000fea0003800200 */
.L_x_179:
        /* <DEDUP_REMOVED lines=15> */
[C---:B------:R-:W-:Y:S02]  /*190e0*/  ISETP.GE.U32.AND P1, PT, R3.reuse, 0x7, PT ;  /* 0x000000070300780c */ /* 0x040fe40003f26070 */
[----:B------:R-:W-:Y:S02]  /*190f0*/  IADD3.X R10, PT, PT, R10, ~R19, RZ, P0, !PT ;  /* 0x800000130a0a7210 */ /* 0x000fe400007fe4ff */
[----:B------:R-:W-:Y:S02]  /*19100*/  IADD3 R6, P2, PT, R3, 0x1, RZ ;  /* 0x0000000103067810 */ /* 0x000fe40007f5e0ff */
[----:B------:R-:W-:-:S02]  /*19110*/  ISETP.GE.U32.AND.EX P1, PT, R10, RZ, PT, P1 ;  /* 0x000000ff0a00720c */ /* 0x000fc40003f26110 */
[----:B------:R-:W-:Y:S02]  /*19120*/  LOP3.LUT R7, R6, 0x7, RZ, 0xc0, !PT ;  /* 0x0000000706077812 */ /* 0x000fe400078ec0ff */
[----:B------:R-:W-:Y:S02]  /*19130*/  IADD3.X R10, PT, PT, RZ, R10, RZ, P2, !PT ;  /* 0x0000000aff0a7210 */ /* 0x000fe400017fe4ff */
[----:B------:R-:W-:-:S04]  /*19140*/  ISETP.NE.U32.AND P0, PT, R7, RZ, PT ;  /* 0x000000ff0700720c */ /* 0x000fc80003f05070 */
[----:B------:R-:W-:-:S03]  /*19150*/  ISETP.NE.AND.EX P0, PT, RZ, RZ, PT, P0 ;  /* 0x000000ffff00720c */ /* 0x000fc60003f05300 */
[----:B0-----:R-:W-:Y:S10]  /*19160*/  @!P1 BRA `(.L_x_185) ;  /* 0x0000000c00f89947 */ /* 0x001ff40003800000 */
[----:B------:R-:W0:Y:S01]  /*19170*/  LDCU.64 UR6, c[0x0][0x618] ;  /* 0x0000c300ff0677ac */ /* 0x000e220008000a00 */
[----:B------:R-:W1:Y:S01]  /*19180*/  LDC.64 R24, c[0x0][0x620] ;  /* 0x00018800ff187b82 */ /* 0x000e620000000a00 */
[----:B------:R-:W-:Y:S01]  /*19190*/  IADD3 R9, P2, PT, R18, 0x2, RZ ;  /* 0x0000000212097810 */ /* 0x000fe20007f5e0ff */
[----:B------:R-:W1:Y:S01]  /*191a0*/  LDCU.64 UR12, c[0x0][0x608] ;  /* 0x0000c100ff0c77ac */ /* 0x000e620008000a00 */
[----:B------:R-:W-:-:S03]  /*191b0*/  IADD3 R20, P3, PT, RZ, -R18, RZ ;  /* 0x80000012ff147210 */ /* 0x000fc60007f7e0ff */
[----:B------:R-:W-:Y:S01]  /*191c0*/  IMAD.X R49, RZ, RZ, R19, P2 ;  /* 0x000000ffff317224 */ /* 0x000fe200010e0613 */
        /* <DEDUP_REMOVED lines=9> */
[----:B------:R-:W-:Y:S01]  /*19260*/  SHF.L.U32 R33, R12, 0x1, RZ ;  /* 0x000000010c217819 */ /* 0x000fe200000006ff */
[----:B------:R-:W-:Y:S01]  /*19270*/  IMAD.IADD R8, R13, 0x1, R3 ;  /* 0x000000010d087824 */ /* 0x000fe200078e0203 */
[----:B------:R-:W-:Y:S01]  /*19280*/  IADD3.X R13, PT, PT, RZ, ~R19, RZ, P3, !PT ;  /* 0x80000013ff0d7210 */ /* 0x000fe20001ffe4ff */
[----:B------:R-:W-:Y:S01]  /*19290*/  IMAD.WIDE.U32 R28, R24, UR12, RZ ;  /* 0x0000000c181c7c25 */ /* 0x000fe2000f8e00ff */
[----:B------:R-:W-:Y:S02]  /*192a0*/  IADD3.X R3, PT, PT, RZ, ~R49, RZ, P2, !PT ;  /* 0x80000031ff037210 */ /* 0x000fe400017fe4ff */
        /* <DEDUP_REMOVED lines=9> */
[----:B------:R-:W-:Y:S02]  /*19340*/  IMAD R35, R25, UR12, R30 ;  /* 0x0000000c19237c24 */ /* 0x000fe4000f8e021e */
[C---:B------:R-:W-:Y:S02]  /*19350*/  IMAD R17, R26.reuse, UR13, R3 ;  /* 0x0000000d1a117c24 */ /* 0x040fe4000f8e0203 */
[----:B------:R-:W-:Y:S01]  /*19360*/  IMAD.IADD R13, R21, 0x1, R13 ;  /* 0x00000001150d7824 */ /* 0x000fe200078e020d */
[----:B------:R-:W-:Y:S01]  /*19370*/  IADD3 R35, PT, PT, R29, R35, RZ ;  /* 0x000000231d237210 */ /* 0x000fe20007ffe0ff */
[----:B------:R-:W-:Y:S01]  /*19380*/  IMAD.WIDE.U32 R26, R26, UR12, R14 ;  /* 0x0000000c1a1a7c25 */ /* 0x000fe2000f8e000e */
[----:B------:R-:W-:Y:S02]  /*19390*/  IADD3.X R21, PT, PT, RZ, ~R48, RZ, P2, !PT ;  /* 0x80000030ff157210 */ /* 0x000fe400017fe4ff */
[C---:B------:R-:W-:Y:S01]  /*193a0*/  LEA R3, P2, -R28.reuse, UR14, 0x4 ;  /* 0x0000000e1c037c11 */ /* 0x040fe2000f8421ff */
[-C--:B------:R-:W-:Y:S01]  /*193b0*/  IMAD R30, R13, R24.reuse, RZ ;  /* 0x000000180d1e7224 */ /* 0x080fe200078e02ff */
[----:B------:R-:W-:Y:S01]  /*193c0*/  SHF.L.U64.HI R13, R28, 0x4, R35 ;  /* 0x000000041c0d7819 */ /* 0x000fe20000010223 */
[----:B------:R-:W-:Y:S01]  /*193d0*/  IMAD.IADD R27, R27, 0x1, R17 ;  /* 0x000000011b1b7824 */ /* 0x000fe200078e0211 */
[----:B------:R-:W-:Y:S01]  /*193e0*/  IADD3 R17, P3, PT, R18, 0x4, RZ ;  /* 0x0000000412117810 */ /* 0x000fe20007f7e0ff */
[----:B------:R-:W-:-:S03]  /*193f0*/  IMAD.WIDE.U32 R28, R20, R24, RZ ;  /* 0x00000018141c7225 */ /* 0x000fc600078e00ff */
[----:B------:R-:W-:Y:S01]  /*19400*/  IADD3.X R34, PT, PT, RZ, R19, RZ, P3, !PT ;  /* 0x00000013ff227210 */ /* 0x000fe20001ffe4ff */
[----:B------:R-:W-:Y:S01]  /*19410*/  IMAD R35, R20, R25, R30 ;  /* 0x0000001914237224 */ /* 0x000fe200078e021e */
[----:B------:R-:W-:Y:S01]  /*19420*/  IADD3 R47, P3, PT, RZ, -R17, RZ ;  /* 0x80000011ff2f7210 */ /* 0x000fe20007f7e0ff */
[----:B------:R-:W-:Y:S01]  /*19430*/  IMAD R20, R21, UR12, RZ ;  /* 0x0000000c15147c24 */ /* 0x000fe2000f8e02ff */
[----:B------:R-:W-:Y:S01]  /*19440*/  LEA R21, P4, R28, R33, 0x1 ;  /* 0x000000211c157211 */ /* 0x000fe200078808ff */
[----:B------:R-:W-:Y:S02]  /*19450*/  IMAD R27, R27, R24, RZ ;  /* 0x000000181b1b7224 */ /* 0x000fe400078e02ff */
[----:B------:R-:W-:Y:S01]  /*19460*/  IMAD R33, R43, UR13, R20 ;  /* 0x0000000d2b217c24 */ /* 0x000fe2000f8e0214 */
[----:B------:R-:W-:Y:S01]  /*19470*/  IADD3 R20, PT, PT, R29, R35, RZ ;  /* 0x000000231d147210 */ /* 0x000fe20007ffe0ff */
[----:B------:R-:W-:Y:S02]  /*19480*/  IMAD R37, R26, R25, R27 ;  /* 0x000000191a257224 */ /* 0x000fe400078e021b */
[----:B------:R-:W-:Y:S01]  /*19490*/  IMAD.WIDE.U32 R42, R43, UR12, R14 ;  /* 0x0000000c2b2a7c25 */ /* 0x000fe2000f8e000e */
[----:B------:R-:W-:-:S02]  /*194a0*/  LEA.HI.X R20, R28, R31, R20, 0x1, P4 ;  /* 0x0000001f1c147211 */ /* 0x000fc400020f0c14 */
[----:B------:R-:W-:Y:S01]  /*194b0*/  IADD3 R35, P4, PT, R18, 0x5, RZ ;  /* 0x0000000512237810 */ /* 0x000fe20007f9e0ff */
[----:B------:R-:W-:-:S03]  /*194c0*/  IMAD.WIDE.U32 R26, R26, R24, RZ ;  /* 0x000000181a1a7225 */ /* 0x000fc600078e00ff */
[----:B------:R-:W-:Y:S01]  /*194d0*/  IADD3.X R39, PT, PT, RZ, R19, RZ, P4, !PT ;  /* 0x00000013ff277210 */ /* 0x000fe200027fe4ff */
[----:B------:R-:W-:Y:S01]  /*194e0*/  IMAD.IADD R29, R43, 0x1, R33 ;  /* 0x000000012b1d7824 */ /* 0x000fe200078e0221 */
[----:B------:R-:W-:Y:S01]  /*194f0*/  IADD3 R37, PT, PT, R27, R37, RZ ;  /* 0x000000251b257210 */ /* 0x000fe20007ffe0ff */
[C---:B------:R-:W-:Y:S01]  /*19500*/  IMAD.SHL.U32 R36, R26.reuse, 0x2, RZ ;  /* 0x000000021a247824 */ /* 0x040fe200078e00ff */
[----:B------:R-:W-:Y:S01]  /*19510*/  IADD3.X R27, PT, PT, RZ, ~R34, RZ, P3, !PT ;  /* 0x80000022ff1b7210 */ /* 0x000fe20001ffe4ff */
[----:B------:R-:W-:Y:S01]  /*19520*/  IMAD R29, R29, R24, RZ ;  /* 0x000000181d1d7224 */ /* 0x000fe200078e02ff */
[----:B------:R-:W-:Y:S01]  /*19530*/  SHF.L.U64.HI R37, R26, 0x1, R37 ;  /* 0x000000011a257819 */ /* 0x000fe20000010225 */
[----:B------:R-:W-:Y:S01]  /*19540*/  IMAD R51, R19, UR12, RZ ;  /* 0x0000000c13337c24 */ /* 0x000fe2000f8e02ff */
[----:B------:R-:W-:Y:S01]  /*19550*/  IADD3 R31, P4, PT, RZ, -R38, RZ ;  /* 0x80000026ff1f7210 */ /* 0x000fe20007f9e0ff */
[----:B------:R-:W-:Y:S02]  /*19560*/  IMAD R26, R27, UR12, RZ ;  /* 0x0000000c1b1a7c24 */ /* 0x000fe4000f8e02ff */
[----:B------:R-:W-:Y:S01]  /*19570*/  IMAD R27, R42, R25, R29 ;  /* 0x000000192a1b7224 */ /* 0x000fe200078e021d */
[----:B------:R-:W-:Y:S01]  /*19580*/  IADD3 R29, P3, PT, RZ, -R35, RZ ;  /* 0x80000023ff1d7210 */ /* 0x000fe20007f7e0ff */
[C---:B------:R-:W-:Y:S01]  /*19590*/  IMAD R33, R47.reuse, UR13, R26 ;  /* 0x0000000d2f217c24 */ /* 0x040fe2000f8e021a */
[----:B------:R-:W-:Y:S01]  /*195a0*/  IADD3.X R30, PT, PT, RZ, ~R40, RZ, P4, !PT ;  /* 0x80000028ff1e7210 */ /* 0x000fe200027fe4ff */
[----:B------:R-:W-:Y:S01]  /*195b0*/  IMAD.WIDE.U32 R46, R47, UR12, R14 ;  /* 0x0000000c2f2e7c25 */ /* 0x000fe2000f8e000e */
[----:B------:R-:W-:-:S03]  /*195c0*/  IADD3.X R28, PT, PT, RZ, ~R39, RZ, P3, !PT ;  /* 0x80000027ff1c7210 */ /* 0x000fc60001ffe4ff */
[----:B------:R-:W-:Y:S02]  /*195d0*/  IMAD.IADD R33, R47, 0x1, R33 ;  /* 0x000000012f217824 */ /* 0x000fe400078e0221 */
[----:B------:R-:W-:-:S04]  /*195e0*/  IMAD.WIDE.U32 R42, R42, R24, RZ ;  /* 0x000000182a2a7225 */ /* 0x000fc800078e00ff */
[----:B------:R-:W-:Y:S01]  /*195f0*/  IMAD R28, R28, UR12, RZ ;  /* 0x0000000c1c1c7c24 */ /* 0x000fe2000f8e02ff */
[----:B------:R-:W-:Y:S01]  /*19600*/  SHF.L.U32 R41, R42, 0x1, RZ ;  /* 0x000000012a297819 */ /* 0x000fe200000006ff */
[----:B------:R-:W-:Y:S02]  /*19610*/  IMAD R45, R33, R24, RZ ;  /* 0x00000018212d7224 */ /* 0x000fe400078e02ff */
[----:B------:R-:W-:Y:S01]  /*19620*/  IMAD.IADD R27, R43, 0x1, R27 ;  /* 0x000000012b1b7824 */ /* 0x000fe200078e021b */
[----:B------:R-:W-:Y:S01]  /*19630*/  IADD3 R43, P3, PT, R18, 0x7, RZ ;  /* 0x00000007122b7810 */ /* 0x000fe20007f7e0ff */
[C---:B------:R-:W-:Y:S02]  /*19640*/  IMAD R33, R29.reuse, UR13, R28 ;  /* 0x0000000d1d217c24 */ /* 0x040fe4000f8e021c */
[----:B------:R-:W-:Y:S01]  /*19650*/  IMAD.WIDE.U32 R28, R29, UR12, R14 ;  /* 0x0000000c1d1c7c25 */ /* 0x000fe2000f8e000e */
[----:B------:R-:W-:Y:S02]  /*19660*/  IADD3.X R44, PT, PT, RZ, R19, RZ, P3, !PT ;  /* 0x00000013ff2c7210 */ /* 0x000fe40001ffe4ff */
[----:B------:R-:W-:Y:S01]  /*19670*/  SHF.L.U64.HI R42, R42, 0x1, R27 ;  /* 0x000000012a2a7819 */ /* 0x000fe2000001021b */
[----:B------:R-:W-:Y:S01]  /*19680*/  IMAD R30, R30, UR12, RZ ;  /* 0x0000000c1e1e7c24 */ /* 0x000fe2000f8e02ff */
[----:B------:R-:W0:Y:S01]  /*19690*/  LDC.64 R26, c[0x0][0x608] ;  /* 0x00018200ff1a7b82 */ /* 0x000e220000000a00 */
[----:B------:R-:W-:Y:S01]  /*196a0*/  IMAD.IADD R55, R29, 0x1, R33 ;  /* 0x000000011d377824 */ /* 0x000fe200078e0221 */
[----:B------:R-:W-:Y:S01]  /*196b0*/  IADD3 R33, P3, PT, RZ, -R43, RZ ;  /* 0x8000002bff217210 */ /* 0x000fe20007f7e0ff */
[----:B------:R-:W-:-:S02]  /*196c0*/  IMAD R53, R31, UR13, R30 ;  /* 0x0000000d1f357c24 */ /* 0x000fc4000f8e021e */
[----:B------:R-:W-:Y:S01]  /*196d0*/  IMAD.WIDE.U32 R30, R31, UR12, R14 ;  /* 0x0000000c1f1e7c25 */ /* 0x000fe2000f8e000e */
[----:B------:R-:W-:-:S03]  /*196e0*/  IADD3.X R32, PT, PT, RZ, ~R44, RZ, P3, !PT ;  /* 0x8000002cff207210 */ /* 0x000fc60001ffe4ff */
[C---:B------:R-:W-:Y:S01]  /*196f0*/  IMAD R45, R46.reuse, R25, R45 ;  /* 0x000000192e2d7224 */ /* 0x040fe200078e022d */
[----:B------:R-:W-:Y:S01]  /*19700*/  IADD3 R53, PT, PT, R31, R53, RZ ;  /* 0x000000351f357210 */ /* 0x000fe20007ffe0ff */
[----:B------:R-:W-:-:S04]  /*19710*/  IMAD.WIDE.U32 R46, R46, R24, RZ ;  /* 0x000000182e2e7225 */ /* 0x000fc800078e00ff */
[----:B------:R-:W-:Y:S01]  /*19720*/  IMAD R32, R32, UR12, RZ ;  /* 0x0000000c20207c24 */ /* 0x000fe2000f8e02ff */
[----:B------:R-:W-:Y:S01]  /*19730*/  IADD3 R29, PT, PT, R47, R45, RZ ;  /* 0x0000002d2f1d7210 */ /* 0x000fe20007ffe0ff */
[-C--:B------:R-:W-:Y:S02]  /*19740*/  IMAD R55, R55, R24.reuse, RZ ;  /* 0x0000001837377224 */ /* 0x080fe400078e02ff */
[----:B------:R-:W-:Y:S02]  /*19750*/  IMAD R47, R33, UR13, R32 ;  /* 0x0000000d212f7c24 */ /* 0x000fe4000f8e0220 */
[----:B------:R-:W-:Y:S02]  /*19760*/  IMAD R53, R53, R24, RZ ;  /* 0x0000001835357224 */ /* 0x000fe400078e02ff */
[----:B------:R-:W-:-:S04]  /*19770*/  IMAD.WIDE.U32 R32, R33, UR12, R14 ;  /* 0x0000000c21207c25 */ /* 0x000fc8000f8e000e */
[C---:B------:R-:W-:Y:S01]  /*19780*/  IMAD.SHL.U32 R45, R46.reuse, 0x2, RZ ;  /* 0x000000022e2d7824 */ /* 0x040fe200078e00ff */
[----:B------:R-:W-:Y:S01]  /*19790*/  SHF.L.U64.HI R46, R46, 0x1, R29 ;  /* 0x000000012e2e7819 */ /* 0x000fe2000001021d */
[C---:B------:R-:W-:Y:S01]  /*197a0*/  IMAD R55, R28.reuse, R25, R55 ;  /* 0x000000191c377224 */ /* 0x040fe200078e0237 */
[----:B------:R-:W-:Y:S01]  /*197b0*/  IADD3 R33, PT, PT, R33, R47, RZ ;  /* 0x0000002f21217210 */ /* 0x000fe20007ffe0ff */
[----:B------:R-:W-:-:S04]  /*197c0*/  IMAD.WIDE.U32 R28, R28, R24, RZ ;  /* 0x000000181c1c7225 */ /* 0x000fc800078e00ff */
[C---:B------:R-:W-:Y:S01]  /*197d0*/  IMAD R53, R30.reuse, R25, R53 ;  /* 0x000000191e357224 */ /* 0x040fe200078e0235 */
[----:B------:R-:W-:Y:S01]  /*197e0*/  IADD3 R55, PT, PT, R29, R55, RZ ;  /* 0x000000371d377210 */ /* 0x000fe20007ffe0ff */
[----:B------:R-:W-:-:S04]  /*197f0*/  IMAD.WIDE.U32 R30, R30, R24, RZ ;  /* 0x000000181e1e7225 */ /* 0x000fc800078e00ff */
[----:B------:R-:W-:Y:S01]  /*19800*/  IMAD R33, R33, R24, RZ ;  /* 0x0000001821217224 */ /* 0x000fe200078e02ff */
[----:B------:R-:W-:Y:S01]  /*19810*/  IADD3 R31, PT, PT, R31, R53, RZ ;  /* 0x000000351f1f7210 */ /* 0x000fe20007ffe0ff */
[C---:B------:R-:W-:Y:S01]  /*19820*/  IMAD.SHL.U32 R29, R28.reuse, 0x2, RZ ;  /* 0x000000021c1d7824 */ /* 0x040fe200078e00ff */
[----:B------:R-:W-:Y:S01]  /*19830*/  SHF.L.U64.HI R28, R28, 0x1, R55 ;  /* 0x000000011c1c7819 */ /* 0x000fe20000010237 */
[----:B------:R-:W-:Y:S01]  /*19840*/  IMAD R51, R18, UR13, R51 ;  /* 0x0000000d12337c24 */ /* 0x000fe2000f8e0233 */
[----:B------:R-:W-:Y:S01]  /*19850*/  SHF.L.U64.HI R31, R30, 0x1, R31 ;  /* 0x000000011e1f7819 */ /* 0x000fe2000001021f */
[----:B0-----:R-:W-:Y:S01]  /*19860*/  IMAD.WIDE.U32 R26, R18, UR12, R26 ;  /* 0x0000000c121a7c25 */ /* 0x001fe2000f8e001a */
[----:B------:R-:W0:Y:S03]  /*19870*/  LDCU.64 UR12, c[0x0][0x5f0] ;  /* 0x0000be00ff0c77ac */ /* 0x000e260008000a00 */
[----:B------:R-:W-:Y:S01]  /*19880*/  IMAD.SHL.U32 R47, R30, 0x2, RZ ;  /* 0x000000021e2f7824 */ /* 0x000fe200078e00ff */
[----:B------:R-:W-:Y:S01]  /*19890*/  IADD3 R51, PT, PT, R27, R51, RZ ;  /* 0x000000331b337210 */ /* 0x000fe20007ffe0ff */
[----:B------:R-:W-:Y:S01]  /*198a0*/  IMAD R55, R32, R25, R33 ;  /* 0x0000001920377224 */ /* 0x000fe200078e0221 */
[----:B------:R-:W-:Y:S01]  /*198b0*/  IADD3 R26, P3, PT, R14, -R26, RZ ;  /* 0x8000001a0e1a7210 */ /* 0x000fe20007f7e0ff */
[----:B------:R-:W-:-:S02]  /*198c0*/  IMAD R30, R49, UR6, RZ ;  /* 0x00000006311e7c24 */ /* 0x000fc4000f8e02ff */
[----:B------:R-:W-:-:S04]  /*198d0*/  IMAD.WIDE.U32 R32, R32, R24, RZ ;  /* 0x0000001820207225 */ /* 0x000fc800078e00ff */
[----:B------:R-:W-:Y:S02]  /*198e0*/  IMAD R34, R34, UR6, RZ ;  /* 0x0000000622227c24 */ /* 0x000fe4000f8e02ff */
[----:B------:R-:W-:Y:S02]  /*198f0*/  IMAD R27, R48, UR6, RZ ;  /* 0x00000006301b7c24 */ /* 0x000fe4000f8e02ff */
[C---:B------:R-:W-:Y:S02]  /*19900*/  IMAD R53, R9.reuse, UR7, R30 ;  /* 0x0000000709357c24 */ /* 0x040fe4000f8e021e */
[----:B------:R-:W-:Y:S01]  /*19910*/  IMAD.WIDE.U32 R48, R9, UR6, RZ ;  /* 0x0000000609307c25 */ /* 0x000fe2000f8e00ff */
[----:B------:R-:W-:-:S03]  /*19920*/  IADD3 R9, PT, PT, R33, R55, RZ ;  /* 0x0000003721097210 */ /* 0x000fc60007ffe0ff */
[----:B------:R-:W-:Y:S01]  /*19930*/  IMAD R33, R17, UR7, R34 ;  /* 0x0000000711217c24 */ /* 0x000fe2000f8e0222 */
[----:B------:R-:W-:Y:S01]  /*19940*/  IADD3 R53, PT, PT, R49, R53, RZ ;  /* 0x0000003531357210 */ /* 0x000fe20007ffe0ff */
[----:B------:R-:W-:Y:S01]  /*19950*/  IMAD.WIDE.U32 R54, R17, UR6, RZ ;  /* 0x0000000611367c25 */ /* 0x000fe2000f8e00ff */
[----:B------:R-:W-:-:S03]  /*19960*/  SHF.L.U64.HI R9, R32, 0x1, R9 ;  /* 0x0000000120097819 */ /* 0x000fc60000010209 */
[----:B------:R-:W-:Y:S01]  /*19970*/  IMAD.X R51, R15, 0x1, ~R51, P3 ;  /* 0x000000010f337824 */ /* 0x000fe200018e0e33 */
[----:B------:R-:W-:Y:S01]  /*19980*/  IADD3 R33, PT, PT, R55, R33, RZ ;  /* 0x0000002137217210 */ /* 0x000fe20007ffe0ff */
[----:B------:R-:W-:Y:S01]  /*19990*/  IMAD R27, R12, UR7, R27 ;  /* 0x000000070c1b7c24 */ /* 0x000fe2000f8e021b */
[----:B------:R-:W-:Y:S01]  /*199a0*/  LEA R45, P5, R54, R45, 0x1 ;  /* 0x0000002d362d7211 */ /* 0x000fe200078a08ff */
[----:B------:R-:W-:Y:S01]  /*199b0*/  IMAD.WIDE.U32 R56, R12, UR6, RZ ;  /* 0x000000060c387c25 */ /* 0x000fe2000f8e00ff */
[----:B------:R-:W-:Y:S02]  /*199c0*/  LEA R17, P3, R48, R36, 0x1 ;  /* 0x0000002430117211 */ /* 0x000fe400078608ff */
[----:B------:R-:W-:Y:S01]  /*199d0*/  LEA.HI.X R46, R54, R46, R33, 0x1, P5 ;  /* 0x0000002e362e7211 */ /* 0x000fe200028f0c21 */
[----:B------:R-:W-:Y:S01]  /*199e0*/  IMAD R51, R51, R24, RZ ;  /* 0x0000001833337224 */ /* 0x000fe200078e02ff */
[----:B------:R-:W-:Y:S01]  /*199f0*/  IADD3 R27, PT, PT, R57, R27, RZ ;  /* 0x0000001b391b7210 */ /* 0x000fe20007ffe0ff */
[----:B------:R-:W-:Y:S01]  /*19a00*/  IMAD R30, R39, UR6, RZ ;  /* 0x00000006271e7c24 */ /* 0x000fe2000f8e02ff */
[----:B------:R-:W-:Y:S01]  /*19a10*/  LEA R41, P4, R56, R41, 0x1 ;  /* 0x0000002938297211 */ /* 0x000fe200078808ff */
[----:B------:R-:W-:Y:S01]  /*19a20*/  IMAD R51, R26, R25, R51 ;  /* 0x000000191a337224 */ /* 0x000fe200078e0233 */
[----:B------:R-:W-:Y:S01]  /*19a30*/  LEA.HI.X R37, R48, R37, R53, 0x1, P3 ;  /* 0x0000002530257211 */ /* 0x000fe200018f0c35 */
[----:B------:R-:W-:Y:S01]  /*19a40*/  IMAD R33, R40, UR6, RZ ;  /* 0x0000000628217c24 */ /* 0x000fe2000f8e02ff */
[----:B------:R-:W-:Y:S01]  /*19a50*/  LEA.HI.X R42, R56, R42, R27, 0x1, P4 ;  /* 0x0000002a382a7211 */ /* 0x000fe200020f0c1b */
[----:B------:R-:W-:-:S04]  /*19a60*/  IMAD.WIDE.U32 R24, R26, R24, RZ ;  /* 0x000000181a187225 */ /* 0x000fc800078e00ff */
[----:B------:R-:W-:Y:S01]  /*19a70*/  IMAD.SHL.U32 R12, R32, 0x2, RZ ;  /* 0x00000002200c7824 */ /* 0x000fe200078e00ff */
[----:B------:R-:W-:Y:S01]  /*19a80*/  IADD3 R25, PT, PT, R25, R51, RZ ;  /* 0x0000003319197210 */ /* 0x000fe20007ffe0ff */
[C---:B------:R-:W-:Y:S02]  /*19a90*/  IMAD R49, R35.reuse, UR7, R30 ;  /* 0x0000000723317c24 */ /* 0x040fe4000f8e021e */
[----:B------:R-:W-:-:S04]  /*19aa0*/  IMAD.WIDE.U32 R26, R35, UR6, RZ ;  /* 0x00000006231a7c25 */ /* 0x000fc8000f8e00ff */
[----:B------:R-:W-:Y:S01]  /*19ab0*/  IMAD R44, R44, UR6, RZ ;  /* 0x000000062c2c7c24 */ /* 0x000fe2000f8e02ff */
[----:B------:R-:W-:Y:S01]  /*19ac0*/  LEA R29, P3, R26, R29, 0x1 ;  /* 0x0000001d1a1d7211 */ /* 0x000fe200078608ff */
[C---:B------:R-:W-:Y:S02]  /*19ad0*/  IMAD R59, R38.reuse, UR7, R33 ;  /* 0x00000007263b7c24 */ /* 0x040fe4000f8e0221 */
[----:B------:R-:W-:-:S04]  /*19ae0*/  IMAD.WIDE.U32 R38, R38, UR6, RZ ;  /* 0x0000000626267c25 */ /* 0x000fc8000f8e00ff */
[----:B------:R-:W-:Y:S01]  /*19af0*/  IMAD.WIDE.U32 R32, R43, UR6, RZ ;  /* 0x000000062b207c25 */ /* 0x000fe2000f8e00ff */
[----:B------:R-:W-:Y:S01]  /*19b00*/  USHF.L.U64.HI UR6, UR6, 0x4, UR7 ;  /* 0x0000000406067899 */ /* 0x000fe20008010207 */
[----:B------:R-:W-:Y:S02]  /*19b10*/  IADD3 R59, PT, PT, R39, R59, RZ ;  /* 0x0000003b273b7210 */ /* 0x000fe40007ffe0ff */
[C---:B------:R-:W-:Y:S01]  /*19b20*/  IMAD.SHL.U32 R30, R24.reuse, 0x2, RZ ;  /* 0x00000002181e7824 */ /* 0x040fe200078e00ff */
[----:B------:R-:W-:Y:S01]  /*19b30*/  SHF.L.U64.HI R24, R24, 0x1, R25 ;  /* 0x0000000118187819 */ /* 0x000fe20000010219 */
[----:B------:R-:W-:Y:S01]  /*19b40*/  IMAD R57, R43, UR7, R44 ;  /* 0x000000072b397c24 */ /* 0x000fe2000f8e022c */
[----:B------:R-:W-:Y:S02]  /*19b50*/  IADD3 R43, PT, PT, R27, R49, RZ ;  /* 0x000000311b2b7210 */ /* 0x000fe40007ffe0ff */
[----:B------:R-:W-:Y:S01]  /*19b60*/  LEA R27, P1, R11, R30, 0x1 ;  /* 0x0000001e0b1b7211 */ /* 0x000fe200078208ff */
[----:B------:R-:W-:Y:S01]  /*19b70*/  IMAD.IADD R57, R33, 0x1, R57 ;  /* 0x0000000121397824 */ /* 0x000fe200078e0239 */
[----:B------:R-:W-:Y:S01]  /*19b80*/  IADD3.X R13, PT, PT, ~R13, UR6, RZ, P2, !PT ;  /* 0x000000060d0d7c10 */ /* 0x000fe200097fe5ff */
[----:B------:R-:W-:Y:S01]  /*19b90*/  IMAD.MOV.U32 R30, RZ, RZ, R10 ;  /* 0x000000ffff1e7224 */ /* 0x000fe200078e000a */
[----:B------:R-:W-:-:S02]  /*19ba0*/  LEA R35, P4, R38, R47, 0x1 ;  /* 0x0000002f26237211 */ /* 0x000fc400078808ff */
[----:B------:R-:W-:Y:S02]  /*19bb0*/  LEA R25, P5, R32, R12, 0x1 ;  /* 0x0000000c20197211 */ /* 0x000fe400078a08ff */
[C---:B------:R-:W-:Y:S02]  /*19bc0*/  IADD3 R33, P2, PT, R16.reuse, R17, RZ ;  /* 0x0000001110217210 */ /* 0x040fe40007f5e0ff */
[----:B------:R-:W-:Y:S02]  /*19bd0*/  LEA.HI.X R24, R11, R24, R8, 0x1, P1 ;  /* 0x000000180b187211 */ /* 0x000fe400008f0c08 */
[----:B------:R-:W-:Y:S02]  /*19be0*/  IADD3 R17, P6, PT, R16, R27, RZ ;  /* 0x0000001b10117210 */ /* 0x000fe40007fde0ff */
[----:B------:R-:W-:Y:S02]  /*19bf0*/  LEA.HI.X R28, R26, R28, R43, 0x1, P3 ;  /* 0x0000001c1a1c7211 */ /* 0x000fe400018f0c2b */
[----:B------:R-:W-:-:S02]  /*19c00*/  LEA.HI.X R59, R38, R31, R59, 0x1, P4 ;  /* 0x0000001f263b7211 */ /* 0x000fc400020f0c3b */
[----:B------:R-:W-:Y:S02]  /*19c10*/  LEA.HI.X R57, R32, R9, R57, 0x1, P5 ;  /* 0x0000000920397211 */ /* 0x000fe400028f0c39 */
[C---:B------:R-:W-:Y:S02]  /*19c20*/  IADD3 R31, P1, PT, R16.reuse, R21, RZ ;  /* 0x00000015101f7210 */ /* 0x040fe40007f3e0ff */
[C---:B------:R-:W-:Y:S02]  /*19c30*/  IADD3 R43, P5, PT, R16.reuse, R29, RZ ;  /* 0x0000001d102b7210 */ /* 0x040fe40007fbe0ff */
[----:B------:R-:W-:Y:S01]  /*19c40*/  IADD3.X R39, PT, PT, RZ, R24, RZ, P6, !PT ;  /* 0x00000018ff277210 */ /* 0x000fe200037fe4ff */
[----:B------:R-:W-:Y:S01]  /*19c50*/  IMAD.X R49, RZ, RZ, R20, P1 ;  /* 0x000000ffff317224 */ /* 0x000fe200008e0614 */
[----:B------:R-:W-:Y:S01]  /*19c60*/  IADD3.X R47, PT, PT, RZ, R37, RZ, P2, !PT ;  /* 0x00000025ff2f7210 */ /* 0x000fe200017fe4ff */
[----:B------:R-:W-:Y:S01]  /*19c70*/  IMAD.X R55, RZ, RZ, R28, P5 ;  /* 0x000000ffff377224 */ /* 0x000fe200028e061c */
[----:B------:R-:W-:-:S02]  /*19c80*/  IADD3 R41, P3, PT, R16, R41, RZ ;  /* 0x0000002910297210 */ /* 0x000fc40007f7e0ff */
[C---:B------:R-:W-:Y:S02]  /*19c90*/  IADD3 R45, P4, PT, R16.reuse, R45, RZ ;  /* 0x0000002d102d7210 */ /* 0x040fe40007f9e0ff */
[C---:B------:R-:W-:Y:S02]  /*19ca0*/  IADD3 R35, P6, PT, R16.reuse, R35, RZ ;  /* 0x0000002310237210 */ /* 0x040fe40007fde0ff */
[----:B------:R-:W-:Y:S02]  /*19cb0*/  IADD3 R37, P2, PT, R16, R25, RZ ;  /* 0x0000001910257210 */ /* 0x000fe40007f5e0ff */
[----:B0-----:R-:W-:Y:S02]  /*19cc0*/  MOV R12, UR12 ;  /* 0x0000000c000c7c02 */ /* 0x001fe40008000f00 */
[----:B------:R-:W-:Y:S02]  /*19cd0*/  MOV R8, UR13 ;  /* 0x0000000d00087c02 */ /* 0x000fe40008000f00 */
[----:B------:R-:W-:-:S02]  /*19ce0*/  LOP3.LUT R9, R6, 0xfffffff8, RZ, 0xc0, !PT ;  /* 0xfffffff806097812 */ /* 0x000fc400078ec0ff */
[----:B------:R-:W-:Y:S02]  /*19cf0*/  IADD3.X R51, PT, PT, RZ, R42, RZ, P3, !PT ;  /* 0x0000002aff337210 */ /* 0x000fe40001ffe4ff */
[----:B------:R-:W-:Y:S02]  /*19d00*/  IADD3.X R53, PT, PT, RZ, R46, RZ, P4, !PT ;  /* 0x0000002eff357210 */ /* 0x000fe400027fe4ff */
[----:B------:R-:W-:Y:S02]  /*19d10*/  IADD3.X R59, PT, PT, RZ, R59, RZ, P6, !PT ;  /* 0x0000003bff3b7210 */ /* 0x000fe400037fe4ff */
[----:B------:R-:W-:-:S07]  /*19d20*/  IADD3.X R57, PT, PT, RZ, R57, RZ, P2, !PT ;  /* 0x00000039ff397210 */ /* 0x000fce00017fe4ff */
.L_x_186:
[----:B------:R-:W-:-:S05]  /*19d30*/  IADD3 R10, P1, PT, R12, R31, RZ ;  /* 0x0000001f0c0a7210 */ /* 0x000fca0007f3e0ff */
[----:B------:R-:W-:-:S05]  /*19d40*/  IMAD.X R11, R8, 0x1, R49, P1 ;  /* 0x00000001080b7824 */ /* 0x000fca00008e0631 */
[----:B------:R0:W2:Y:S01]  /*19d50*/  LDG.E.U16 R32, desc[UR8][R10.64] ;  /* 0x000000080a207981 */ /* 0x0000a2000c1e1500 */
[----:B------:R-:W-:-:S04]  /*19d60*/  IADD3 R20, P1, PT, R12, R17, RZ ;  /* 0x000000110c147210 */ /* 0x000fc80007f3e0ff */
[----:B------:R-:W-:-:S05]  /*19d70*/  IADD3.X R21, PT, PT, R8, R39, RZ, P1, !PT ;  /* 0x0000002708157210 */ /* 0x000fca0000ffe4ff */
        /* <DEDUP_REMOVED lines=19> */
[----:B-----5:R-:W-:Y:S02]  /*19eb0*/  SHF.L.U32 R4, R4, 0x10, RZ ;  /* 0x0000001004047819 */ /* 0x020fe400000006ff */
[----:B------:R-:W-:Y:S02]  /*19ec0*/  IADD3 R9, P1, PT, R9, -0x8, RZ ;  /* 0xfffffff809097810 */ /* 0x000fe40007f3e0ff */
[----:B------:R-:W-:Y:S02]  /*19ed0*/  IADD3 R18, P2, PT, R18, 0x8, RZ ;  /* 0x0000000812127810 */ /* 0x000fe40007f5e0ff */
[----:B------:R-:W-:Y:S02]  /*19ee0*/  IADD3.X R30, PT, PT, R30, -0x1, RZ, P1, !PT ;  /* 0xffffffff1e1e7810 */ /* 0x000fe40000ffe4ff */
[----:B------:R-:W-:Y:S01]  /*19ef0*/  ISETP.NE.U32.AND P1, PT, R9, RZ, PT ;  /* 0x000000ff0900720c */ /* 0x000fe20003f25070 */
[----:B------:R-:W-:Y:S01]  /*19f00*/  IMAD.X R19, RZ, RZ, R19, P2 ;  /* 0x000000ffff137224 */ /* 0x000fe200010e0613 */
[----:B------:R-:W-:-:S02]  /*19f10*/  IADD3 R12, P3, PT, R12, R3, RZ ;  /* 0x000000030c0c7210 */ /* 0x000fc40007f7e0ff */
[----:B------:R-:W-:Y:S02]  /*19f20*/  ISETP.NE.AND.EX P1, PT, R30, RZ, PT, P1 ;  /* 0x000000ff1e00720c */ /* 0x000fe40003f25310 */
[----:B------:R-:W-:Y:S01]  /*19f30*/  IADD3.X R8, PT, PT, R8, R13, RZ, P3, !PT ;  /* 0x0000000d08087210 */ /* 0x000fe20001ffe4ff */
[----:B--2---:R-:W-:-:S04]  /*19f40*/  IMAD.U32 R27, R32, 0x10000, RZ ;  /* 0x00010000201b7824 */ /* 0x004fc800078e00ff */
[----:B------:R-:W-:-:S06]  /*19f50*/  FADD.FTZ R4, R4, R27 ;  /* 0x0000001b04047221 */ /* 0x000fcc0000010000 */
[----:B------:R-:W0:Y:S01]  /*19f60*/  F2F.BF16.F32 R4, R4 ;  /* 0x0000000400047304 */ /* 0x000e220000202000 */
[----:B---3--:R-:W-:Y:S01]  /*19f70*/  SHF.L.U32 R34, R34, 0x10, RZ ;  /* 0x0000001022227819 */ /* 0x008fe200000006ff */
[----:B------:R-:W-:Y:S01]  /*19f80*/  IMAD.U32 R36, R36, 0x10000, RZ ;  /* 0x0001000024247824 */ /* 0x000fe200078e00ff */
[----:B0-----:R-:W-:-:S05]  /*19f90*/  SHF.L.U32 R11, R4, 0x10, RZ ;  /* 0x00000010040b7819 */ /* 0x001fca00000006ff */
[----:B------:R-:W-:Y:S01]  /*19fa0*/  FADD.FTZ R11, R11, R34 ;  /* 0x000000220b0b7221 */ /* 0x000fe20000010000 */
[----:B------:R-:W-:-:S05]  /*19fb0*/  SHF.L.U32 R26, R26, 0x10, RZ ;  /* 0x000000101a1a7819 */ /* 0x000fca00000006ff */
[----:B------:R-:W1:Y:S01]  /*19fc0*/  F2F.BF16.F32 R11, R11 ;  /* 0x0000000b000b7304 */ /* 0x000e620000202000 */
[----:B------:R-:W-:Y:S02]  /*19fd0*/  SHF.L.U32 R27, R28, 0x10, RZ ;  /* 0x000000101c1b7819 */ /* 0x000fe400000006ff */
[----:B-1----:R-:W-:Y:S01]  /*19fe0*/  SHF.L.U32 R21, R11, 0x10, RZ ;  /* 0x000000100b157819 */ /* 0x002fe200000006ff */
[----:B------:R-:W-:-:S04]  /*19ff0*/  IMAD.U32 R11, R10, 0x10000, RZ ;  /* 0x000100000a0b7824 */ /* 0x000fc800078e00ff */
[----:B------:R-:W-:-:S06]  /*1a000*/  FADD.FTZ R21, R21, R36 ;  /* 0x0000002415157221 */ /* 0x000fcc0000010000 */
[----:B------:R-:W4:Y:S01]  /*1a010*/  F2F.BF16.F32 R21, R21 ;  /* 0x0000001500157304 */ /* 0x000f220000202000 */
[----:B------:R-:W-:Y:S01]  /*1a020*/  SHF.L.U32 R20, R20, 0x10, RZ ;  /* 0x0000001014147819 */ /* 0x000fe200000006ff */
[----:B----4-:R-:W-:Y:S01]  /*1a030*/  IMAD.U32 R25, R21, 0x10000, RZ ;  /* 0x0001000015197824 */ /* 0x010fe200078e00ff */
[----:B------:R-:W-:-:S03]  /*1a040*/  SHF.L.U32 R21, R24, 0x10, RZ ;  /* 0x0000001018157819 */ /* 0x000fc600000006ff */
        /* <DEDUP_REMOVED lines=8> */
[----:B0-----:R-:W-:-:S04]  /*1a0d0*/  IMAD.U32 R11, R10, 0x10000, RZ ;  /* 0x000100000a0b7824 */ /* 0x001fc800078e00ff */
[----:B------:R-:W-:-:S06]  /*1a0e0*/  FADD.FTZ R11, R11, R20 ;  /* 0x000000140b0b7221 */ /* 0x000fcc0000010000 */
[----:B------:R-:W0:Y:S02]  /*1a0f0*/  F2F.BF16.F32 R11, R11 ;  /* 0x0000000b000b7304 */ /* 0x000e240000202000 */
[----:B0-----:R-:W-:-:S05]  /*1a100*/  SHF.L.U32 R20, R11, 0x10, RZ ;  /* 0x000000100b147819 */ /* 0x001fca00000006ff */
[----:B------:R-:W-:-:S05]  /*1a110*/  FADD.FTZ R20, R20, R21 ;  /* 0x0000001514147221 */ /* 0x000fca0000010000 */
[----:B------:R-:W-:-:S04]  /*1a120*/  F2FP.BF16.F32.PACK_AB R20, RZ, R20 ;  /* 0x00000014ff14723e */ /* 0x000fc800000010ff */
[----:B------:R-:W-:Y:S01]  /*1a130*/  PRMT R4, R20, 0x7610, R4 ;  /* 0x0000761014047816 */ /* 0x000fe20000000004 */
[----:B------:R-:W-:Y:S06]  /*1a140*/  @P1 BRA `(.L_x_186) ;  /* 0xfffffff800f81947 */ /* 0x000fec000383ffff */
.L_x_185:
[----:B------:R-:W-:Y:S05]  /*1a150*/  BSYNC.RECONVERGENT B2 ;  /* 0x0000000000027941 */ /* 0x000fea0003800200 */
.L_x_184:
        /* <DEDUP_REMOVED lines=19> */
[----:B------:R-:W-:Y:S02]  /*1a290*/  IMAD R7, R21, UR7, R10 ;  /* 0x0000000715077c24 */ /* 0x000fe4000f8e020a */
[----:B--2---:R-:W-:Y:S02]  /*1a2a0*/  IMAD R13, R19, UR12, RZ ;  /* 0x0000000c130d7c24 */ /* 0x004fe4000f8e02ff */
[----:B------:R-:W-:-:S04]  /*1a2b0*/  IMAD.WIDE.U32 R20, R21, UR6, R14 ;  /* 0x0000000615147c25 */ /* 0x000fc8000f8e000e */
[----:B------:R-:W-:Y:S01]  /*1a2c0*/  IMAD.WIDE.U32 R10, R18, UR12, RZ ;  /* 0x0000000c120a7c25 */ /* 0x000fe2000f8e00ff */
[----:B------:R-:W-:-:S03]  /*1a2d0*/  IADD3 R7, PT, PT, R21, R7, RZ ;  /* 0x0000000715077210 */ /* 0x000fc60007ffe0ff */
[----:B------:R-:W-:Y:S02]  /*1a2e0*/  IMAD R13, R18, UR13, R13 ;  /* 0x0000000d120d7c24 */ /* 0x000fe4000f8e020d */
[----:B---3--:R-:W-:Y:S02]  /*1a2f0*/  IMAD R7, R7, UR14, RZ ;  /* 0x0000000e07077c24 */ /* 0x008fe4000f8e02ff */
[----:B------:R-:W-:Y:S01]  /*1a300*/  IMAD R21, R19, UR6, RZ ;  /* 0x0000000613157c24 */ /* 0x000fe2000f8e02ff */
[----:B------:R-:W-:Y:S01]  /*1a310*/  IADD3 R11, PT, PT, R11, R13, RZ ;  /* 0x0000000d0b0b7210 */ /* 0x000fe20007ffe0ff */
[----:B------:R-:W-:Y:S02]  /*1a320*/  IMAD R7, R20, UR15, R7 ;  /* 0x0000000f14077c24 */ /* 0x000fe4000f8e0207 */
[----:B-1----:R-:W-:-:S04]  /*1a330*/  IMAD.WIDE.U32 R8, R18, UR6, R8 ;  /* 0x0000000612087c25 */ /* 0x002fc8000f8e0008 */
[----:B------:R-:W-:Y:S01]  /*1a340*/  IMAD.WIDE.U32 R12, R20, UR14, R10 ;  /* 0x0000000e140c7c25 */ /* 0x000fe2000f8e000a */
[----:B------:R-:W-:Y:S02]  /*1a350*/  IADD3 R25, P2, PT, R14, -R8, RZ ;  /* 0x800000080e197210 */ /* 0x000fe40007f5e0ff */
[----:B------:R-:W-:Y:S01]  /*1a360*/  IADD3 R10, P3, PT, R10, UR12, RZ ;  /* 0x0000000c0a0a7c10 */ /* 0x000fe2000ff7e0ff */
[----:B------:R-:W-:Y:S01]  /*1a370*/  IMAD R21, R18, UR7, R21 ;  /* 0x0000000712157c24 */ /* 0x000fe2000f8e0215 */
[C---:B------:R-:W-:Y:S02]  /*1a380*/  LEA R20, P1, R12.reuse, R16, 0x1 ;  /* 0x000000100c147211 */ /* 0x040fe400078208ff */
[----:B------:R-:W-:Y:S01]  /*1a390*/  IADD3 R7, PT, PT, R7, R13, RZ ;  /* 0x0000000d07077210 */ /* 0x000fe20007ffe0ff */
[----:B------:R-:W-:Y:S01]  /*1a3a0*/  IMAD.IADD R29, R9, 0x1, R21 ;  /* 0x00000001091d7824 */ /* 0x000fe200078e0215 */
[----:B------:R-:W-:Y:S02]  /*1a3b0*/  IADD3.X R11, PT, PT, R11, UR13, RZ, P3, !PT ;  /* 0x0000000d0b0b7c10 */ /* 0x000fe40009ffe4ff */
[----:B------:R-:W-:-:S02]  /*1a3c0*/  LEA.HI.X R21, R12, R3, R7, 0x1, P1 ;  /* 0x000000030c157211 */ /* 0x000fc400008f0c07 */
[----:B------:R-:W-:-:S03]  /*1a3d0*/  IADD3.X R9, PT, PT, R15, ~R29, RZ, P2, !PT ;  /* 0x8000001d0f097210 */ /* 0x000fc600017fe4ff */
[----:B------:R0:W2:Y:S02]  /*1a3e0*/  LDG.E.U16 R7, desc[UR8][R20.64] ;  /* 0x0000000814077981 */ /* 0x0000a4000c1e1500 */
[----:B------:R-:W-:-:S04]  /*1a3f0*/  IMAD R12, R9, UR14, RZ ;  /* 0x0000000e090c7c24 */ /* 0x000fc8000f8e02ff */
[C---:B------:R-:W-:Y:S02]  /*1a400*/  IMAD R9, R25.reuse, UR15, R12 ;  /* 0x0000000f19097c24 */ /* 0x040fe4000f8e020c */
[----:B------:R-:W-:Y:S01]  /*1a410*/  IMAD.WIDE.U32 R12, R25, UR14, R10 ;  /* 0x0000000e190c7c25 */ /* 0x000fe2000f8e000a */
[----:B------:R-:W-:-:S03]  /*1a420*/  IADD3 R27, P2, PT, R8, UR6, RZ ;  /* 0x00000006081b7c10 */ /* 0x000fc6000ff5e0ff */
[----:B------:R-:W-:Y:S01]  /*1a430*/  IMAD.IADD R8, R9, 0x1, R13 ;  /* 0x0000000109087824 */ /* 0x000fe200078e020d */
[----:B------:R-:W-:Y:S02]  /*1a440*/  LEA R24, P1, R12, R16, 0x1 ;  /* 0x000000100c187211 */ /* 0x000fe400078208ff */
[----:B------:R-:W-:Y:S02]  /*1a450*/  IADD3 R13, P3, PT, R14, -R27, RZ ;  /* 0x8000001b0e0d7210 */ /* 0x000fe40007f7e0ff */
[----:B------:R-:W-:Y:S02]  /*1a460*/  LEA.HI.X R25, R12, R3, R8, 0x1, P1 ;  /* 0x000000030c197211 */ /* 0x000fe400008f0c08 */
[----:B------:R-:W-:Y:S02]  /*1a470*/  IADD3.X R29, PT, PT, R29, UR7, RZ, P2, !PT ;  /* 0x000000071d1d7c10 */ /* 0x000fe400097fe4ff */
[----:B------:R-:W-:Y:S01]  /*1a480*/  IADD3 R8, P1, PT, R10, UR12, RZ ;  /* 0x0000000c0a087c10 */ /* 0x000fe2000ff3e0ff */
[----:B------:R-:W3:Y:S01]  /*1a490*/  LDG.E.U16 R24, desc[UR8][R24.64] ;  /* 0x0000000818187981 */ /* 0x000ee2000c1e1500 */
[----:B------:R-:W-:-:S02]  /*1a4a0*/  IADD3.X R10, PT, PT, R15, ~R29, RZ, P3, !PT ;  /* 0x8000001d0f0a7210 */ /* 0x000fc40001ffe4ff */
        /* <DEDUP_REMOVED lines=29> */
[----:B----4-:R-:W-:Y:S01]  /*1a680*/  SHF.L.U32 R9, R12, 0x10, RZ ;  /* 0x000000100c097819 */ /* 0x010fe200000006ff */
[----:B0-----:R-:W-:-:S04]  /*1a690*/  IMAD.U32 R8, R7, 0x10000, RZ ;  /* 0x0001000007087824 */ /* 0x001fc800078e00ff */
[----:B------:R-:W-:-:S06]  /*1a6a0*/  FADD.FTZ R8, R8, R9 ;  /* 0x0000000908087221 */ /* 0x000fcc0000010000 */
[----:B------:R-:W0:Y:S02]  /*1a6b0*/  F2F.BF16.F32 R8, R8 ;  /* 0x0000000800087304 */ /* 0x000e240000202000 */
[----:B0-----:R-:W-:Y:S02]  /*1a6c0*/  SHF.L.U32 R9, R8, 0x10, RZ ;  /* 0x0000001008097819 */ /* 0x001fe400000006ff */
[----:B------:R-:W-:-:S05]  /*1a6d0*/  SHF.L.U32 R10, R10, 0x10, RZ ;  /* 0x000000100a0a7819 */ /* 0x000fca00000006ff */
[----:B------:R-:W-:-:S05]  /*1a6e0*/  FADD.FTZ R9, R9, R10 ;  /* 0x0000000a09097221 */ /* 0x000fca0000010000 */
[----:B------:R-:W-:-:S04]  /*1a6f0*/  F2FP.BF16.F32.PACK_AB R9, RZ, R9 ;  /* 0x00000009ff09723e */ /* 0x000fc800000010ff */
[----:B------:R-:W-:-:S07]  /*1a700*/  PRMT R4, R9, 0x7610, R4 ;  /* 0x0000761009047816 */ /* 0x000fce0000000004 */
.L_x_190:
[----:B------:R-:W-:Y:S05]  /*1a710*/  BSYNC.RECONVERGENT B3 ;  /* 0x0000000000037941 */ /* 0x000fea0003800200 */
.L_x_189:
        /* <DEDUP_REMOVED lines=27> */
[----:B------:R-:W-:Y:S01]  /*1a8d0*/  LEA R6, P1, R10, R16, 0x1 ;  /* 0x000000100a067211 */ /* 0x000fe200078208ff */
[C---:B-1----:R-:W-:Y:S01]  /*1a8e0*/  IMAD.WIDE.U32 R12, R18.reuse, UR6, R12 ;  /* 0x00000006120c7c25 */ /* 0x042fe2000f8e000c */
[----:B------:R-:W-:Y:S02]  /*1a8f0*/  IADD3 R7, PT, PT, R7, R11, RZ ;  /* 0x0000000b07077210 */ /* 0x000fe40007ffe0ff */
[----:B------:R-:W-:Y:S01]  /*1a900*/  IADD3.X R9, PT, PT, R9, UR13, RZ, P2, !PT ;  /* 0x0000000d09097c10 */ /* 0x000fe200097fe4ff */
[----:B------:R-:W-:Y:S01]  /*1a910*/  IMAD R17, R18, UR7, R17 ;  /* 0x0000000712117c24 */ /* 0x000fe2000f8e0211 */
        /* <DEDUP_REMOVED lines=12> */
[----:B-----5:R-:W-:Y:S02]  /*1a9e0*/  SHF.L.U32 R4, R4, 0x10, RZ ;  /* 0x0000001004047819 */ /* 0x020fe400000006ff */
[----:B------:R-:W-:-:S05]  /*1a9f0*/  IADD3 R18, P1, PT, R18, 0x2, RZ ;  /* 0x0000000212127810 */ /* 0x000fca0007f3e0ff */
[----:B------:R-:W-:Y:S02]  /*1aa00*/  IMAD.X R19, RZ, RZ, R19, P1 ;  /* 0x000000ffff137224 */ /* 0x000fe400008e0613 */
[----:B--2---:R-:W-:-:S04]  /*1aa10*/  IMAD.U32 R9, R6, 0x10000, RZ ;  /* 0x0001000006097824 */ /* 0x004fc800078e00ff */
[----:B------:R-:W-:-:S06]  /*1aa20*/  FADD.FTZ R9, R4, R9 ;  /* 0x0000000904097221 */ /* 0x000fcc0000010000 */
[----:B------:R-:W0:Y:S02]  /*1aa30*/  F2F.BF16.F32 R9, R9 ;  /* 0x0000000900097304 */ /* 0x000e240000202000 */
[----:B0-----:R-:W-:Y:S02]  /*1aa40*/  SHF.L.U32 R4, R9, 0x10, RZ ;  /* 0x0000001009047819 */ /* 0x001fe400000006ff */
[----:B---3--:R-:W-:-:S05]  /*1aa50*/  SHF.L.U32 R7, R10, 0x10, RZ ;  /* 0x000000100a077819 */ /* 0x008fca00000006ff */
[----:B------:R-:W-:-:S05]  /*1aa60*/  FADD.FTZ R4, R4, R7 ;  /* 0x0000000704047221 */ /* 0x000fca0000010000 */
[----:B------:R-:W-:-:S07]  /*1aa70*/  F2FP.BF16.F32.PACK_AB R4, RZ, R4 ;  /* 0x00000004ff04723e */ /* 0x000fce00000010ff */
.L_x_192:
[----:B------:R-:W-:Y:S05]  /*1aa80*/  BSYNC.RECONVERGENT B3 ;  /* 0x0000000000037941 */ /* 0x000fea0003800200 */
.L_x_191:
        /* <DEDUP_REMOVED lines=11> */
[----:B------:R-:W-:Y:S01]  /*1ab40*/  IMAD.WIDE.U32 R18, R18, UR12, RZ ;  /* 0x0000000c12127c25 */ /* 0x000fe2000f8e00ff */
[----:B------:R-:W-:-:S03]  /*1ab50*/  IADD3 R6, PT, PT, R15, R7, RZ ;  /* 0x000000070f067210 */ /* 0x000fc60007ffe0ff */
[----:B------:R-:W-:Y:S02]  /*1ab60*/  IMAD.IADD R19, R19, 0x1, R9 ;  /* 0x0000000113137824 */ /* 0x000fe400078e0209 */
[----:B--2---:R-:W-:Y:S02]  /*1ab70*/  IMAD R9, R6, UR14, RZ ;  /* 0x0000000e06097c24 */ /* 0x004fe4000f8e02ff */
[----:B------:R-:W-:-:S04]  /*1ab80*/  IMAD.WIDE.U32 R6, R14, UR14, R18 ;  /* 0x0000000e0e067c25 */ /* 0x000fc8000f8e0012 */
[----:B------:R-:W-:Y:S01]  /*1ab90*/  IMAD R9, R14, UR15, R9 ;  /* 0x0000000f0e097c24 */ /* 0x000fe2000f8e0209 */
[----:B------:R-:W-:-:S04]  /*1aba0*/  LEA R16, P0, R6, R16, 0x1 ;  /* 0x0000001006107211 */ /* 0x000fc800078008ff */
        /* <DEDUP_REMOVED lines=8> */
.L_x_188:
[----:B------:R-:W-:Y:S05]  /*1ac30*/  BSYNC.RECONVERGENT B2 ;  /* 0x0000000000027941 */ /* 0x000fea0003800200 */
.L_x_187:
[----:B-----5:R0:W-:Y:S02]  /*1ac40*/  STG.E.U16 desc[UR8][R22.64], R4 ;  /* 0x0000000416007986 */ /* 0x0201e4000c101508 */
.L_x_183:
[----:B------:R-:W-:Y:S05]  /*1ac50*/  BSYNC.RECONVERGENT B1 ;  /* 0x0000000000017941 */ /* 0x000fea0003800200 */
.L_x_182:
[----:B------:R-:W-:-:S07]  /*1ac60*/  IADD3 R5, PT, PT, R5, 0x80, RZ ;  /* 0x0000008005057810 */ /* 0x000fce0007ffe0ff */
.L_x_174:
[----:B------:R-:W-:Y:S05]  /*1ac70*/  BSYNC.RECONVERGENT B0 ;  /* 0x0000000000007941 */ /* 0x000fea0003800200 */
.L_x_173:
        /* <DEDUP_REMOVED lines=351> */
.L_x_195:
        /* <DEDUP_REMOVED lines=37> */
.L_x_198:
[----:B------:R-:W-:-:S07]  /*1c4c0*/  MOV R4, 0x1c4e0 ;  /* 0x0001c4e000047802 */ /* 0x000fce0000000f00 */
[----:B------:R-:W-:Y:S05]  /*1c4d0*/  CALL.REL.NOINC `($__internal_0_$__cuda_sm20_div_s64) ;  /* 0x000000fc00b87944 */ /* 0x000fea0003c00000 */
[----:B------:R-:W-:Y:S01]  /*1c4e0*/  MOV R8, R6 ;  /* 0x0000000600087202 */ /* 0x000fe20000000f00 */
[----:B------:R-:W-:-:S07]  /*1c4f0*/  IMAD.MOV.U32 R9, RZ, RZ, R7 ;  /* 0x000000ffff097224 */ /* 0x000fce00078e0007 */
.L_x_197:
[----:B------:R-:W-:Y:S05]  /*1c500*/  BSYNC.RECONVERGENT B1 ;  /* 0x0000000000017941 */ /* 0x000fea0003800200 */
.L_x_196:
        /* <DEDUP_REMOVED lines=40> */
.L_x_200:
[----:B------:R-:W-:Y:S02]  /*1c790*/  MOV R10, R14 ;  /* 0x0000000e000a7202 */ /* 0x000fe40000000f00 */
[----:B------:R-:W-:Y:S02]  /*1c7a0*/  MOV R3, R15 ;  /* 0x0000000f00037202 */ /* 0x000fe40000000f00 */
[----:B------:R-:W-:-:S07]  /*1c7b0*/  MOV R4, 0x1c7d0 ;  /* 0x0001c7d000047802 */ /* 0x000fce0000000f00 */
[----:B------:R-:W-:Y:S05]  /*1c7c0*/  CALL.REL.NOINC `($__internal_0_$__cuda_sm20_div_s64) ;  /* 0x000000f800fc7944 */ /* 0x000fea0003c00000 */
.L_x_201:
[----:B------:R-:W-:Y:S05]  /*1c7d0*/  BSYNC.RECONVERGENT B1 ;  /* 0x0000000000017941 */ /* 0x000fea0003800200 */
.L_x_199:
        /* <DEDUP_REMOVED lines=212> */
.L_x_206:
        /* <DEDUP_REMOVED lines=66> */
.L_x_205:
[----:B------:R-:W-:Y:S05]  /*1d940*/  BSYNC.RECONVERGENT B2 ;  /* 0x0000000000027941 */ /* 0x000fea0003800200 */
.L_x_204:
        /* <DEDUP_REMOVED lines=91> */
.L_x_210:
[----:B------:R-:W-:Y:S05]  /*1df00*/  BSYNC.RECONVERGENT B3 ;  /* 0x0000000000037941 */ /* 0x000fea0003800200 */
.L_x_209:
        /* <DEDUP_REMOVED lines=54> */
.L_x_212:
[----:B------:R-:W-:Y:S05]  /*1e270*/  BSYNC.RECONVERGENT B3 ;  /* 0x0000000000037941 */ /* 0x000fea0003800200 */
.L_x_211:
        /* <DEDUP_REMOVED lines=26> */
.L_x_208:
[----:B------:R-:W-:Y:S05]  /*1e420*/  BSYNC.RECONVERGENT B2 ;  /* 0x0000000000027941 */ /* 0x000fea0003800200 */
.L_x_207:
[----:B-----5:R0:W-:Y:S02]  /*1e430*/  STG.E.U16 desc[UR8][R22.64], R4 ;  /* 0x0000000416007986 */ /* 0x0201e4000c101508 */
.L_x_203:
[----:B------:R-:W-:Y:S05]  /*1e440*/  BSYNC.RECONVERGENT B1 ;  /* 0x0000000000017941 */ /* 0x000fea0003800200 */
.L_x_202:
[----:B------:R-:W-:-:S07]  /*1e450*/  IADD3 R5, PT, PT, R5, 0x80, RZ ;  /* 0x0000008005057810 */ /* 0x000fce0007ffe0ff */
.L_x_194:
[----:B------:R-:W-:Y:S05]  /*1e460*/  BSYNC.RECONVERGENT B0 ;  /* 0x0000000000007941 */ /* 0x000fea0003800200 */
.L_x_193:
        /* <DEDUP_REMOVED lines=351> */
.L_x_215:
        /* <DEDUP_REMOVED lines=37> */
.L_x_218:
[----:B------:R-:W-:-:S07]  /*1fcb0*/  MOV R4, 0x1fcd0 ;  /* 0x0001fcd000047802 */ /* 0x000fce0000000f00 */
[----:B------:R-:W-:Y:S05]  /*1fcc0*/  CALL.REL.NOINC `($__internal_0_$__cuda_sm20_div_s64) ;  /* 0x000000c400bc7944 */ /* 0x000fea0003c00000 */
[----:B------:R-:W-:Y:S01]  /*1fcd0*/  MOV R8, R6 ;  /* 0x0000000600087202 */ /* 0x000fe20000000f00 */
[----:B------:R-:W-:-:S07]  /*1fce0*/  IMAD.MOV.U32 R9, RZ, RZ, R7 ;  /* 0x000000ffff097224 */ /* 0x000fce00078e0007 */
.L_x_217:
[----:B------:R-:W-:Y:S05]  /*1fcf0*/  BSYNC.RECONVERGENT B1 ;  /* 0x0000000000017941 */ /* 0x000fea0003800200 */
.L_x_216:
        /* <DEDUP_REMOVED lines=40> */
.L_x_220:
[----:B------:R-:W-:Y:S02]  /*1ff80*/  MOV R10, R14 ;  /* 0x0000000e000a7202 */ /* 0x000fe40000000f00 */
[----:B------:R-:W-:Y:S02]  /*1ff90*/  MOV R3, R15 ;  /* 0x0000000f00037202 */ /* 0x000fe40000000f00 */
[----:B------:R-:W-:-:S07]  /*1ffa0*/  MOV R4, 0x1ffc0 ;  /* 0x0001ffc000047802 */ /* 0x000fce0000000f00 */
[----:B------:R-:W-:Y:S05]  /*1ffb0*/  CALL.REL.NOINC `($__internal_0_$__cuda_sm20_div_s64) ;  /* 0x000000c400007944 */ /* 0x000fea0003c00000 */
.L_x_221:
[----:B------:R-:W-:Y:S05]  /*1ffc0*/  BSYNC.RECONVERGENT B1 ;  /* 0x0000000000017941 */ /* 0x000fea0003800200 */
.L_x_219:
        /* <DEDUP_REMOVED lines=212> */
.L_x_226:
        /* <DEDUP_REMOVED lines=66> */
.L_x_225:
[----:B------:R-:W-:Y:S05]  /*21130*/  BSYNC.RECONVERGENT B2 ;  /* 0x0000000000027941 */ /* 0x000fea0003800200 */
.L_x_224:
        /* <DEDUP_REMOVED lines=91> */
.L_x_230:
[----:B------:R-:W-:Y:S05]  /*216f0*/  BSYNC.RECONVERGENT B3 ;  /* 0x0000000000037941 */ /* 0x000fea0003800200 */
.L_x_229:
        /* <DEDUP_REMOVED lines=54> */
.L_x_232:
[----:B------:R-:W-:Y:S05]  /*21a60*/  BSYNC.RECONVERGENT B3 ;  /* 0x0000000000037941 */ /* 0x000fea0003800200 */
.L_x_231:
        /* <DEDUP_REMOVED lines=26> */
.L_x_228:
[----:B------:R-:W-:Y:S05]  /*21c10*/  BSYNC.RECONVERGENT B2 ;  /* 0x0000000000027941 */ /* 0x000fea0003800200 */
.L_x_227:
[----:B-----5:R0:W-:Y:S02]  /*21c20*/  STG.E.U16 desc[UR8][R22.64], R4 ;  /* 0x0000000416007986 */ /* 0x0201e4000c101508 */
.L_x_223:
[----:B------:R-:W-:Y:S05]  /*21c30*/  BSYNC.RECONVERGENT B1 ;  /* 0x0000000000017941 */ /* 0x000fea0003800200 */
.L_x_222:
[----:B------:R-:W-:-:S07]  /*21c40*/  IADD3 R5, PT, PT, R5, 0x80, RZ ;  /* 0x0000008005057810 */ /* 0x000fce0007ffe0ff */
.L_x_214:
[----:B------:R-:W-:Y:S05]  /*21c50*/  BSYNC.RECONVERGENT B0 ;  /* 0x0000000000007941 */ /* 0x000fea0003800200 */
.L_x_213:
        /* <DEDUP_REMOVED lines=351> */
.L_x_235:
        /* <DEDUP_REMOVED lines=37> */
.L_x_238:
[----:B------:R-:W-:-:S07]  /*234a0*/  MOV R4, 0x234c0 ;  /* 0x000234c000047802 */ /* 0x000fce0000000f00 */
[----:B------:R-:W-:Y:S05]  /*234b0*/  CALL.REL.NOINC `($__internal_0_$__cuda_sm20_div_s64) ;  /* 0x0000008c00c07944 */ /* 0x000fea0003c00000 */
[----:B------:R-:W-:Y:S01]  /*234c0*/  MOV R8, R6 ;  /* 0x0000000600087202 */ /* 0x000fe20000000f00 */
[----:B------:R-:W-:-:S07]  /*234d0*/  IMAD.MOV.U32 R9, RZ, RZ, R7 ;  /* 0x000000ffff097224 */ /* 0x000fce00078e0007 */
.L_x_237:
[----:B------:R-:W-:Y:S05]  /*234e0*/  BSYNC.RECONVERGENT B1 ;  /* 0x0000000000017941 */ /* 0x000fea0003800200 */
.L_x_236:
        /* <DEDUP_REMOVED lines=40> */
.L_x_240:
[----:B------:R-:W-:Y:S02]  /*23770*/  MOV R10, R14 ;  /* 0x0000000e000a7202 */ /* 0x000fe40000000f00 */
[----:B------:R-:W-:Y:S02]  /*23780*/  MOV R3, R15 ;  /* 0x0000000f00037202 */ /* 0x000fe40000000f00 */
[----:B------:R-:W-:-:S07]  /*23790*/  MOV R4, 0x237b0 ;  /* 0x000237b000047802 */ /* 0x000fce0000000f00 */
[----:B------:R-:W-:Y:S05]  /*237a0*/  CALL.REL.NOINC `($__internal_0_$__cuda_sm20_div_s64) ;  /* 0x0000008c00047944 */ /* 0x000fea0003c00000 */
.L_x_241:
[----:B------:R-:W-:Y:S05]  /*237b0*/  BSYNC.RECONVERGENT B1 ;  /* 0x0000000000017941 */ /* 0x000fea0003800200 */
.L_x_239:
        /* <DEDUP_REMOVED lines=212> */
.L_x_246:
        /* <DEDUP_REMOVED lines=66> */
.L_x_245:
[----:B------:R-:W-:Y:S05]  /*24920*/  BSYNC.RECONVERGENT B2 ;  /* 0x0000000000027941 */ /* 0x000fea0003800200 */
.L_x_244:
        /* <DEDUP_REMOVED lines=91> */
.L_x_250:
[----:B------:R-:W-:Y:S05]  /*24ee0*/  BSYNC.RECONVERGENT B3 ;  /* 0x0000000000037941 */ /* 0x000fea0003800200 */
.L_x_249:
        /* <DEDUP_REMOVED lines=54> */
.L_x_252:
[----:B------:R-:W-:Y:S05]  /*25250*/  BSYNC.RECONVERGENT B3 ;  /* 0x0000000000037941 */ /* 0x000fea0003800200 */
.L_x_251:
        /* <DEDUP_REMOVED lines=26> */
.L_x_248:
[----:B------:R-:W-:Y:S05]  /*25400*/  BSYNC.RECONVERGENT B2 ;  /* 0x0000000000027941 */ /* 0x000fea0003800200 */
.L_x_247:
[----:B-----5:R0:W-:Y:S02]  /*25410*/  STG.E.U16 desc[UR8][R22.64], R4 ;  /* 0x0000000416007986 */ /* 0x0201e4000c101508 */
.L_x_243:
[----:B------:R-:W-:Y:S05]  /*25420*/  BSYNC.RECONVERGENT B1 ;  /* 0x0000000000017941 */ /* 0x000fea0003800200 */
.L_x_242:
[----:B------:R-:W-:-:S07]  /*25430*/  IADD3 R5, PT, PT, R5, 0x80, RZ ;  /* 0x0000008005057810 */ /* 0x000fce0007ffe0ff */
.L_x_234:
[----:B------:R-:W-:Y:S05]  /*25440*/  BSYNC.RECONVERGENT B0 ;  /* 0x0000000000007941 */ /* 0x000fea0003800200 */
.L_x_233:
        /* <DEDUP_REMOVED lines=351> */
.L_x_255:
        /* <DEDUP_REMOVED lines=37> */
.L_x_258:
[----:B------:R-:W-:-:S07]  /*26c90*/  MOV R4, 0x26cb0 ;  /* 0x00026cb000047802 */ /* 0x000fce0000000f00 */
[----:B------:R-:W-:Y:S05]  /*26ca0*/  CALL.REL.NOINC `($__internal_0_$__cuda_sm20_div_s64) ;  /* 0x0000005400c47944 */ /* 0x000fea0003c00000 */
[----:B------:R-:W-:Y:S01]  /*26cb0*/  MOV R8, R6 ;  /* 0x0000000600087202 */ /* 0x000fe20000000f00 */
[----:B------:R-:W-:-:S07]  /*26cc0*/  IMAD.MOV.U32 R9, RZ, RZ, R7 ;  /* 0x000000ffff097224 */ /* 0x000fce00078e0007 */
.L_x_257:
[----:B------:R-:W-:Y:S05]  /*26cd0*/  BSYNC.RECONVERGENT B1 ;  /* 0x0000000000017941 */ /* 0x000fea0003800200 */
.L_x_256:
        /* <DEDUP_REMOVED lines=40> */
.L_x_260:
[----:B------:R-:W-:Y:S02]  /*26f60*/  MOV R10, R14 ;  /* 0x0000000e000a7202 */ /* 0x000fe40000000f00 */
[----:B------:R-:W-:Y:S02]  /*26f70*/  MOV R3, R15 ;  /* 0x0000000f00037202 */ /* 0x000fe40000000f00 */
[----:B------:R-:W-:-:S07]  /*26f80*/  MOV R4, 0x26fa0 ;  /* 0x00026fa000047802 */ /* 0x000fce0000000f00 */
[----:B------:R-:W-:Y:S05]  /*26f90*/  CALL.REL.NOINC `($__internal_0_$__cuda_sm20_div_s64) ;  /* 0x0000005400087944 */ /* 0x000fea0003c00000 */
.L_x_261:
[----:B------:R-:W-:Y:S05]  /*26fa0*/  BSYNC.RECONVERGENT B1 ;  /* 0x0000000000017941 */ /* 0x000fea0003800200 */
.L_x_259:
        /* <DEDUP_REMOVED lines=99> */
[----:B------:R-:W-:Y:S02]  /*275e0*/  IMAD R30, R30, UR12, RZ ;  /* 0x0000000c1e1e7c24 */ /* 0x000fe4000f8e02ff */
[----:B------:R-:W-:Y:S01]  /*275f0*/  IMAD.IADD R27, R43, 0x1, R27 ;  /* 0x000000012b1b7824 */ /* 0x000fe200078e021b */
[----:B------:R-:W-:Y:S01]  /*27600*/  IADD3 R43, P3, PT, R18, 0x7, RZ ;  /* 0x00000007122b7810 */ /* 0x000fe20007f7e0ff */
[C---:B------:R-:W-:Y:S02]  /*27610*/  IMAD R33, R29.reuse, UR13, R28 ;  /* 0x0000000d1d217c24 */ /* 0x040fe4000f8e021c */
[----:B------:R-:W-:Y:S01]  /*27620*/  IMAD.WIDE.U32 R28, R29, UR12, R14 ;  /* 0x0000000c1d1c7c25 */ /* 0x000fe2000f8e000e */
[----:B------:R-:W-:-:S02]  /*27630*/  IADD3.X R44, PT, PT, RZ, R19, RZ, P3, !PT ;  /* 0x00000013ff2c7210 */ /* 0x000fc40001ffe4ff */
[----:B------:R-:W-:Y:S01]  /*27640*/  SHF.L.U64.HI R42, R42, 0x1, R27 ;  /* 0x000000012a2a7819 */ /* 0x000fe2000001021b */
[C---:B------:R-:W-:Y:S01]  /*27650*/  IMAD R53, R31.reuse, UR13, R30 ;  /* 0x0000000d1f357c24 */ /* 0x040fe2000f8e021e */
[----:B------:R-:W0:Y:S01]  /*27660*/  LDC.64 R26, c[0x0][0x608] ;  /* 0x00018200ff1a7b82 */ /* 0x000e220000000a00 */
[----:B------:R-:W-:-:S04]  /*27670*/  IMAD.WIDE.U32 R30, R31, UR12, R14 ;  /* 0x0000000c1f1e7c25 */ /* 0x000fc8000f8e000e */
[----:B------:R-:W-:Y:S01]  /*27680*/  IMAD.IADD R55, R29, 0x1, R33 ;  /* 0x000000011d377824 */ /* 0x000fe200078e0221 */
[----:B------:R-:W-:Y:S01]  /*27690*/  IADD3 R33, P3, PT, RZ, -R43, RZ ;  /* 0x8000002bff217210 */ /* 0x000fe20007f7e0ff */
[C---:B------:R-:W-:Y:S01]  /*276a0*/  IMAD R45, R46.reuse, R25, R45 ;  /* 0x000000192e2d7224 */ /* 0x040fe200078e022d */
[----:B------:R-:W-:Y:S01]  /*276b0*/  IADD3 R53, PT, PT, R31, R53, RZ ;  /* 0x000000351f357210 */ /* 0x000fe20007ffe0ff */
[----:B------:R-:W-:Y:S01]  /*276c0*/  IMAD.WIDE.U32 R46, R46, R24, RZ ;  /* 0x000000182e2e7225 */ /* 0x000fe200078e00ff */
[----:B------:R-:W-:-:S03]  /*276d0*/  IADD3.X R32, PT, PT, RZ, ~R44, RZ, P3, !PT ;  /* 0x8000002cff207210 */ /* 0x000fc60001ffe4ff */
[-C--:B------:R-:W-:Y:S01]  /*276e0*/  IMAD R53, R53, R24.reuse, RZ ;  /* 0x0000001835357224 */ /* 0x080fe200078e02ff */
[----:B------:R-:W-:Y:S01]  /*276f0*/  IADD3 R29, PT, PT, R47, R45, RZ ;  /* 0x0000002d2f1d7210 */ /* 0x000fe20007ffe0ff */
[----:B------:R-:W-:Y:S02]  /*27700*/  IMAD R32, R32, UR12, RZ ;  /* 0x0000000c20207c24 */ /* 0x000fe4000f8e02ff */
[C---:B------:R-:W-:Y:S02]  /*27710*/  IMAD R53, R30.reuse, R25, R53 ;  /* 0x000000191e357224 */ /* 0x040fe400078e0235 */
[----:B------:R-:W-:-:S04]  /*27720*/  IMAD.WIDE.U32 R30, R30, R24, RZ ;  /* 0x000000181e1e7225 */ /* 0x000fc800078e00ff */
[----:B------:R-:W-:Y:S01]  /*27730*/  IMAD R47, R33, UR13, R32 ;  /* 0x0000000d212f7c24 */ /* 0x000fe2000f8e0220 */
[----:B------:R-:W-:Y:S01]  /*27740*/  IADD3 R31, PT, PT, R31, R53, RZ ;  /* 0x000000351f1f7210 */ /* 0x000fe20007ffe0ff */
[----:B------:R-:W-:-:S03]  /*27750*/  IMAD.WIDE.U32 R32, R33, UR12, R14 ;  /* 0x0000000c21207c25 */ /* 0x000fc6000f8e000e */
[C---:B------:R-:W-:Y:S01]  /*27760*/  SHF.L.U64.HI R31, R30.reuse, 0x1, R31 ;  /* 0x000000011e1f7819 */ /* 0x040fe2000001021f */
[-C--:B------:R-:W-:Y:S01]  /*27770*/  IMAD R55, R55, R24.reuse, RZ ;  /* 0x0000001837377224 */ /* 0x080fe200078e02ff */
[----:B------:R-:W-:Y:S01]  /*27780*/  IADD3 R33, PT, PT, R33, R47, RZ ;  /* 0x0000002f21217210 */ /* 0x000fe20007ffe0ff */
[----:B------:R-:W-:Y:S02]  /*27790*/  IMAD.SHL.U32 R47, R30, 0x2, RZ ;  /* 0x000000021e2f7824 */ /* 0x000fe400078e00ff */
[----:B------:R-:W-:Y:S02]  /*277a0*/  IMAD R30, R49, UR6, RZ ;  /* 0x00000006311e7c24 */ /* 0x000fe4000f8e02ff */
[----:B------:R-:W-:Y:S02]  /*277b0*/  IMAD R33, R33, R24, RZ ;  /* 0x0000001821217224 */ /* 0x000fe400078e02ff */
[C---:B------:R-:W-:Y:S02]  /*277c0*/  IMAD R51, R18.reuse, UR13, R51 ;  /* 0x0000000d12337c24 */ /* 0x040fe4000f8e0233 */
[----:B0-----:R-:W-:Y:S01]  /*277d0*/  IMAD.WIDE.U32 R26, R18, UR12, R26 ;  /* 0x0000000c121a7c25 */ /* 0x001fe2000f8e001a */
[----:B------:R-:W0:Y:S03]  /*277e0*/  LDCU.64 UR12, c[0x0][0x5f0] ;  /* 0x0000be00ff0c77ac */ /* 0x000e260008000a00 */
[C---:B------:R-:W-:Y:S01]  /*277f0*/  IMAD.SHL.U32 R45, R46.reuse, 0x2, RZ ;  /* 0x000000022e2d7824 */ /* 0x040fe200078e00ff */
[----:B------:R-:W-:Y:S01]  /*27800*/  SHF.L.U64.HI R46, R46, 0x1, R29 ;  /* 0x000000012e2e7819 */ /* 0x000fe2000001021d */
[----:B------:R-:W-:Y:S01]  /*27810*/  IMAD R53, R9, UR7, R30 ;  /* 0x0000000709357c24 */ /* 0x000fe2000f8e021e */
[----:B------:R-:W-:Y:S01]  /*27820*/  IADD3 R51, PT, PT, R27, R51, RZ ;  /* 0x000000331b337210 */ /* 0x000fe20007ffe0ff */
[-C--:B------:R-:W-:Y:S01]  /*27830*/  IMAD R55, R28, R25.reuse, R55 ;  /* 0x000000191c377224 */ /* 0x080fe200078e0237 */
[----:B------:R-:W-:Y:S01]  /*27840*/  IADD3 R26, P3, PT, R14, -R26, RZ ;  /* 0x8000001a0e1a7210 */ /* 0x000fe20007f7e0ff */
[----:B------:R-:W-:-:S02]  /*27850*/  IMAD R30, R32, R25, R33 ;  /* 0x00000019201e7224 */ /* 0x000fc400078e0221 */
[----:B------:R-:W-:-:S04]  /*27860*/  IMAD.WIDE.U32 R28, R28, R24, RZ ;  /* 0x000000181c1c7225 */ /* 0x000fc800078e00ff */
[----:B------:R-:W-:Y:S01]  /*27870*/  IMAD.WIDE.U32 R32, R32, R24, RZ ;  /* 0x0000001820207225 */ /* 0x000fe200078e00ff */
[----:B------:R-:W-:-:S03]  /*27880*/  IADD3 R55, PT, PT, R29, R55, RZ ;  /* 0x000000371d377210 */ /* 0x000fc60007ffe0ff */
[----:B------:R-:W-:Y:S02]  /*27890*/  IMAD R34, R34, UR6, RZ ;  /* 0x0000000622227c24 */ /* 0x000fe4000f8e02ff */
[----:B------:R-:W-:Y:S02]  /*278a0*/  IMAD R27, R48, UR6, RZ ;  /* 0x00000006301b7c24 */ /* 0x000fe4000f8e02ff */
[----:B------:R-:W-:Y:S01]  /*278b0*/  IMAD.WIDE.U32 R48, R9, UR6, RZ ;  /* 0x0000000609307c25 */ /* 0x000fe2000f8e00ff */
[----:B------:R-:W-:-:S03]  /*278c0*/  IADD3 R9, PT, PT, R33, R30, RZ ;  /* 0x0000001e21097210 */ /* 0x000fc60007ffe0ff */
[----:B------:R-:W-:Y:S01]  /*278d0*/  IMAD R33, R17, UR7, R34 ;  /* 0x0000000711217c24 */ /* 0x000fe2000f8e0222 */
[----:B------:R-:W-:Y:S01]  /*278e0*/  IADD3 R53, PT, PT, R49, R53, RZ ;  /* 0x0000003531357210 */ /* 0x000fe20007ffe0ff */
[----:B------:R-:W-:Y:S01]  /*278f0*/  IMAD.WIDE.U32 R56, R17, UR6, RZ ;  /* 0x0000000611387c25 */ /* 0x000fe2000f8e00ff */
[----:B------:R-:W-:-:S03]  /*27900*/  SHF.L.U64.HI R9, R32, 0x1, R9 ;  /* 0x0000000120097819 */ /* 0x000fc60000010209 */
[C---:B------:R-:W-:Y:S01]  /*27910*/  IMAD.SHL.U32 R29, R28.reuse, 0x2, RZ ;  /* 0x000000021c1d7824 */ /* 0x040fe200078e00ff */
[----:B------:R-:W-:Y:S01]  /*27920*/  SHF.L.U64.HI R28, R28, 0x1, R55 ;  /* 0x000000011c1c7819 */ /* 0x000fe20000010237 */
        /* <DEDUP_REMOVED lines=60> */
.L_x_266:
        /* <DEDUP_REMOVED lines=66> */
.L_x_265:
[----:B------:R-:W-:Y:S05]  /*28110*/  BSYNC.RECONVERGENT B2 ;  /* 0x0000000000027941 */ /* 0x000fea0003800200 */
.L_x_264:
        /* <DEDUP_REMOVED lines=91> */
.L_x_270:
[----:B------:R-:W-:Y:S05]  /*286d0*/  BSYNC.RECONVERGENT B3 ;  /* 0x0000000000037941 */ /* 0x000fea0003800200 */
.L_x_269:
        /* <DEDUP_REMOVED lines=54> */
.L_x_272:
[----:B------:R-:W-:Y:S05]  /*28a40*/  BSYNC.RECONVERGENT B3 ;  /* 0x0000000000037941 */ /* 0x000fea0003800200 */
.L_x_271:
        /* <DEDUP_REMOVED lines=26> */
.L_x_268:
[----:B------:R-:W-:Y:S05]  /*28bf0*/  BSYNC.RECONVERGENT B2 ;  /* 0x0000000000027941 */ /* 0x000fea0003800200 */
.L_x_267:
[----:B-----5:R0:W-:Y:S02]  /*28c00*/  STG.E.U16 desc[UR8][R22.64], R4 ;  /* 0x0000000416007986 */ /* 0x0201e4000c101508 */
.L_x_263:
[----:B------:R-:W-:Y:S05]  /*28c10*/  BSYNC.RECONVERGENT B1 ;  /* 0x0000000000017941 */ /* 0x000fea0003800200 */
.L_x_262:
[----:B------:R-:W-:-:S07]  /*28c20*/  IADD3 R5, PT, PT, R5, 0x80, RZ ;  /* 0x0000008005057810 */ /* 0x000fce0007ffe0ff */
.L_x_254:
[----:B------:R-:W-:Y:S05]  /*28c30*/  BSYNC.RECONVERGENT B0 ;  /* 0x0000000000007941 */ /* 0x000fea0003800200 */
.L_x_253:
[----:B------:R-:W1:Y:S02]  /*28c40*/  LDCU UR6, c[0x0][0x380] ;  /* 0x00007000ff0677ac */ /* 0x000e640008000800 */
[----:B-1----:R-:W-:-:S13]  /*28c50*/  ISETP.GE.AND P0, PT, R5, UR6, PT ;  /* 0x0000000605007c0c */ /* 0x002fda000bf06270 */
[----:B------:R-:W-:Y:S05]  /*28c60*/  @P0 EXIT ;  /* 0x000000000000094d */ /* 0x000fea0003800000 */
        /* <DEDUP_REMOVED lines=347> */
.L_x_273:
[----:B------:R-:W0:Y:S01]  /*2a220*/  LDCU.64 UR6, c[0x0][0x5f8] ;  /* 0x0000bf00ff0677ac */ /* 0x000e220008000a00 */
[----:B------:R-:W1:Y:S01]  /*2a230*/  LDCU.64 UR12, c[0x0][0x600] ;  /* 0x0000c000ff0c77ac */ /* 0x000e620008000a00 */
[----:B0-----:R-:W-:-:S04]  /*2a240*/  IADD3 R14, P0, PT, R3, UR6, RZ ;  /* 0x00000006030e7c10 */ /* 0x001fc8000ff1e0ff */
[----:B------:R-:W-:Y:S01]  /*2a250*/  IADD3.X R15, PT, PT, RZ, UR7, RZ, P0, !PT ;  /* 0x00000007ff0f7c10 */ /* 0x000fe200087fe4ff */
[----:B------:R-:W0:Y:S05]  /*2a260*/  LDCU.64 UR6, c[0x0][0x5e8] ;  /* 0x0000bd00ff0677ac */ /* 0x000e2a0008000a00 */
[----:B------:R-:W1:Y:S01]  /*2a270*/  LDG.E.64 R14, desc[UR8][R14.64] ;  /* 0x000000080e0e7981 */ /* 0x000e62000c1e1b00 */
[----:B------:R-:W-:Y:S01]  /*2a280*/  BSSY.RECONVERGENT B0, `(.L_x_274) ;  /* 0x0000024000007945 */ /* 0x000fe20003800200 */
[----:B------:R-:W-:Y:S02]  /*2a290*/  CS2R R6, SRZ ;  /* 0x0000000000067805 */ /* 0x000fe4000001ff00 */
[----:B0-----:R-:W-:-:S04]  /*2a2a0*/  IADD3 R18, P1, PT, R19, UR6, RZ ;  /* 0x0000000613127c10 */ /* 0x001fc8000ff3e0ff */
[----:B------:R-:W-:Y:S02]  /*2a2b0*/  IADD3.X R19, PT, PT, RZ, UR7, RZ, P1, !PT ;  /* 0x00000007ff137c10 */ /* 0x000fe40008ffe4ff */
        /* <DEDUP_REMOVED lines=20> */
[----:B------:R-:W-:Y:S02]  /*2a400*/  HFMA2 R7, -RZ, RZ, 0, 0 ;  /* 0x00000000ff077431 */ /* 0x000fe400000001ff */
        /* <DEDUP_REMOVED lines=9> */
.L_x_276:
[----:B------:R-:W-:-:S07]  /*2a4a0*/  MOV R4, 0x2a4c0 ;  /* 0x0002a4c000047802 */ /* 0x000fce0000000f00 */
[----:B------:R-:W-:Y:S05]  /*2a4b0*/  CALL.REL.NOINC `($__internal_0_$__cuda_sm20_div_s64) ;  /* 0x0000001c00c07944 */ /* 0x000fea0003c00000 */
.L_x_275:
[----:B------:R-:W-:Y:S05]  /*2a4c0*/  BSYNC.RECONVERGENT B0 ;  /* 0x0000000000007941 */ /* 0x000fea0003800200 */
.L_x_274:
[----:B------:R-:W0:Y:S01]  /*2a4d0*/  LDCU.128 UR12, c[0x0][0x600] ;  /* 0x0000c000ff0c77ac */ /* 0x000e220008000c00 */
[----:B------:R-:W-:Y:S01]  /*2a4e0*/  BSSY.RECONVERGENT B0, `(.L_x_277) ;  /* 0x0000029000007945 */ /* 0x000fe20003800200 */
        /* <DEDUP_REMOVED lines=17> */
[----:B------:R-:W-:Y:S01]  /*2a600*/  IMAD.MOV.U32 R6, RZ, RZ, RZ ;  /* 0x000000ffff067224 */ /* 0x000fe200078e00ff */
[----:B------:R-:W-:-:S06]  /*2a610*/  ISETP.NE.U32.AND P2, PT, RZ, UR14, PT ;  /* 0x0000000eff007c0c */ /* 0x000fcc000bf45070 */
[----:B0-----:R-:W0:Y:S02]  /*2a620*/  MUFU.RCP R4, R4 ;  /* 0x0000000400047308 */ /* 0x001e240000001000 */
[----:B0-----:R-:W-:-:S06]  /*2a630*/  IADD3 R7, PT, PT, R4, 0xffffffe, RZ ;  /* 0x0ffffffe04077810 */ /* 0x001fcc0007ffe0ff */
        /* <DEDUP_REMOVED lines=15> */
.L_x_278:
[----:B------:R-:W-:Y:S01]  /*2a730*/  IMAD.MOV.U32 R10, RZ, RZ, R14 ;  /* 0x000000ffff0a7224 */ /* 0x000fe200078e000e */
[----:B------:R-:W-:Y:S02]  /*2a740*/  MOV R3, R15 ;  /* 0x0000000f00037202 */ /* 0x000fe40000000f00 */
[----:B------:R-:W-:-:S07]  /*2a750*/  MOV R4, 0x2a770 ;  /* 0x0002a77000047802 */ /* 0x000fce0000000f00 */
[----:B------:R-:W-:Y:S05]  /*2a760*/  CALL.REL.NOINC `($__internal_0_$__cuda_sm20_div_s64) ;  /* 0x0000001c00147944 */ /* 0x000fea0003c00000 */
.L_x_279:
[----:B------:R-:W-:Y:S05]  /*2a770*/  BSYNC.RECONVERGENT B0 ;  /* 0x0000000000007941 */ /* 0x000fea0003800200 */
.L_x_277:
        /* <DEDUP_REMOVED lines=25> */
[----:B------:R-:W-:Y:S02]  /*2a910*/  IADD3 R34, P5, PT, R5, 0x6, RZ ;  /* 0x0000000605227810 */ /* 0x000fe40007fbe0ff */
[----:B------:R-:W-:Y:S02]  /*2a920*/  IADD3.X R45, PT, PT, RZ, R0, RZ, P2, !PT ;  /* 0x00000000ff2d7210 */ /* 0x000fe400017fe4ff */
[----:B------:R-:W-:Y:S01]  /*2a930*/  IADD3 R24, P2, PT, RZ, -R42, RZ ;  /* 0x8000002aff187210 */ /* 0x000fe20007f5e0ff */
[----:B------:R-:W-:-:S03]  /*2a940*/  IMAD.X R36, RZ, RZ, R0, P5 ;  /* 0x000000ffff247224 */ /* 0x000fc600028e0600 */
[----:B------:R-:W-:Y:S01]  /*2a950*/  IADD3.X R3, PT, PT, RZ, ~R45, RZ, P2, !PT ;  /* 0x8000002dff037210 */ /* 0x000fe200017fe4ff */
[----:B0-----:R-:W-:Y:S01]  /*2a960*/  IMAD R10, R0, UR4, RZ ;  /* 0x00000004000a7c24 */ /* 0x001fe2000f8e02ff */
[----:B------:R-:W-:Y:S02]  /*2a970*/  USHF.L.U32 UR10, UR4, 0x4, URZ ;  /* 0x00000004040a7899 */ /* 0x000fe400080006ff */
[----:B------:R-:W-:-:S04]  /*2a980*/  IMAD.WIDE.U32 R12, R5, UR4, RZ ;  /* 0x00000004050c7c25 */ /* 0x000fc8000f8e00ff */
[----:B------:R-:W-:Y:S01]  /*2a990*/  IMAD R9, R5, UR5, R10 ;  /* 0x0000000505097c24 */ /* 0x000fe2000f8e020a */
[----:B------:R-:W-:Y:S01]  /*2a9a0*/  IADD3 R10, P1, PT, R12, UR4, RZ ;  /* 0x000000040c0a7c10 */ /* 0x000fe2000ff3e0ff */
[----:B-1----:R-:W-:Y:S01]  /*2a9b0*/  IMAD R20, R28, UR7, RZ ;  /* 0x000000071c147c24 */ /* 0x002fe2000f8e02ff */
[----:B------:R-:W-:Y:S01]  /*2a9c0*/  SHF.L.U32 R27, R12, 0x1, RZ ;  /* 0x000000010c1b7819 */ /* 0x000fe200000006ff */
[----:B------:R-:W-:Y:S01]  /*2a9d0*/  IMAD R3, R3, UR6, RZ ;  /* 0x0000000603037c24 */ /* 0x000fe2000f8e02ff */
[----:B------:R-:W-:Y:S01]  /*2a9e0*/  IADD3 R9, PT, PT, R13, R9, RZ ;  /* 0x000000090d097210 */ /* 0x000fe20007ffe0ff */
[----:B------:R-:W-:Y:S02]  /*2a9f0*/  IMAD R33, R29, UR6, R20 ;  /* 0x000000061d217c24 */ /* 0x000fe4000f8e0214 */
[----:B------:R-:W-:Y:S01]  /*2aa00*/  IMAD R31, R24, UR7, R3 ;  /* 0x00000007181f7c24 */ /* 0x000fe2000f8e0203 */
[----:B------:R-:W-:Y:S01]  /*2aa10*/  SHF.L.U64.HI R23, R12, 0x1, R9 ;  /* 0x000000010c177819 */ /* 0x000fe20000010209 */
[----:B------:R-:W-:Y:S01]  /*2aa20*/  IMAD.X R12, RZ, RZ, ~R0, P3 ;  /* 0x000000ffff0c7224 */ /* 0x000fe200018e0e00 */
[----:B------:R-:W-:Y:S01]  /*2aa30*/  IADD3 R11, P3, PT, R5, 0x3, RZ ;  /* 0x00000003050b7810 */ /* 0x000fe20007f7e0ff */
[----:B------:R-:W-:-:S03]  /*2aa40*/  IMAD.WIDE.U32 R24, R24, UR6, R14 ;  /* 0x0000000618187c25 */ /* 0x000fc6000f8e000e */
[----:B------:R-:W-:Y:S01]  /*2aa50*/  IADD3 R39, P2, PT, RZ, -R11, RZ ;  /* 0x8000000bff277210 */ /* 0x000fe20007f5e0ff */
[----:B------:R-:W-:Y:S01]  /*2aa60*/  IMAD R12, R12, UR6, RZ ;  /* 0x000000060c0c7c24 */ /* 0x000fe2000f8e02ff */
[----:B------:R-:W-:Y:S01]  /*2aa70*/  IADD3 R25, PT, PT, R25, R31, RZ ;  /* 0x0000001f19197210 */ /* 0x000fe20007ffe0ff */
[----:B------:R-:W-:Y:S02]  /*2aa80*/  IMAD.X R44, RZ, RZ, R0, P3 ;  /* 0x000000ffff2c7224 */ /* 0x000fe400018e0600 */
[C---:B------:R-:W-:Y:S02]  /*2aa90*/  IMAD R21, R17.reuse, UR7, R12 ;  /* 0x0000000711157c24 */ /* 0x040fe4000f8e020c */
[----:B------:R-:W-:-:S04]  /*2aaa0*/  IMAD.WIDE.U32 R16, R17, UR6, R14 ;  /* 0x0000000611107c25 */ /* 0x000fc8000f8e000e */
[----:B------:R-:W-:Y:S01]  /*2aab0*/  IMAD.WIDE.U32 R12, R28, UR6, RZ ;  /* 0x000000061c0c7c25 */ /* 0x000fe2000f8e00ff */
[----:B------:R-:W-:-:S03]  /*2aac0*/  IADD3 R17, PT, PT, R17, R21, RZ ;  /* 0x0000001511117210 */ /* 0x000fc60007ffe0ff */
[----:B------:R-:W-:Y:S01]  /*2aad0*/  IMAD.WIDE.U32 R20, R16, R28, RZ ;  /* 0x0000001c10147225 */ /* 0x000fe200078e00ff */
[----:B------:R-:W-:-:S03]  /*2aae0*/  IADD3 R33, PT, PT, R13, R33, RZ ;  /* 0x000000210d217210 */ /* 0x000fc60007ffe0ff */
[-C--:B------:R-:W-:Y:S02]  /*2aaf0*/  IMAD R17, R17, R28.reuse, RZ ;  /* 0x0000001c11117224 */ /* 0x080fe400078e02ff */
[----:B------:R-:W-:Y:S01]  /*2ab00*/  IMAD.X R13, RZ, RZ, ~R44, P2 ;  /* 0x000000ffff0d7224 */ /* 0x000fe200010e0e2c */
[----:B------:R-:W-:Y:S01]  /*2ab10*/  LEA R3, P2, -R12, UR10, 0x4 ;  /* 0x0000000a0c037c11 */ /* 0x000fe2000f8421ff */
[----:B------:R-:W-:Y:S01]  /*2ab20*/  IMAD R31, R16, R29, R17 ;  /* 0x0000001d101f7224 */ /* 0x000fe200078e0211 */
[----:B------:R-:W-:Y:S01]  /*2ab30*/  LEA R17, P4, R20, R27, 0x1 ;  /* 0x0000001b14117211 */ /* 0x000fe200078808ff */
[----:B------:R-:W-:Y:S01]  /*2ab40*/  IMAD R16, R13, UR6, RZ ;  /* 0x000000060d107c24 */ /* 0x000fe2000f8e02ff */
[----:B------:R-:W-:Y:S01]  /*2ab50*/  IADD3 R13, P3, PT, R5, 0x4, RZ ;  /* 0x00000004050d7810 */ /* 0x000fe20007f7e0ff */
[----:B------:R-:W-:Y:S01]  /*2ab60*/  IMAD R25, R25, R28, RZ ;  /* 0x0000001c19197224 */ /* 0x000fe200078e02ff */
[----:B------:R-:W-:Y:S01]  /*2ab70*/  SHF.L.U64.HI R12, R12, 0x4, R33 ;  /* 0x000000040c0c7819 */ /* 0x000fe20000010221 */
[----:B------:R-:W-:Y:S01]  /*2ab80*/  IMAD R27, R39, UR7, R16 ;  /* 0x00000007271b7c24 */ /* 0x000fe2000f8e0210 */
[----:B------:R-:W-:Y:S01]  /*2ab90*/  IADD3 R16, PT, PT, R21, R31, RZ ;  /* 0x0000001f15107210 */ /* 0x000fe20007ffe0ff */
[----:B------:R-:W-:-:S02]  /*2aba0*/  IMAD R21, R24, R29, R25 ;  /* 0x0000001d18157224 */ /* 0x000fc400078e0219 */
[----:B------:R-:W-:Y:S01]  /*2abb0*/  IMAD.WIDE.U32 R24, R24, R28, RZ ;  /* 0x0000001c18187225 */ /* 0x000fe200078e00ff */
[----:B------:R-:W-:-:S03]  /*2abc0*/  LEA.HI.X R16, R20, R23, R16, 0x1, P4 ;  /* 0x0000001714107211 */ /* 0x000fc600020f0c10 */
[----:B------:R-:W-:Y:S01]  /*2abd0*/  IMAD.X R20, RZ, RZ, R0, P3 ;  /* 0x000000ffff147224 */ /* 0x000fe200018e0600 */
[----:B------:R-:W-:Y:S01]  /*2abe0*/  IADD3 R33, P3, PT, RZ, -R13, RZ ;  /* 0x8000000dff217210 */ /* 0x000fe20007f7e0ff */
[----:B------:R-:W-:Y:S01]  /*2abf0*/  IMAD.WIDE.U32 R38, R39, UR6, R14 ;  /* 0x0000000627267c25 */ /* 0x000fe2000f8e000e */
[----:B------:R-:W-:Y:S02]  /*2ac00*/  IADD3 R23, PT, PT, R25, R21, RZ ;  /* 0x0000001519177210 */ /* 0x000fe40007ffe0ff */
[C---:B------:R-:W-:Y:S01]  /*2ac10*/  SHF.L.U32 R22, R24.reuse, 0x1, RZ ;  /* 0x0000000118167819 */ /* 0x040fe200000006ff */
[----:B------:R-:W-:Y:S01]  /*2ac20*/  IMAD.X R25, RZ, RZ, ~R20, P3 ;  /* 0x000000ffff197224 */ /* 0x000fe200018e0e14 */
[----:B------:R-:W-:Y:S01]  /*2ac30*/  SHF.L.U64.HI R23, R24, 0x1, R23 ;  /* 0x0000000118177819 */ /* 0x000fe20000010217 */
[----:B------:R-:W-:Y:S01]  /*2ac40*/  IMAD R46, R0, UR6, RZ ;  /* 0x00000006002e7c24 */ /* 0x000fe2000f8e02ff */
[----:B------:R-:W-:Y:S01]  /*2ac50*/  IADD3 R27, PT, PT, R39, R27, RZ ;  /* 0x0000001b271b7210 */ /* 0x000fe20007ffe0ff */
[----:B------:R-:W-:Y:S01]  /*2ac60*/  IMAD R24, R25, UR6, RZ ;  /* 0x0000000619187c24 */ /* 0x000fe2000f8e02ff */
[----:B------:R-:W-:Y:S01]  /*2ac70*/  IADD3 R21, P4, PT, R5, 0x5, RZ ;  /* 0x0000000505157810 */ /* 0x000fe20007f9e0ff */
[----:B------:R-:W-:-:S02]  /*2ac80*/  IMAD R45, R45, UR4, RZ ;  /* 0x000000042d2d7c24 */ /* 0x000fc4000f8e02ff */
[----:B------:R-:W-:Y:S01]  /*2ac90*/  IMAD R41, R33, UR7, R24 ;  /* 0x0000000721297c24 */ /* 0x000fe2000f8e0218 */
[----:B------:R-:W-:Y:S01]  /*2aca0*/  IADD3.X R35, PT, PT, RZ, R0, RZ, P4, !PT ;  /* 0x00000000ff237210 */ /* 0x000fe200027fe4ff */
[----:B------:R-:W-:Y:S01]  /*2acb0*/  IMAD R27, R27, R28, RZ ;  /* 0x0000001c1b1b7224 */ /* 0x000fe200078e02ff */
[----:B------:R-:W-:Y:S01]  /*2acc0*/  IADD3 R31, P3, PT, RZ, -R21, RZ ;  /* 0x80000015ff1f7210 */ /* 0x000fe20007f7e0ff */
[----:B------:R-:W-:-:S03]  /*2acd0*/  IMAD.WIDE.U32 R32, R33, UR6, R14 ;  /* 0x0000000621207c25 */ /* 0x000fc6000f8e000e */
[----:B------:R-:W-:Y:S01]  /*2ace0*/  IADD3.X R26, PT, PT, RZ, ~R35, RZ, P3, !PT ;  /* 0x80000023ff1a7210 */ /* 0x000fe20001ffe4ff */
[C---:B------:R-:W-:Y:S01]  /*2acf0*/  IMAD R25, R38.reuse, R29, R27 ;  /* 0x0000001d26197224 */ /* 0x040fe200078e021b */
[----:B------:R-:W-:Y:S01]  /*2ad00*/  IADD3 R33, PT, PT, R33, R41, RZ ;  /* 0x0000002921217210 */ /* 0x000fe20007ffe0ff */
[----:B------:R-:W-:Y:S01]  /*2ad10*/  IMAD.WIDE.U32 R38, R38, R28, RZ ;  /* 0x0000001c26267225 */ /* 0x000fe200078e00ff */
[----:B------:R-:W-:-:S03]  /*2ad20*/  IADD3 R27, P4, PT, RZ, -R34, RZ ;  /* 0x80000022ff1b7210 */ /* 0x000fc60007f9e0ff */
[----:B------:R-:W-:Y:S01]  /*2ad30*/  IMAD R26, R26, UR6, RZ ;  /* 0x000000061a1a7c24 */ /* 0x000fe2000f8e02ff */
[----:B------:R-:W-:Y:S01]  /*2ad40*/  IADD3 R25, PT, PT, R39, R25, RZ ;  /* 0x0000001927197210 */ /* 0x000fe20007ffe0ff */
[----:B------:R-:W-:Y:S01]  /*2ad50*/  IMAD R33, R33, R28, RZ ;  /* 0x0000001c21217224 */ /* 0x000fe200078e02ff */
[----:B------:R-:W-:Y:S01]  /*2ad60*/  IADD3.X R40, PT, PT, RZ, ~R36, RZ, P4, !PT ;  /* 0x80000024ff287210 */ /* 0x000fe200027fe4ff */
[C---:B------:R-:W-:Y:S01]  /*2ad70*/  IMAD.SHL.U32 R37, R38.reuse, 0x2, RZ ;  /* 0x0000000226257824 */ /* 0x040fe200078e00ff */
[----:B------:R-:W-:Y:S01]  /*2ad80*/  SHF.L.U64.HI R38, R38, 0x1, R25 ;  /* 0x0000000126267819 */ /* 0x000fe20000010219 */
[----:B------:R-:W-:Y:S01]  /*2ad90*/  IMAD R41, R31, UR7, R26 ;  /* 0x000000071f297c24 */ /* 0x000fe2000f8e021a */
[----:B------:R-:W-:Y:S01]  /*2ada0*/  IADD3 R39, P3, PT, R5, 0x7, RZ ;  /* 0x0000000705277810 */ /* 0x000fe20007f7e0ff */
[----:B------:R-:W-:Y:S01]  /*2adb0*/  IMAD R43, R32, R29, R33 ;  /* 0x0000001d202b7224 */ /* 0x000fe200078e0221 */
[----:B------:R-:W0:Y:S01]  /*2adc0*/  LDC.64 R24, c[0x0][0x608] ;  /* 0x00018200ff187b82 */ /* 0x000e220000000a00 */
[----:B------:R-:W-:-:S02]  /*2add0*/  IMAD R40, R40, UR6, RZ ;  /* 0x0000000628287c24 */ /* 0x000fc4000f8e02ff */
[----:B------:R-:W-:-:S04]  /*2ade0*/  IMAD.WIDE.U32 R30, R31, UR6, R14 ;  /* 0x000000061f1e7c25 */ /* 0x000fc8000f8e000e */
[----:B------:R-:W-:Y:S01]  /*2adf0*/  IMAD.WIDE.U32 R32, R32, R28, RZ ;  /* 0x0000001c20207225 */ /* 0x000fe200078e00ff */
[----:B------:R-:W-:-:S03]  /*2ae00*/  IADD3 R31, PT, PT, R31, R41, RZ ;  /* 0x000000291f1f7210 */ /* 0x000fc60007ffe0ff */
[----:B------:R-:W-:Y:S01]  /*2ae10*/  IMAD R47, R27, UR7, R40 ;  /* 0x000000071b2f7c24 */ /* 0x000fe2000f8e0228 */
[----:B------:R-:W-:Y:S01]  /*2ae20*/  IADD3 R43, PT, PT, R33, R43, RZ ;  /* 0x0000002b212b7210 */ /* 0x000fe20007ffe0ff */
[----:B------:R-:W-:Y:S01]  /*2ae30*/  IMAD.WIDE.U32 R26, R27, UR6, R14 ;  /* 0x000000061b1a7c25 */ /* 0x000fe2000f8e000e */
[C---:B------:R-:W-:Y:S02]  /*2ae40*/  SHF.L.U32 R41, R32.reuse, 0x1, RZ ;  /* 0x0000000120297819 */ /* 0x040fe400000006ff */
[----:B------:R-:W-:Y:S01]  /*2ae50*/  SHF.L.U64.HI R43, R32, 0x1, R43 ;  /* 0x00000001202b7819 */ /* 0x000fe2000001022b */
[----:B------:R-:W-:Y:S01]  /*2ae60*/  IMAD.X R40, RZ, RZ, R0, P3 ;  /* 0x000000ffff287224 */ /* 0x000fe200018e0600 */
[----:B------:R-:W-:Y:S01]  /*2ae70*/  IADD3 R51, P3, PT, RZ, -R39, RZ ;  /* 0x80000027ff337210 */ /* 0x000fe20007f7e0ff */
[----:B------:R-:W-:Y:S02]  /*2ae80*/  IMAD.IADD R27, R27, 0x1, R47 ;  /* 0x000000011b1b7824 */ /* 0x000fe400078e022f */
[----:B------:R-:W-:Y:S01]  /*2ae90*/  IMAD R31, R31, R28, RZ ;  /* 0x0000001c1f1f7224 */ /* 0x000fe200078e02ff */
[----:B------:R-:W-:Y:S01]  /*2aea0*/  IADD3.X R32, PT, PT, RZ, ~R40, RZ, P3, !PT ;  /* 0x80000028ff207210 */ /* 0x000fe20001ffe4ff */
[----:B------:R-:W-:-:S02]  /*2aeb0*/  IMAD R27, R27, R28, RZ ;  /* 0x0000001c1b1b7224 */ /* 0x000fc400078e02ff */
[C---:B------:R-:W-:Y:S02]  /*2aec0*/  IMAD R33, R30.reuse, R29, R31 ;  /* 0x0000001d1e217224 */ /* 0x040fe400078e021f */
[----:B------:R-:W-:-:S04]  /*2aed0*/  IMAD.WIDE.U32 R30, R30, R28, RZ ;  /* 0x0000001c1e1e7225 */ /* 0x000fc800078e00ff */
[----:B------:R-:W-:Y:S02]  /*2aee0*/  IMAD R32, R32, UR6, RZ ;  /* 0x0000000620207c24 */ /* 0x000fe4000f8e02ff */
[C---:B------:R-:W-:Y:S02]  /*2aef0*/  IMAD R49, R26.reuse, R29, R27 ;  /* 0x0000001d1a317224 */ /* 0x040fe400078e021b */
[----:B------:R-:W-:-:S04]  /*2af00*/  IMAD.WIDE.U32 R26, R26, R28, RZ ;  /* 0x0000001c1a1a7225 */ /* 0x000fc800078e00ff */
[----:B------:R-:W-:Y:S01]  /*2af10*/  IMAD.IADD R53, R31, 0x1, R33 ;  /* 0x000000011f357824 */ /* 0x000fe200078e0221 */
[----:B------:R-:W-:Y:S01]  /*2af20*/  IADD3 R49, PT, PT, R27, R49, RZ ;  /* 0x000000311b317210 */ /* 0x000fe20007ffe0ff */
[C---:B------:R-:W-:Y:S01]  /*2af30*/  IMAD R47, R51.reuse, UR7, R32 ;  /* 0x00000007332f7c24 */ /* 0x040fe2000f8e0220 */
[C---:B------:R-:W-:Y:S01]  /*2af40*/  SHF.L.U32 R31, R30.reuse, 0x1, RZ ;  /* 0x000000011e1f7819 */ /* 0x040fe200000006ff */
[----:B------:R-:W-:Y:S01]  /*2af50*/  IMAD.WIDE.U32 R32, R51, UR6, R14 ;  /* 0x0000000633207c25 */ /* 0x000fe2000f8e000e */
[----:B------:R-:W-:-:S03]  /*2af60*/  SHF.L.U64.HI R30, R30, 0x1, R53 ;  /* 0x000000011e1e7819 */ /* 0x000fc60000010235 */
[----:B------:R-:W-:Y:S01]  /*2af70*/  IMAD.IADD R27, R33, 0x1, R47 ;  /* 0x00000001211b7824 */ /* 0x000fe200078e022f */
[C---:B------:R-:W-:Y:S01]  /*2af80*/  SHF.L.U64.HI R47, R26.reuse, 0x1, R49 ;  /* 0x000000011a2f7819 */ /* 0x040fe20000010231 */
[C---:B------:R-:W-:Y:S01]  /*2af90*/  IMAD R51, R5.reuse, UR7, R46 ;  /* 0x0000000705337c24 */ /* 0x040fe2000f8e022e */
[----:B------:R-:W-:Y:S01]  /*2afa0*/  SHF.L.U32 R46, R26, 0x1, RZ ;  /* 0x000000011a2e7819 */ /* 0x000fe200000006ff */
[----:B0-----:R-:W-:Y:S01]  /*2afb0*/  IMAD.WIDE.U32 R24, R5, UR6, R24 ;  /* 0x0000000605187c25 */ /* 0x001fe2000f8e0018 */
[----:B------:R-:W0:Y:S03]  /*2afc0*/  LDCU.64 UR6, c[0x0][0x5f0] ;  /* 0x0000be00ff0677ac */ /* 0x000e260008000a00 */
[----:B------:R-:W-:Y:S01]  /*2afd0*/  IMAD R27, R27, R28, RZ ;  /* 0x0000001c1b1b7224 */ /* 0x000fe200078e02ff */
[----:B------:R-:W-:Y:S01]  /*2afe0*/  IADD3 R48, P3, PT, R14, -R24, RZ ;  /* 0x800000180e307210 */ /* 0x000fe20007f7e0ff */
[----:B------:R-:W-:Y:S01]  /*2aff0*/  IMAD R44, R44, UR4, RZ ;  /* 0x000000042c2c7c24 */ /* 0x000fe2000f8e02ff */
[----:B------:R-:W-:Y:S01]  /*2b000*/  IADD3 R49, PT, PT, R25, R51, RZ ;  /* 0x0000003319317210 */ /* 0x000fe20007ffe0ff */
[----:B------:R-:W-:-:S02]  /*2b010*/  IMAD R51, R42, UR5, R45 ;  /* 0x000000052a337c24 */ /* 0x000fc4000f8e022d */
[C---:B------:R-:W-:Y:S01]  /*2b020*/  IMAD R45, R32.reuse, R29, R27 ;  /* 0x0000001d202d7224 */ /* 0x040fe200078e021b */
[----:B------:R-:W-:Y:S01]  /*2b030*/  IADD3.X R49, PT, PT, R15, ~R49, RZ, P3, !PT ;  /* 0x800000310f317210 */ /* 0x000fe20001ffe4ff */
[----:B------:R-:W-:-:S04]  /*2b040*/  IMAD.WIDE.U32 R32, R32, R28, RZ ;  /* 0x0000001c20207225 */ /* 0x000fc800078e00ff */
[----:B------:R-:W-:-:S04]  /*2b050*/  IMAD.WIDE.U32 R24, R42, UR4, RZ ;  /* 0x000000042a187c25 */ /* 0x000fc8000f8e00ff */
[----:B------:R-:W-:Y:S01]  /*2b060*/  IMAD R20, R20, UR4, RZ ;  /* 0x0000000414147c24 */ /* 0x000fe2000f8e02ff */
[----:B------:R-:W-:Y:S01]  /*2b070*/  IADD3 R51, PT, PT, R25, R51, RZ ;  /* 0x0000003319337210 */ /* 0x000fe20007ffe0ff */
[----:B------:R-:W-:Y:S02]  /*2b080*/  IMAD R53, R11, UR5, R44 ;  /* 0x000000050b357c24 */ /* 0x000fe4000f8e022c */
[----:B------:R-:W-:Y:S02]  /*2b090*/  IMAD.IADD R55, R33, 0x1, R45 ;  /* 0x0000000121377824 */ /* 0x000fe400078e022d */
[C---:B------:R-:W-:Y:S02]  /*2b0a0*/  IMAD R33, R13.reuse, UR5, R20 ;  /* 0x000000050d217c24 */ /* 0x040fe4000f8e0214 */
[----:B------:R-:W-:Y:S01]  /*2b0b0*/  IMAD.WIDE.U32 R44, R13, UR4, RZ ;  /* 0x000000040d2c7c25 */ /* 0x000fe2000f8e00ff */
[----:B------:R-:W-:-:S03]  /*2b0c0*/  LEA R13, P3, R24, R22, 0x1 ;  /* 0x00000016180d7211 */ /* 0x000fc600078608ff */
[-C--:B------:R-:W-:Y:S01]  /*2b0d0*/  IMAD R49, R49, R28.reuse, RZ ;  /* 0x0000001c31317224 */ /* 0x080fe200078e02ff */
[----:B------:R-:W-:Y:S01]  /*2b0e0*/  IADD3 R33, PT, PT, R45, R33, RZ ;  /* 0x000000212d217210 */ /* 0x000fe20007ffe0ff */
[----:B------:R-:W-:Y:S01]  /*2b0f0*/  IMAD.WIDE.U32 R26, R11, UR4, RZ ;  /* 0x000000040b1a7c25 */ /* 0x000fe2000f8e00ff */
[----:B------:R-:W-:Y:S02]  /*2b100*/  LEA R41, P5, R44, R41, 0x1 ;  /* 0x000000292c297211 */ /* 0x000fe400078a08ff */
[----:B------:R-:W-:Y:S01]  /*2b110*/  LEA.HI.X R24, R24, R23, R51, 0x1, P3 ;  /* 0x0000001718187211 */ /* 0x000fe200018f0c33 */
[----:B------:R-:W-:Y:S01]  /*2b120*/  IMAD R25, R48, R29, R49 ;  /* 0x0000001d30197224 */ /* 0x000fe200078e0231 */
[----:B------:R-:W-:Y:S01]  /*2b130*/  LEA.HI.X R43, R44, R43, R33, 0x1, P5 ;  /* 0x0000002b2c2b7211 */ /* 0x000fe200028f0c21 */
[----:B------:R-:W-:Y:S01]  /*2b140*/  IMAD R20, R35, UR4, RZ ;  /* 0x0000000423147c24 */ /* 0x000fe2000f8e02ff */
[----:B------:R-:W-:Y:S01]  /*2b150*/  LEA R37, P4, R26, R37, 0x1 ;  /* 0x000000251a257211 */ /* 0x000fe200078808ff */
[----:B------:R-:W-:Y:S01]  /*2b160*/  IMAD.WIDE.U32 R28, R48, R28, RZ ;  /* 0x0000001c301c7225 */ /* 0x000fe200078e00ff */
[----:B------:R-:W-:-:S02]  /*2b170*/  SHF.L.U32 R11, R32, 0x1, RZ ;  /* 0x00000001200b7819 */ /* 0x000fc400000006ff */
[----:B------:R-:W-:Y:S01]  /*2b180*/  SHF.L.U64.HI R32, R32, 0x1, R55 ;  /* 0x0000000120207819 */ /* 0x000fe20000010237 */
[----:B------:R-:W-:Y:S02]  /*2b190*/  IMAD R23, R36, UR4, RZ ;  /* 0x0000000424177c24 */ /* 0x000fe4000f8e02ff */
[----:B------:R-:W-:Y:S02]  /*2b1a0*/  IMAD.IADD R53, R27, 0x1, R53 ;  /* 0x000000011b357824 */ /* 0x000fe400078e0235 */
[----:B------:R-:W-:Y:S02]  /*2b1b0*/  IMAD R27, R21, UR5, R20 ;  /* 0x00000005151b7c24 */ /* 0x000fe4000f8e0214 */
[----:B------:R-:W-:Y:S01]  /*2b1c0*/  IMAD R33, R34, UR5, R23 ;  /* 0x0000000522217c24 */ /* 0x000fe2000f8e0217 */
[----:B------:R-:W-:Y:S01]  /*2b1d0*/  LEA.HI.X R38, R26, R38, R53, 0x1, P4 ;  /* 0x000000261a267211 */ /* 0x000fe200020f0c35 */
[----:B------:R-:W-:Y:S01]  /*2b1e0*/  IMAD.IADD R25, R29, 0x1, R25 ;  /* 0x000000011d197824 */ /* 0x000fe200078e0219 */
[----:B------:R-:W-:Y:S01]  /*2b1f0*/  SHF.L.U32 R29, R28, 0x1, RZ ;  /* 0x000000011c1d7819 */ /* 0x000fe200000006ff */
[----:B------:R-:W-:-:S03]  /*2b200*/  IMAD.WIDE.U32 R20, R21, UR4, RZ ;  /* 0x0000000415147c25 */ /* 0x000fc6000f8e00ff */
[----:B------:R-:W-:Y:S01]  /*2b210*/  SHF.L.U64.HI R25, R28, 0x1, R25 ;  /* 0x000000011c197819 */ /* 0x000fe20000010219 */
[----:B------:R-:W-:Y:S01]  /*2b220*/  IMAD R40, R40, UR4, RZ ;  /* 0x0000000428287c24 */ /* 0x000fe2000f8e02ff */
[----:B------:R-:W-:Y:S01]  /*2b230*/  IADD3.X R28, PT, PT, R9, UR5, RZ, P1, !PT ;  /* 0x00000005091c7c10 */ /* 0x000fe20008ffe4ff */
[----:B------:R-:W-:Y:S01]  /*2b240*/  IMAD.WIDE.U32 R34, R34, UR4, RZ ;  /* 0x0000000422227c25 */ /* 0x000fe2000f8e00ff */
[C---:B------:R-:W-:Y:S02]  /*2b250*/  LEA R29, P1, R10.reuse, R29, 0x1 ;  /* 0x0000001d0a1d7211 */ /* 0x040fe400078208ff */
[----:B------:R-:W-:Y:S01]  /*2b260*/  IADD3 R21, PT, PT, R21, R27, RZ ;  /* 0x0000001b15157210 */ /* 0x000fe20007ffe0ff */
[C---:B------:R-:W-:Y:S01]  /*2b270*/  IMAD.WIDE.U32 R22, R39.reuse, UR4, RZ ;  /* 0x0000000427167c25 */ /* 0x040fe2000f8e00ff */
[----:B------:R-:W-:Y:S01]  /*2b280*/  USHF.L.U64.HI UR4, UR4, 0x4, UR5 ;  /* 0x0000000404047899 */ /* 0x000fe20008010205 */
[----:B------:R-:W-:Y:S02]  /*2b290*/  LEA.HI.X R28, R10, R25, R28, 0x1, P1 ;  /* 0x000000190a1c7211 */ /* 0x000fe400008f0c1c */
[----:B------:R-:W-:Y:S01]  /*2b2a0*/  IMAD R45, R39, UR5, R40 ;  /* 0x00000005272d7c24 */ /* 0x000fe2000f8e0228 */
[----:B------:R-:W-:Y:S01]  /*2b2b0*/  LEA R39, P5, R22, R11, 0x1 ;  /* 0x0000000b16277211 */ /* 0x000fe200078a08ff */
[----:B------:R-:W-:Y:S01]  /*2b2c0*/  IMAD.IADD R42, R35, 0x1, R33 ;  /* 0x00000001232a7824 */ /* 0x000fe200078e0221 */
[----:B------:R-:W-:-:S02]  /*2b2d0*/  LEA R33, P3, R20, R31, 0x1 ;  /* 0x0000001f14217211 */ /* 0x000fc400078608ff */
[----:B------:R-:W-:Y:S02]  /*2b2e0*/  IADD3.X R26, PT, PT, ~R12, UR4, RZ, P2, !PT ;  /* 0x000000040c1a7c10 */ /* 0x000fe400097fe5ff */
[----:B------:R-:W-:Y:S02]  /*2b2f0*/  IADD3 R31, P2, PT, R2, R13, RZ ;  /* 0x0000000d021f7210 */ /* 0x000fe40007f5e0ff */
[----:B------:R-:W-:Y:S02]  /*2b300*/  LEA R35, P4, R34, R46, 0x1 ;  /* 0x0000002e22237211 */ /* 0x000fe400078808ff */
[----:B------:R-:W-:Y:S02]  /*2b310*/  IADD3 R9, PT, PT, R23, R45, RZ ;  /* 0x0000002d17097210 */ /* 0x000fe40007ffe0ff */
[----:B------:R-:W-:Y:S02]  /*2b320*/  IADD3 R29, P6, PT, R2, R29, RZ ;  /* 0x0000001d021d7210 */ /* 0x000fe40007fde0ff */
[----:B------:R-:W-:Y:S01]  /*2b330*/  LEA.HI.X R40, R20, R30, R21, 0x1, P3 ;  /* 0x0000001e14287211 */ /* 0x000fe200018f0c15 */
[----:B------:R-:W-:Y:S01]  /*2b340*/  IMAD.X R30, RZ, RZ, R24, P2 ;  /* 0x000000ffff1e7224 */ /* 0x000fe200010e0618 */
[----:B------:R-:W-:-:S02]  /*2b350*/  LEA.HI.X R42, R34, R47, R42, 0x1, P4 ;  /* 0x0000002f222a7211 */ /* 0x000fc400020f0c2a */
[----:B------:R-:W-:Y:S01]  /*2b360*/  LEA.HI.X R34, R22, R32, R9, 0x1, P5 ;  /* 0x0000002016227211 */ /* 0x000fe200028f0c09 */
[----:B0-----:R-:W-:Y:S01]  /*2b370*/  IMAD.U32 R9, RZ, RZ, UR7 ;  /* 0x00000007ff097e24 */ /* 0x001fe2000f8e00ff */
[C---:B------:R-:W-:Y:S02]  /*2b380*/  IADD3 R41, P4, PT, R2.reuse, R41, RZ ;  /* 0x0000002902297210 */ /* 0x040fe40007f9e0ff */
[----:B------:R-:W-:Y:S02]  /*2b390*/  IADD3.X R28, PT, PT, RZ, R28, RZ, P6, !PT ;  /* 0x0000001cff1c7210 */ /* 0x000fe400037fe4ff */
[C---:B------:R-:W-:Y:S01]  /*2b3a0*/  IADD3 R39, P2, PT, R2.reuse, R39, RZ ;  /* 0x0000002702277210 */ /* 0x040fe20007f5e0ff */
[----:B------:R-:W-:Y:S01]  /*2b3b0*/  IMAD.X R36, RZ, RZ, R43, P4 ;  /* 0x000000ffff247224 */ /* 0x000fe200020e062b */
[C---:B------:R-:W-:Y:S02]  /*2b3c0*/  IADD3 R27, P1, PT, R2.reuse, R17, RZ ;  /* 0x00000011021b7210 */ /* 0x040fe40007f3e0ff */
[C---:B------:R-:W-:Y:S01]  /*2b3d0*/  IADD3 R37, P3, PT, R2.reuse, R37, RZ ;  /* 0x0000002502257210 */ /* 0x040fe20007f7e0ff */
[----:B------:R-:W-:Y:S01]  /*2b3e0*/  IMAD.X R34, RZ, RZ, R34, P2 ;  /* 0x000000ffff227224 */ /* 0x000fe200010e0622 */
[----:B------:R-:W-:-:S02]  /*2b3f0*/  IADD3 R33, P5, PT, R2, R33, RZ ;  /* 0x0000002102217210 */ /* 0x000fc40007fbe0ff */
[----:B------:R-:W-:Y:S02]  /*2b400*/  IADD3 R35, P6, PT, R2, R35, RZ ;  /* 0x0000002302237210 */ /* 0x000fe40007fde0ff */
[----:B------:R-:W-:Y:S02]  /*2b410*/  MOV R11, R8 ;  /* 0x00000008000b7202 */ /* 0x000fe40000000f00 */
[----:B------:R-:W-:Y:S02]  /*2b420*/  MOV R10, UR6 ;  /* 0x00000006000a7c02 */ /* 0x000fe40008000f00 */
[----:B------:R-:W-:Y:S02]  /*2b430*/  LOP3.LUT R8, R4, 0xfffffff8, RZ, 0xc0, !PT ;  /* 0xfffffff804087812 */ /* 0x000fe400078ec0ff */
[----:B------:R-:W-:Y:S02]  /*2b440*/  IADD3.X R32, PT, PT, RZ, R16, RZ, P1, !PT ;  /* 0x00000010ff207210 */ /* 0x000fe40000ffe4ff */
[----:B------:R-:W-:-:S02]  /*2b450*/  IADD3.X R38, PT, PT, RZ, R38, RZ, P3, !PT ;  /* 0x00000026ff267210 */ /* 0x000fc40001ffe4ff */
[----:B------:R-:W-:Y:S02]  /*2b460*/  IADD3.X R40, PT, PT, RZ, R40, RZ, P5, !PT ;  /* 0x00000028ff287210 */ /* 0x000fe40002ffe4ff */
[----:B------:R-:W-:-:S07]  /*2b470*/  IADD3.X R42, PT, PT, RZ, R42, RZ, P6, !PT ;  /* 0x0000002aff2a7210 */ /* 0x000fce00037fe4ff */
.L_x_282:
[----:B------:R-:W-:-:S04]  /*2b480*/  IADD3 R12, P1, PT, R10, R27, RZ ;  /* 0x0000001b0a0c7210 */ /* 0x000fc80007f3e0ff */
[----:B------:R-:W-:-:S05]  /*2b490*/  IADD3.X R13, PT, PT, R9, R32, RZ, P1, !PT ;  /* 0x00000020090d7210 */ /* 0x000fca0000ffe4ff */
        /* <DEDUP_REMOVED lines=26> */
[----:B------:R-:W-:Y:S02]  /*2b640*/  ISETP.NE.U32.AND P1, PT, R8, RZ, PT ;  /* 0x000000ff0800720c */ /* 0x000fe40003f25070 */
[----:B------:R-:W-:-:S02]  /*2b650*/  IADD3 R10, P3, PT, R10, R3, RZ ;  /* 0x000000030a0a7210 */ /* 0x000fc40007f7e0ff */
[----:B------:R-:W-:Y:S02]  /*2b660*/  ISETP.NE.AND.EX P1, PT, R11, RZ, PT, P1 ;  /* 0x000000ff0b00720c */ /* 0x000fe40003f25310 */
[----:B------:R-:W-:Y:S02]  /*2b670*/  IADD3.X R0, PT, PT, RZ, R0, RZ, P2, !PT ;  /* 0x00000000ff007210 */ /* 0x000fe400017fe4ff */
[----:B------:R-:W-:Y:S02]  /*2b680*/  IADD3.X R9, PT, PT, R9, R26, RZ, P3, !PT ;  /* 0x0000001a09097210 */ /* 0x000fe40001ffe4ff */
[----:B--2---:R-:W-:-:S05]  /*2b690*/  SHF.L.U32 R46, R43, 0x10, RZ ;  /* 0x000000102b2e7819 */ /* 0x004fca00000006ff */
[----:B------:R-:W-:Y:S01]  /*2b6a0*/  FADD.FTZ R7, R7, R46 ;  /* 0x0000002e07077221 */ /* 0x000fe20000010000 */
[----:B---3--:R-:W-:-:S05]  /*2b6b0*/  SHF.L.U32 R44, R44, 0x10, RZ ;  /* 0x000000102c2c7819 */ /* 0x008fca00000006ff */
[----:B------:R-:W0:Y:S02]  /*2b6c0*/  F2F.BF16.F32 R7, R7 ;  /* 0x0000000700077304 */ /* 0x000e240000202000 */
[----:B0-----:R-:W-:-:S04]  /*2b6d0*/  IMAD.U32 R13, R7, 0x10000, RZ ;  /* 0x00010000070d7824 */ /* 0x001fc800078e00ff */
[----:B------:R-:W-:Y:S01]  /*2b6e0*/  FADD.FTZ R13, R13, R44 ;  /* 0x0000002c0d0d7221 */ /* 0x000fe20000010000 */
[----:B------:R-:W-:Y:S01]  /*2b6f0*/  SHF.L.U32 R44, R45, 0x10, RZ ;  /* 0x000000102d2c7819 */ /* 0x000fe200000006ff */
[----:B------:R-:W-:-:S04]  /*2b700*/  IMAD.U32 R22, R22, 0x10000, RZ ;  /* 0x0001000016167824 */ /* 0x000fc800078e00ff */
[----:B------:R-:W1:Y:S01]  /*2b710*/  F2F.BF16.F32 R13, R13 ;  /* 0x0000000d000d7304 */ /* 0x000e620000202000 */
[----:B------:R-:W-:Y:S02]  /*2b720*/  SHF.L.U32 R24, R24, 0x10, RZ ;  /* 0x0000001018187819 */ /* 0x000fe400000006ff */
[----:B-1----:R-:W-:Y:S02]  /*2b730*/  SHF.L.U32 R17, R13, 0x10, RZ ;  /* 0x000000100d117819 */ /* 0x002fe400000006ff */
[----:B------:R-:W-:-:S03]  /*2b740*/  SHF.L.U32 R13, R12, 0x10, RZ ;  /* 0x000000100c0d7819 */ /* 0x000fc600000006ff */
[----:B------:R-:W-:-:S06]  /*2b750*/  FADD.FTZ R17, R17, R44 ;  /* 0x0000002c11117221 */ /* 0x000fcc0000010000 */
[----:B------:R-:W4:Y:S01]  /*2b760*/  F2F.BF16.F32 R17, R17 ;  /* 0x0000001100117304 */ /* 0x000f220000202000 */
[----:B------:R-:W-:Y:S01]  /*2b770*/  IMAD.U32 R16, R16, 0x10000, RZ ;  /* 0x0001000010107824 */ /* 0x000fe200078e00ff */
[----:B----4-:R-:W-:Y:S02]  /*2b780*/  SHF.L.U32 R21, R17, 0x10, RZ ;  /* 0x0000001011157819 */ /* 0x010fe400000006ff */
[----:B------:R-:W-:-:S03]  /*2b790*/  SHF.L.U32 R17, R20, 0x10, RZ ;  /* 0x0000001014117819 */ /* 0x000fc600000006ff */
[----:B------:R-:W-:-:S06]  /*2b7a0*/  FADD.FTZ R21, R21, R22 ;  /* 0x0000001615157221 */ /* 0x000fcc0000010000 */
[----:B------:R-:W0:Y:S02]  /*2b7b0*/  F2F.BF16.F32 R21, R21 ;  /* 0x0000001500157304 */ /* 0x000e240000202000 */
[----:B0-----:R-:W-:-:S04]  /*2b7c0*/  IMAD.U32 R7, R21, 0x10000, RZ ;  /* 0x0001000015077824 */ /* 0x001fc800078e00ff */
        /* <DEDUP_REMOVED lines=9> */
[----:B------:R-:W-:-:S05]  /*2b860*/  FADD.FTZ R16, R16, R17 ;  /* 0x0000001110107221 */ /* 0x000fca0000010000 */
[----:B------:R-:W-:-:S04]  /*2b870*/  F2FP.BF16.F32.PACK_AB R16, RZ, R16 ;  /* 0x00000010ff10723e */ /* 0x000fc800000010ff */
[----:B------:R-:W-:Y:S01]  /*2b880*/  PRMT R7, R16, 0x7610, R7 ;  /* 0x0000761010077816 */ /* 0x000fe20000000007 */
[----:B------:R-:W-:Y:S06]  /*2b890*/  @P1 BRA `(.L_x_282) ;  /* 0xfffffff800f81947 */ /* 0x000fec000383ffff */
.L_x_281:
[----:B------:R-:W-:Y:S05]  /*2b8a0*/  BSYNC.RECONVERGENT B0 ;  /* 0x0000000000007941 */ /* 0x000fea0003800200 */
.L_x_280:
        /* <DEDUP_REMOVED lines=28> */
[----:B-1----:R-:W-:-:S04]  /*2ba70*/  IMAD.WIDE.U32 R8, R5, UR4, R8 ;  /* 0x0000000405087c25 */ /* 0x002fc8000f8e0008 */
[----:B------:R-:W-:Y:S01]  /*2ba80*/  IMAD R23, R5, UR5, R6 ;  /* 0x0000000505177c24 */ /* 0x000fe2000f8e0206 */
[----:B------:R-:W-:Y:S01]  /*2ba90*/  IADD3 R25, P2, PT, R14, -R8, RZ ;  /* 0x800000080e197210 */ /* 0x000fe20007f5e0ff */
[----:B------:R-:W-:Y:S01]  /*2baa0*/  IMAD.WIDE.U32 R12, R16, UR10, R10 ;  /* 0x0000000a100c7c25 */ /* 0x000fe2000f8e000a */
[----:B------:R-:W-:Y:S02]  /*2bab0*/  IADD3 R10, P3, PT, R10, UR6, RZ ;  /* 0x000000060a0a7c10 */ /* 0x000fe4000ff7e0ff */
[----:B------:R-:W-:Y:S01]  /*2bac0*/  IADD3 R27, PT, PT, R9, R23, RZ ;  /* 0x00000017091b7210 */ /* 0x000fe20007ffe0ff */
[----:B------:R-:W-:Y:S01]  /*2bad0*/  IMAD R17, R16, UR11, R17 ;  /* 0x0000000b10117c24 */ /* 0x000fe2000f8e0211 */
[----:B------:R-:W-:Y:S02]  /*2bae0*/  LEA R16, P1, R12, R3, 0x1 ;  /* 0x000000030c107211 */ /* 0x000fe400078208ff */
[----:B------:R-:W-:Y:S01]  /*2baf0*/  IADD3.X R11, PT, PT, R11, UR7, RZ, P3, !PT ;  /* 0x000000070b0b7c10 */ /* 0x000fe20009ffe4ff */
[----:B------:R-:W-:Y:S01]  /*2bb00*/  IMAD.X R6, R15, 0x1, ~R27, P2 ;  /* 0x000000010f067824 */ /* 0x000fe200010e0e1b */
[----:B------:R-:W-:-:S04]  /*2bb10*/  IADD3 R9, PT, PT, R17, R13, RZ ;  /* 0x0000000d11097210 */ /* 0x000fc80007ffe0ff */
[----:B------:R-:W-:Y:S01]  /*2bb20*/  LEA.HI.X R17, R12, R2, R9, 0x1, P1 ;  /* 0x000000020c117211 */ /* 0x000fe200008f0c09 */
[----:B------:R-:W-:-:S04]  /*2bb30*/  IMAD R12, R6, UR10, RZ ;  /* 0x0000000a060c7c24 */ /* 0x000fc8000f8e02ff */
[----:B------:R0:W2:Y:S01]  /*2bb40*/  LDG.E.U16 R6, desc[UR8][R16.64] ;  /* 0x0000000810067981 */ /* 0x0000a2000c1e1500 */
        /* <DEDUP_REMOVED lines=9> */
[----:B------:R1:W3:Y:S01]  /*2bbe0*/  LDG.E.U16 R20, desc[UR8][R8.64] ;  /* 0x0000000808147981 */ /* 0x0002e2000c1e1500 */
[----:B------:R-:W-:-:S02]  /*2bbf0*/  IADD3.X R10, PT, PT, R15, ~R27, RZ, P3, !PT ;  /* 0x8000001b0f0a7210 */ /* 0x000fc40001ffe4ff */
[----:B------:R-:W-:-:S03]  /*2bc00*/  IADD3.X R13, PT, PT, R11, UR7, RZ, P1, !PT ;  /* 0x000000070b0d7c10 */ /* 0x000fc60008ffe4ff */
[----:B------:R-:W-:-:S04]  /*2bc10*/  IMAD R10, R10, UR10, RZ ;  /* 0x0000000a0a0a7c24 */ /* 0x000fc8000f8e02ff */
[C---:B0-----:R-:W-:Y:S02]  /*2bc20*/  IMAD R17, R23.reuse, UR11, R10 ;  /* 0x0000000b17117c24 */ /* 0x041fe4000f8e020a */
[----:B------:R-:W-:-:S04]  /*2bc30*/  IMAD.WIDE.U32 R10, R23, UR10, R12 ;  /* 0x0000000a170a7c25 */ /* 0x000fc8000f8e000c */
[----:B------:R-:W-:Y:S01]  /*2bc40*/  IMAD.IADD R11, R11, 0x1, R17 ;  /* 0x000000010b0b7824 */ /* 0x000fe200078e0211 */
[----:B------:R-:W-:-:S04]  /*2bc50*/  LEA R16, P1, R10, R3, 0x1 ;  /* 0x000000030a107211 */ /* 0x000fc800078208ff */
[----:B------:R-:W-:Y:S02]  /*2bc60*/  LEA.HI.X R17, R10, R2, R11, 0x1, P1 ;  /* 0x000000020a117211 */ /* 0x000fe400008f0c0b */
        /* <DEDUP_REMOVED lines=8> */
[----:B------:R-:W-:-:S04]  /*2bcf0*/  LEA R10, P1, R8, R3, 0x1 ;  /* 0x00000003080a7211 */ /* 0x000fc800078208ff */
[----:B------:R-:W-:-:S04]  /*2bd00*/  IADD3 R9, PT, PT, R9, R13, RZ ;  /* 0x0000000d09097210 */ /* 0x000fc80007ffe0ff */
        /* <DEDUP_REMOVED lines=8> */
[----:B---3--:R-:W-:Y:S02]  /*2bd90*/  SHF.L.U32 R20, R20, 0x10, RZ ;  /* 0x0000001014147819 */ /* 0x008fe400000006ff */
[----:B0-----:R-:W-:-:S05]  /*2bda0*/  SHF.L.U32 R7, R6, 0x10, RZ ;  /* 0x0000001006077819 */ /* 0x001fca00000006ff */
[----:B------:R-:W-:-:S06]  /*2bdb0*/  FADD.FTZ R7, R7, R20 ;  /* 0x0000001407077221 */ /* 0x000fcc0000010000 */
[----:B------:R-:W0:Y:S01]  /*2bdc0*/  F2F.BF16.F32 R7, R7 ;  /* 0x0000000700077304 */ /* 0x000e220000202000 */
[----:B----4-:R-:W-:Y:S01]  /*2bdd0*/  IMAD.U32 R9, R16, 0x10000, RZ ;  /* 0x0001000010097824 */ /* 0x010fe200078e00ff */
[----:B0-----:R-:W-:-:S05]  /*2bde0*/  SHF.L.U32 R8, R7, 0x10, RZ ;  /* 0x0000001007087819 */ /* 0x001fca00000006ff */
[----:B------:R-:W-:-:S06]  /*2bdf0*/  FADD.FTZ R8, R8, R9 ;  /* 0x0000000908087221 */ /* 0x000fcc0000010000 */
[----:B------:R-:W0:Y:S01]  /*2be00*/  F2F.BF16.F32 R8, R8 ;  /* 0x0000000800087304 */ /* 0x000e220000202000 */
[----:B------:R-:W-:Y:S01]  /*2be10*/  SHF.L.U32 R10, R10, 0x10, RZ ;  /* 0x000000100a0a7819 */ /* 0x000fe200000006ff */
[----:B0-----:R-:W-:-:S04]  /*2be20*/  IMAD.U32 R9, R8, 0x10000, RZ ;  /* 0x0001000008097824 */ /* 0x001fc800078e00ff */
[----:B------:R-:W-:-:S05]  /*2be30*/  FADD.FTZ R9, R9, R10 ;  /* 0x0000000a09097221 */ /* 0x000fca0000010000 */
[----:B------:R-:W-:-:S04]  /*2be40*/  F2FP.BF16.F32.PACK_AB R9, RZ, R9 ;  /* 0x00000009ff09723e */ /* 0x000fc800000010ff */
[----:B------:R-:W-:-:S07]  /*2be50*/  PRMT R7, R9, 0x7610, R7 ;  /* 0x0000761009077816 */ /* 0x000fce0000000007 */
.L_x_286:
[----:B------:R-:W-:Y:S05]  /*2be60*/  BSYNC.RECONVERGENT B1 ;  /* 0x0000000000017941 */ /* 0x000fea0003800200 */
.L_x_285:
        /* <DEDUP_REMOVED lines=24> */
[----:B-1----:R-:W-:-:S04]  /*2bff0*/  IMAD.WIDE.U32 R16, R5, UR4, R16 ;  /* 0x0000000405107c25 */ /* 0x002fc8000f8e0010 */
[----:B------:R-:W-:Y:S01]  /*2c000*/  IMAD.WIDE.U32 R12, R8, UR10, R10 ;  /* 0x0000000a080c7c25 */ /* 0x000fe2000f8e000a */
[----:B------:R-:W-:-:S03]  /*2c010*/  IADD3 R10, P2, PT, R10, UR6, RZ ;  /* 0x000000060a0a7c10 */ /* 0x000fc6000ff5e0ff */
[----:B------:R-:W-:Y:S01]  /*2c020*/  IMAD R9, R8, UR11, R9 ;  /* 0x0000000b08097c24 */ /* 0x000fe2000f8e0209 */
[----:B------:R-:W-:Y:S02]  /*2c030*/  LEA R8, P1, R12, R3, 0x1 ;  /* 0x000000030c087211 */ /* 0x000fe400078208ff */
[----:B------:R-:W-:Y:S02]  /*2c040*/  IADD3.X R11, PT, PT, R11, UR7, RZ, P2, !PT ;  /* 0x000000070b0b7c10 */ /* 0x000fe400097fe4ff */
[----:B------:R-:W-:Y:S01]  /*2c050*/  IADD3 R9, PT, PT, R9, R13, RZ ;  /* 0x0000000d09097210 */ /* 0x000fe20007ffe0ff */
[----:B------:R-:W-:-:S03]  /*2c060*/  IMAD R13, R5, UR5, R4 ;  /* 0x00000005050d7c24 */ /* 0x000fc6000f8e0204 */
        /* <DEDUP_REMOVED lines=8> */
[----:B------:R-:W-:-:S04]  /*2c0f0*/  LEA R12, P1, R10, R3, 0x1 ;  /* 0x000000030a0c7211 */ /* 0x000fc800078208ff */
[----:B------:R-:W-:-:S04]  /*2c100*/  IADD3 R21, PT, PT, R21, R11, RZ ;  /* 0x0000000b15157210 */ /* 0x000fc80007ffe0ff */
[----:B------:R-:W-:-:S05]  /*2c110*/  LEA.HI.X R13, R10, R2, R21, 0x1, P1 ;  /* 0x000000020a0d7211 */ /* 0x000fca00008f0c15 */
[----:B------:R-:W3:Y:S01]  /*2c120*/  LDG.E.U16 R12, desc[UR8][R12.64] ;  /* 0x000000080c0c7981 */ /* 0x000ee2000c1e1500 */
[----:B-----5:R-:W-:Y:S01]  /*2c130*/  IMAD.U32 R7, R7, 0x10000, RZ ;  /* 0x0001000007077824 */ /* 0x020fe200078e00ff */
[----:B------:R-:W-:-:S04]  /*2c140*/  IADD3 R5, P1, PT, R5, 0x2, RZ ;  /* 0x0000000205057810 */ /* 0x000fc80007f3e0ff */
[----:B------:R-:W-:Y:S02]  /*2c150*/  IADD3.X R0, PT, PT, RZ, R0, RZ, P1, !PT ;  /* 0x00000000ff007210 */ /* 0x000fe40000ffe4ff */
[----:B--2---:R-:W-:-:S05]  /*2c160*/  SHF.L.U32 R4, R8, 0x10, RZ ;  /* 0x0000001008047819 */ /* 0x004fca00000006ff */
[----:B------:R-:W-:-:S06]  /*2c170*/  FADD.FTZ R4, R7, R4 ;  /* 0x0000000407047221 */ /* 0x000fcc0000010000 */
[----:B------:R-:W0:Y:S01]  /*2c180*/  F2F.BF16.F32 R4, R4 ;  /* 0x0000000400047304 */ /* 0x000e220000202000 */
[----:B---3--:R-:W-:Y:S01]  /*2c190*/  SHF.L.U32 R7, R12, 0x10, RZ ;  /* 0x000000100c077819 */ /* 0x008fe200000006ff */
[----:B0-----:R-:W-:-:S04]  /*2c1a0*/  IMAD.U32 R6, R4, 0x10000, RZ ;  /* 0x0001000004067824 */ /* 0x001fc800078e00ff */
[----:B------:R-:W-:-:S05]  /*2c1b0*/  FADD.FTZ R6, R6, R7 ;  /* 0x0000000706067221 */ /* 0x000fca0000010000 */
[----:B------:R-:W-:-:S04]  /*2c1c0*/  F2FP.BF16.F32.PACK_AB R6, RZ, R6 ;  /* 0x00000006ff06723e */ /* 0x000fc800000010ff */
[----:B------:R-:W-:-:S07]  /*2c1d0*/  PRMT R7, R6, 0x7610, R7 ;  /* 0x0000761006077816 */ /* 0x000fce0000000007 */
.L_x_288:
[----:B------:R-:W-:Y:S05]  /*2c1e0*/  BSYNC.RECONVERGENT B1 ;  /* 0x0000000000017941 */ /* 0x000fea0003800200 */
.L_x_287:
        /* <DEDUP_REMOVED lines=17> */
[----:B------:R-:W-:-:S04]  /*2c300*/  LEA R8, P0, R4, R3, 0x1 ;  /* 0x0000000304087211 */ /* 0x000fc800078008ff */
[----:B------:R-:W-:-:S04]  /*2c310*/  IADD3 R3, PT, PT, R5, R9, RZ ;  /* 0x0000000905037210 */ /* 0x000fc80007ffe0ff */
[----:B------:R-:W-:-:S05]  /*2c320*/  LEA.HI.X R9, R4, R2, R3, 0x1, P0 ;  /* 0x0000000204097211 */ /* 0x000fca00000f0c03 */
[----:B------:R-:W2:Y:S01]  /*2c330*/  LDG.E.U16 R8, desc[UR8][R8.64] ;  /* 0x0000000808087981 */ /* 0x000ea2000c1e1500 */
[----:B-----5:R-:W-:Y:S01]  /*2c340*/  IMAD.U32 R7, R7, 0x10000, RZ ;  /* 0x0001000007077824 */ /* 0x020fe200078e00ff */
[----:B--2---:R-:W-:-:S05]  /*2c350*/  SHF.L.U32 R0, R8, 0x10, RZ ;  /* 0x0000001008007819 */ /* 0x004fca00000006ff */
[----:B------:R-:W-:-:S05]  /*2c360*/  FADD.FTZ R0, R7, R0 ;  /* 0x0000000007007221 */ /* 0x000fca0000010000 */
[----:B------:R-:W-:-:S04]  /*2c370*/  F2FP.BF16.F32.PACK_AB R0, RZ, R0 ;  /* 0x00000000ff00723e */ /* 0x000fc800000010ff */
[----:B------:R-:W-:-:S07]  /*2c380*/  PRMT R7, R0, 0x7610, R7 ;  /* 0x0000761000077816 */ /* 0x000fce0000000007 */
.L_x_284:
[----:B------:R-:W-:Y:S05]  /*2c390*/  BSYNC.RECONVERGENT B0 ;  /* 0x0000000000007941 */ /* 0x000fea0003800200 */
.L_x_283:
[----:B-----5:R-:W-:Y:S01]  /*2c3a0*/  STG.E.U16 desc[UR8][R18.64], R7 ;  /* 0x0000000712007986 */ /* 0x020fe2000c101508 */
[----:B------:R-:W-:Y:S05]  /*2c3b0*/  EXIT ;  /* 0x000000000000794d */ /* 0x000fea0003800000 */
        .weak           $__internal_0_$__cuda_sm20_div_s64
        .type           $__internal_0_$__cuda_sm20_div_s64,@function
        .size           $__internal_0_$__cuda_sm20_div_s64,(.L_x_3480 - $__internal_0_$__cuda_sm20_div_s64)
$__internal_0_$__cuda_sm20_div_s64:
[----:B------:R-:W-:Y:S01]  /*2c3c0*/  UIADD3 UR6, UP1, UPT, URZ, -UR10, URZ ;  /* 0x8000000aff067290 */ /* 0x000fe2000ff3e0ff */
[----:B------:R-:W-:Y:S01]  /*2c3d0*/  ISETP.GE.AND P3, PT, R3, RZ, PT ;  /* 0x000000ff0300720c */ /* 0x000fe20003f66270 */
[----:B------:R-:W-:Y:S01]  /*2c3e0*/  UISETP.GE.AND UP0, UPT, UR11, URZ, UPT ;  /* 0x000000ff0b00728c */ /* 0x000fe2000bf06270 */
[-C--:B------:R-:W-:Y:S01]  /*2c3f0*/  IADD3 R11, P4, PT, RZ, -R10.reuse, RZ ;  /* 0x8000000aff0b7210 */ /* 0x080fe20007f9e0ff */
[----:B------:R-:W-:Y:S02]  /*2c400*/  UIADD3.X UR7, UPT, UPT, URZ, ~UR11, URZ, UP1, !UPT ;  /* 0x8000000bff077290 */ /* 0x000fe40008ffe4ff */
[----:B------:R-:W-:Y:S01]  /*2c410*/  USEL UR6, UR6, UR10, !UP0 ;  /* 0x0000000a06067287 */ /* 0x000fe2000c000000 */
[----:B------:R-:W-:Y:S01]  /*2c420*/  SEL R10, R11, R10, !P3 ;  /* 0x0000000a0b0a7207 */ /* 0x000fe20005800000 */
[----:B------:R-:W-:-:S09]  /*2c430*/  USEL UR7, UR7, UR11, !UP0 ;  /* 0x0000000b07077287 */ /* 0x000fd2000c000000 */
[----:B------:R-:W0:Y:S08]  /*2c440*/  I2F.U64.RP R9, UR6 ;  /* 0x0000000600097d12 */ /* 0x000e300008309000 */
[----:B0-----:R-:W0:Y:S02]  /*2c450*/  MUFU.RCP R22, R9 ;  /* 0x0000000900167308 */ /* 0x001e240000001000 */
[----:B0-----:R-:W-:-:S06]  /*2c460*/  IADD3 R22, PT, PT, R22, 0x1ffffffe, RZ ;  /* 0x1ffffffe16167810 */ /* 0x001fcc0007ffe0ff */
[----:B------:R-:W0:Y:S02]  /*2c470*/  F2I.U64.TRUNC R22, R22 ;  /* 0x0000001600167311 */ /* 0x000e24000020d800 */
[----:B0-----:R-:W-:Y:S01]  /*2c480*/  IMAD.WIDE.U32 R6, R22, UR6, RZ ;  /* 0x0000000616067c25 */ /* 0x001fe2000f8e00ff */
[----:B------:R-:W-:-:S03]  /*2c490*/  MOV R21, R22 ;  /* 0x0000001600157202 */ /* 0x000fc60000000f00 */
[----:B------:R-:W-:Y:S01]  /*2c4a0*/  IMAD R7, R22, UR7, R7 ;  /* 0x0000000716077c24 */ /* 0x000fe2000f8e0207 */
[----:B------:R-:W-:-:S03]  /*2c4b0*/  IADD3 R6, P0, PT, RZ, -R6, RZ ;  /* 0x80000006ff067210 */ /* 0x000fc60007f1e0ff */
[----:B------:R-:W-:Y:S02]  /*2c4c0*/  IMAD R7, R23, UR6, R7 ;  /* 0x0000000617077c24 */ /* 0x000fe4000f8e0207 */
[----:B------:R-:W-:-:S04]  /*2c4d0*/  IMAD.HI.U32 R20, R22, R6, RZ ;  /* 0x0000000616147227 */ /* 0x000fc800078e00ff */
[----:B------:R-:W-:-:S04]  /*2c4e0*/  IMAD.X R8, RZ, RZ, ~R7, P0 ;  /* 0x000000ffff087224 */ /* 0x000fc800000e0e07 */
[----:B------:R-:W-:-:S04]  /*2c4f0*/  IMAD.WIDE.U32 R20, P0, R22, R8, R20 ;  /* 0x0000000816147225 */ /* 0x000fc80007800014 */
[C---:B------:R-:W-:Y:S02]  /*2c500*/  IMAD R7, R23.reuse, R8, RZ ;  /* 0x0000000817077224 */ /* 0x040fe400078e02ff */
[----:B------:R-:W-:-:S04]  /*2c510*/  IMAD.HI.U32 R6, P1, R23, R6, R20 ;  /* 0x0000000617067227 */ /* 0x000fc80007820014 */
[----:B------:R-:W-:Y:S01]  /*2c520*/  IMAD.HI.U32 R8, R23, R8, RZ ;  /* 0x0000000817087227 */ /* 0x000fe200078e00ff */
[----:B------:R-:W-:-:S04]  /*2c530*/  IADD3 R21, P2, PT, R7, R6, RZ ;  /* 0x0000000607157210 */ /* 0x000fc80007f5e0ff */
[----:B------:R-:W-:Y:S01]  /*2c540*/  IADD3.X R6, PT, PT, R8, R23, RZ, P0, !PT ;  /* 0x0000001708067210 */ /* 0x000fe200007fe4ff */
[----:B------:R-:W-:-:S03]  /*2c550*/  IMAD.WIDE.U32 R8, R21, UR6, RZ ;  /* 0x0000000615087c25 */ /* 0x000fc6000f8e00ff */
[----:B------:R-:W-:Y:S01]  /*2c560*/  IADD3.X R6, PT, PT, RZ, RZ, R6, P2, P1 ;  /* 0x000000ffff067210 */ /* 0x000fe200017e2406 */
[----:B------:R-:W-:Y:S01]  /*2c570*/  IMAD R7, R21, UR7, R9 ;  /* 0x0000000715077c24 */ /* 0x000fe2000f8e0209 */
[----:B------:R-:W-:-:S03]  /*2c580*/  IADD3 R9, P0, PT, RZ, -R8, RZ ;  /* 0x80000008ff097210 */ /* 0x000fc60007f1e0ff */
[----:B------:R-:W-:Y:S02]  /*2c590*/  IMAD R7, R6, UR6, R7 ;  /* 0x0000000606077c24 */ /* 0x000fe4000f8e0207 */
[----:B------:R-:W-:-:S04]  /*2c5a0*/  IMAD.HI.U32 R20, R21, R9, RZ ;  /* 0x0000000915147227 */ /* 0x000fc800078e00ff */
[----:B------:R-:W-:-:S04]  /*2c5b0*/  IMAD.X R7, RZ, RZ, ~R7, P0 ;  /* 0x000000ffff077224 */ /* 0x000fc800000e0e07 */
[----:B------:R-:W-:-:S04]  /*2c5c0*/  IMAD.WIDE.U32 R20, P0, R21, R7, R20 ;  /* 0x0000000715147225 */ /* 0x000fc80007800014 */
[----:B------:R-:W-:-:S04]  /*2c5d0*/  IMAD.HI.U32 R8, P1, R6, R9, R20 ;  /* 0x0000000906087227 */ /* 0x000fc80007820014 */
[CC--:B------:R-:W-:Y:S02]  /*2c5e0*/  IMAD R9, R6.reuse, R7.reuse, RZ ;  /* 0x0000000706097224 */ /* 0x0c0fe400078e02ff */
[----:B------:R-:W-:-:S03]  /*2c5f0*/  IMAD.HI.U32 R7, R6, R7, RZ ;  /* 0x0000000706077227 */ /* 0x000fc600078e00ff */
[----:B------:R-:W-:Y:S01]  /*2c600*/  IADD3 R9, P2, PT, R9, R8, RZ ;  /* 0x0000000809097210 */ /* 0x000fe20007f5e0ff */
[----:B------:R-:W-:Y:S01]  /*2c610*/  IMAD.MOV.U32 R21, RZ, RZ, RZ ;  /* 0x000000ffff157224 */ /* 0x000fe200078e00ff */
[-C--:B------:R-:W-:Y:S02]  /*2c620*/  IADD3.X R8, PT, PT, RZ, ~R3.reuse, RZ, P4, !PT ;  /* 0x80000003ff087210 */ /* 0x080fe400027fe4ff */
[----:B------:R-:W-:Y:S01]  /*2c630*/  IADD3.X R7, PT, PT, R7, R6, RZ, P0, !PT ;  /* 0x0000000607077210 */ /* 0x000fe200007fe4ff */
[----:B------:R-:W-:Y:S01]  /*2c640*/  IMAD.HI.U32 R20, R9, R10, RZ ;  /* 0x0000000a09147227 */ /* 0x000fe200078e00ff */
[----:B------:R-:W-:Y:S02]  /*2c650*/  SEL R8, R8, R3, !P3 ;  /* 0x0000000308087207 */ /* 0x000fe40005800000 */
[----:B------:R-:W-:Y:S02]  /*2c660*/  IADD3.X R7, PT, PT, RZ, RZ, R7, P2, P1 ;  /* 0x000000ffff077210 */ /* 0x000fe400017e2407 */
[----:B------:R-:W-:Y:S01]  /*2c670*/  LOP3.LUT R3, R3, UR11, RZ, 0x3c, !PT ;  /* 0x0000000b03037c12 */ /* 0x000fe2000f8e3cff */
[----:B------:R-:W-:-:S04]  /*2c680*/  IMAD.WIDE.U32 R20, R9, R8, R20 ;  /* 0x0000000809147225 */ /* 0x000fc800078e0014 */
[C---:B------:R-:W-:Y:S02]  /*2c690*/  IMAD R6, R7.reuse, R8, RZ ;  /* 0x0000000807067224 */ /* 0x040fe400078e02ff */
[----:B------:R-:W-:-:S04]  /*2c6a0*/  IMAD.HI.U32 R9, P0, R7, R10, R20 ;  /* 0x0000000a07097227 */ /* 0x000fc80007800014 */
[----:B------:R-:W-:Y:S01]  /*2c6b0*/  IMAD.HI.U32 R7, R7, R8, RZ ;  /* 0x0000000807077227 */ /* 0x000fe200078e00ff */
[----:B------:R-:W-:-:S04]  /*2c6c0*/  IADD3 R6, P1, PT, R6, R9, RZ ;  /* 0x0000000906067210 */ /* 0x000fc80007f3e0ff */
[----:B------:R-:W-:Y:S01]  /*2c6d0*/  IADD3.X R7, PT, PT, R7, RZ, RZ, P0, !PT ;  /* 0x000000ff07077210 */ /* 0x000fe200007fe4ff */
[----:B------:R-:W-:-:S03]  /*2c6e0*/  IMAD.WIDE.U32 R20, R6, UR6, RZ ;  /* 0x0000000606147c25 */ /* 0x000fc6000f8e00ff */
[----:B------:R-:W-:Y:S01]  /*2c6f0*/  IADD3.X R7, PT, PT, RZ, R7, RZ, P1, !PT ;  /* 0x00000007ff077210 */ /* 0x000fe20000ffe4ff */
[----:B------:R-:W-:Y:S01]  /*2c700*/  IMAD R12, R6, UR7, R21 ;  /* 0x00000007060c7c24 */ /* 0x000fe2000f8e0215 */
[----:B------:R-:W-:-:S03]  /*2c710*/  IADD3 R10, P1, PT, -R20, R10, RZ ;  /* 0x0000000a140a7210 */ /* 0x000fc60007f3e1ff */
[----:B------:R-:W-:Y:S01]  /*2c720*/  IMAD R9, R7, UR6, R12 ;  /* 0x0000000607097c24 */ /* 0x000fe2000f8e020c */
[----:B------:R-:W-:-:S03]  /*2c730*/  ISETP.GE.U32.AND P0, PT, R10, UR6, PT ;  /* 0x000000060a007c0c */ /* 0x000fc6000bf06070 */
[----:B------:R-:W-:Y:S01]  /*2c740*/  IMAD.X R8, R8, 0x1, ~R9, P1 ;  /* 0x0000000108087824 */ /* 0x000fe200008e0e09 */
[----:B------:R-:W-:Y:S02]  /*2c750*/  IADD3 R17, P1, PT, R10, -UR6, RZ ;  /* 0x800000060a117c10 */ /* 0x000fe4000ff3e0ff */
[----:B------:R-:W-:Y:S02]  /*2c760*/  IADD3 R9, P2, PT, R6, 0x1, RZ ;  /* 0x0000000106097810 */ /* 0x000fe40007f5e0ff */
[C---:B------:R-:W-:Y:S02]  /*2c770*/  ISETP.GE.U32.AND.EX P0, PT, R8.reuse, UR7, PT, P0 ;  /* 0x0000000708007c0c */ /* 0x040fe4000bf06100 */
[----:B------:R-:W-:Y:S02]  /*2c780*/  IADD3.X R11, PT, PT, R8, ~UR7, RZ, P1, !PT ;  /* 0x80000007080b7c10 */ /* 0x000fe40008ffe4ff */
[----:B------:R-:W-:Y:S02]  /*2c790*/  SEL R10, R17, R10, P0 ;  /* 0x0000000a110a7207 */ /* 0x000fe40000000000 */
[----:B------:R-:W-:-:S02]  /*2c7a0*/  IADD3.X R12, PT, PT, RZ, R7, RZ, P2, !PT ;  /* 0x00000007ff0c7210 */ /* 0x000fc400017fe4ff */
[----:B------:R-:W-:Y:S02]  /*2c7b0*/  SEL R11, R11, R8, P0 ;  /* 0x000000080b0b7207 */ /* 0x000fe40000000000 */
[----:B------:R-:W-:Y:S02]  /*2c7c0*/  SEL R9, R9, R6, P0 ;  /* 0x0000000609097207 */ /* 0x000fe40000000000 */
[----:B------:R-:W-:Y:S02]  /*2c7d0*/  ISETP.GE.U32.AND P1, PT, R10, UR6, PT ;  /* 0x000000060a007c0c */ /* 0x000fe4000bf26070 */
[----:B------:R-:W-:Y:S02]  /*2c7e0*/  SEL R12, R12, R7, P0 ;  /* 0x000000070c0c7207 */ /* 0x000fe40000000000 */
[----:B------:R-:W-:Y:S02]  /*2c7f0*/  IADD3 R6, P2, PT, R9, 0x1, RZ ;  /* 0x0000000109067810 */ /* 0x000fe40007f5e0ff */
[----:B------:R-:W-:-:S02]  /*2c800*/  ISETP.GE.U32.AND.EX P0, PT, R11, UR7, PT, P1 ;  /* 0x000000070b007c0c */ /* 0x000fc4000bf06110 */
[-C--:B------:R-:W-:Y:S02]  /*2c810*/  IADD3.X R7, PT, PT, RZ, R12.reuse, RZ, P2, !PT ;  /* 0x0000000cff077210 */ /* 0x080fe400017fe4ff */
[----:B------:R-:W-:Y:S02]  /*2c820*/  SEL R6, R6, R9, P0 ;  /* 0x0000000906067207 */ /* 0x000fe40000000000 */
[----:B------:R-:W-:Y:S02]  /*2c830*/  SEL R7, R7, R12, P0 ;  /* 0x0000000c07077207 */ /* 0x000fe40000000000 */
[----:B------:R-:W-:Y:S02]  /*2c840*/  IADD3 R9, P2, PT, RZ, -R6, RZ ;  /* 0x80000006ff097210 */ /* 0x000fe40007f5e0ff */
[----:B------:R-:W-:Y:S02]  /*2c850*/  ISETP.NE.U32.AND P0, PT, RZ, UR10, PT ;  /* 0x0000000aff007c0c */ /* 0x000fe4000bf05070 */
[----:B------:R-:W-:Y:S01]  /*2c860*/  ISETP.GE.AND P1, PT, R3, RZ, PT ;  /* 0x000000ff0300720c */ /* 0x000fe20003f26270 */
[----:B------:R-:W-:Y:S01]  /*2c870*/  IMAD.X R8, RZ, RZ, ~R7, P2 ;  /* 0x000000ffff087224 */ /* 0x000fe200010e0e07 */
[----:B------:R-:W-:-:S02]  /*2c880*/  ISETP.NE.AND.EX P0, PT, RZ, UR11, PT, P0 ;  /* 0x0000000bff007c0c */ /* 0x000fc4000bf05300 */
[----:B------:R-:W-:Y:S02]  /*2c890*/  SEL R9, R9, R6, !P1 ;  /* 0x0000000609097207 */ /* 0x000fe40004800000 */
[----:B------:R-:W-:Y:S02]  /*2c8a0*/  SEL R8, R8, R7, !P1 ;  /* 0x0000000708087207 */ /* 0x000fe40004800000 */
[----:B------:R-:W-:Y:S01]  /*2c8b0*/  SEL R6, R9, 0xffffffff, P0 ;  /* 0xffffffff09067807 */ /* 0x000fe20000000000 */
[----:B------:R-:W-:Y:S01]  /*2c8c0*/  HFMA2 R9, -RZ, RZ, 0, 0 ;  /* 0x00000000ff097431 */ /* 0x000fe200000001ff */
[----:B------:R-:W-:Y:S02]  /*2c8d0*/  SEL R7, R8, 0xffffffff, P0 ;  /* 0xffffffff08077807 */ /* 0x000fe40000000000 */
[----:B------:R-:W-:-:S04]  /*2c8e0*/  MOV R8, R4 ;  /* 0x0000000400087202 */ /* 0x000fc80000000f00 */
[----:B------:R-:W-:Y:S05]  /*2c8f0*/  RET.REL.NODEC R8 `(_ZN2at6native61_GLOBAL__N__2cc7adc6_23_UnfoldBackwardKernel_cu_9e10b42f_332735_unfold_backward_elementwise_kernelILi128ELi8EZNS1_32_unfold_backward_internal_kernelIN3c108BFloat16EEEvRNS_14TensorIteratorEllllllEUliE_EEviT1_) ;  /* 0xfffffd3408c07950 */ /* 0x000fea0003c3ffff */
.L_x_289:
[----:B------:R-:W-:-:S00]  /*2c900*/  BRA `(.L_x_289) ;  /* 0xfffffffc00fc7947 */ /* 0x000fc0000383ffff */
[----:B------:R-:W-:-:S00]  /*2c910*/  NOP ;  /* 0x0000000000007918 */ /* 0x000fc00000000000 */
        /* <DEDUP_REMOVED lines=14> */
.L_x_3480:


//--------------------- .text._ZN2at6native61_GLOBAL__N__2cc7adc6_23_UnfoldBackwardKernel_cu_9e10b42f_332735_unfold_backward_elementwise_kernelILi128ELi8EZNS1_32_unfold_backward_internal_kernelIbEEvRNS_14TensorIteratorEllllllEUliE_EEviT1_ --------------------------
	.section	.text._ZN2at6native61_GLOBAL__N__2cc7adc6_23_UnfoldBackwardKernel_cu_9e10b42f_332735_unfold_backward_elementwise_kernelILi128ELi8EZNS1_32_unfold_backward_internal_kernelIbEEvRNS_14TensorIteratorEllllllEUliE_EEviT1_,"ax",@progbits
	.align	128
.text._ZN2at6native61_GLOBAL__N__2cc7adc6_23_UnfoldBackwardKernel_cu_9e10b42f_332735_unfold_backward_elementwise_kernelILi128ELi8EZNS1_32_unfold_backward_internal_kernelIbEEvRNS_14TensorIteratorEllllllEUliE_EEviT1_:
        .type           _ZN2at6native61_GLOBAL__N__2cc7adc6_23_UnfoldBackwardKernel_cu_9e10b42f_332735_unfold_backward_elementwise_kernelILi128ELi8EZNS1_32_unfold_backward_internal_kernelIbEEvRNS_14TensorIteratorEllllllEUliE_EEviT1_,@function
        .size           _ZN2at6native61_GLOBAL__N__2cc7adc6_23_UnfoldBackwardKernel_cu_9e10b42f_332735_unfold_backward_elementwise_kernelILi128ELi8EZNS1_32_unfold_backward_internal_kernelIbEEvRNS_14TensorIteratorEllllllEUliE_EEviT1_,(.L_x_3482 - _ZN2at6native61_GLOBAL__N__2cc7adc6_23_UnfoldBackwardKernel_cu_9e10b42f_332735_unfold_backward_elementwise_kernelILi128ELi8EZNS1_32_unfold_backward_internal_kernelIbEEvRNS_14TensorIteratorEllllllEUliE_EEviT1_)
        .other          _ZN2at6native61_GLOBAL__N__2cc7adc6_23_UnfoldBackwardKernel_cu_9e10b42f_332735_unfold_backward_elementwise_kernelILi128ELi8EZNS1_32_unfold_backward_internal_kernelIbEEvRNS_14TensorIteratorEllllllEUliE_EEviT1_,@"STO_CUDA_ENTRY STV_DEFAULT"
_ZN2at6native61_GLOBAL__N__2cc7adc6_23_UnfoldBackwardKernel_cu_9e10b42f_332735_unfold_backward_elementwise_kernelILi128ELi8EZNS1_32_unfold_backward_internal_kernelIbEEvRNS_14TensorIteratorEllllllEUliE_EEviT1_:
        /* <DEDUP_REMOVED lines=51> */
.L_x_294:
[----:B------:R-:W-:-:S07]  /*0330*/  MOV R5, 0x350 ;  /* 0x0000035000057802 */ /* 0x000fce0000000f00 */
[----:B------:R-:W-:Y:S05]  /*0340*/  CALL.REL.NOINC `($__internal_1_$__cuda_sm20_div_s64) ;  /* 0x0000028c00847944 */ /* 0x000fea0003c00000 */
.L_x_293:
        /* <DEDUP_REMOVED lines=18> */
[----:B------:R-:W-:Y:S01]  /*0470*/  ISETP.NE.U32.AND P2, PT, RZ, UR14, PT ;  /* 0x0000000eff007c0c */ /* 0x000fe2000bf45070 */
[----:B------:R-:W-:-:S06]  /*0480*/  IMAD.MOV.U32 R9, RZ, RZ, RZ ;  /* 0x000000ffff097224 */ /* 0x000fcc00078e00ff */
[----:B0-----:R-:W0:Y:S02]  /*0490*/  MUFU.RCP R5, R5 ;  /* 0x0000000500057308 */ /* 0x001e240000001000 */
[----:B0-----:R-:W-:-:S06]  /*04a0*/  IADD3 R6, PT, PT, R5, 0xffffffe, RZ ;  /* 0x0ffffffe05067810 */ /* 0x001fcc0007ffe0ff */
[----:B------:R0:W1:Y:S02]  /*04b0*/  F2I.FTZ.U32.TRUNC.NTZ R7, R6 ;  /* 0x0000000600077305 */ /* 0x000064000021f000 */
[----:B0-----:R-:W-:Y:S01]  /*04c0*/  MOV R6, RZ ;  /* 0x000000ff00067202 */ /* 0x001fe20000000f00 */
        /* <DEDUP_REMOVED lines=13> */
.L_x_295:
[----:B------:R-:W-:Y:S01]  /*05a0*/  MOV R10, R14 ;  /* 0x0000000e000a7202 */ /* 0x000fe20000000f00 */
[----:B------:R-:W-:Y:S01]  /*05b0*/  IMAD.MOV.U32 R3, RZ, RZ, R15 ;  /* 0x000000ffff037224 */ /* 0x000fe200078e000f */
[----:B------:R-:W-:-:S07]  /*05c0*/  MOV R5, 0x5e0 ;  /* 0x000005e000057802 */ /* 0x000fce0000000f00 */
[----:B------:R-:W-:Y:S05]  /*05d0*/  CALL.REL.NOINC `($__internal_1_$__cuda_sm20_div_s64) ;  /* 0x0000028800e07944 */ /* 0x000fea0003c00000 */
.L_x_296:
        /* <DEDUP_REMOVED lines=10> */
[----:B0-----:R0:W5:Y:S01]  /*0680*/  LDG.E.U8 R3, desc[UR8][R16.64] ;  /* 0x0000000810037981 */ /* 0x001162000c1e1100 */
        /* <DEDUP_REMOVED lines=13> */
[----:B------:R-:W-:Y:S01]  /*0760*/  IADD3 R46, P1, PT, R0, 0x2, RZ ;  /* 0x00000002002e7810 */ /* 0x000fe20007f3e0ff */
[----:B------:R-:W2:Y:S01]  /*0770*/  LDCU.64 UR6, c[0x0][0x618] ;  /* 0x0000c300ff0677ac */ /* 0x000ea20008000a00 */
[----:B------:R-:W-:Y:S02]  /*0780*/  IADD3 R11, P2, PT, RZ, -R0, RZ ;  /* 0x80000000ff0b7210 */ /* 0x000fe40007f5e0ff */
[----:B------:R-:W-:Y:S02]  /*0790*/  IADD3.X R25, PT, PT, RZ, R2, RZ, P1, !PT ;  /* 0x00000002ff197210 */ /* 0x000fe40000ffe4ff */
[----:B------:R-:W-:Y:S02]  /*07a0*/  IADD3 R8, P1, PT, RZ, -R46, RZ ;  /* 0x8000002eff087210 */ /* 0x000fe40007f3e0ff */
[----:B------:R-:W-:-:S02]  /*07b0*/  IADD3.X R10, PT, PT, RZ, ~R2, RZ, P2, !PT ;  /* 0x80000002ff0a7210 */ /* 0x000fc400017fe4ff */
[C---:B------:R-:W-:Y:S01]  /*07c0*/  IADD3 R45, P4, PT, R0.reuse, 0x4, RZ ;  /* 0x00000004002d7810 */ /* 0x040fe20007f9e0ff */
[----:B------:R-:W-:Y:S01]  /*07d0*/  IMAD.X R7, RZ, RZ, ~R25, P1 ;  /* 0x000000ffff077224 */ /* 0x000fe200008e0e19 */
[C---:B------:R-:W-:Y:S02]  /*07e0*/  IADD3 R44, P6, PT, R0.reuse, 0x5, RZ ;  /* 0x00000005002c7810 */ /* 0x040fe40007fde0ff */
[----:B------:R-:W-:Y:S01]  /*07f0*/  IADD3 R43, P5, PT, R0, 0x6, RZ ;  /* 0x00000006002b7810 */ /* 0x000fe20007fbe0ff */
[----:B0-----:R-:W-:Y:S02]  /*0800*/  IMAD R7, R7, UR14, RZ ;  /* 0x0000000e07077c24 */ /* 0x001fe4000f8e02ff */
[----:B------:R-:W-:Y:S02]  /*0810*/  IMAD R10, R10, UR14, RZ ;  /* 0x0000000e0a0a7c24 */ /* 0x000fe4000f8e02ff */
[C---:B------:R-:W-:Y:S01]  /*0820*/  IMAD R7, R8.reuse, UR15, R7 ;  /* 0x0000000f08077c24 */ /* 0x040fe2000f8e0207 */
[----:B--2---:R-:W-:Y:S01]  /*0830*/  USHF.L.U32 UR12, UR6, 0x3, URZ ;  /* 0x00000003060c7899 */ /* 0x004fe200080006ff */
[----:B------:R-:W-:-:S04]  /*0840*/  IMAD.WIDE.U32 R8, R8, UR14, R14 ;  /* 0x0000000e08087c25 */ /* 0x000fc8000f8e000e */
[----:B-1----:R-:W-:Y:S02]  /*0850*/  IMAD R12, R20, UR15, RZ ;  /* 0x0000000f140c7c24 */ /* 0x002fe4000f8e02ff */
[----:B------:R-:W-:Y:S02]  /*0860*/  IMAD R19, R2, UR6, RZ ;  /* 0x0000000602137c24 */ /* 0x000fe4000f8e02ff */
[----:B------:R-:W-:Y:S02]  /*0870*/  IMAD.IADD R7, R9, 0x1, R7 ;  /* 0x0000000109077824 */ /* 0x000fe400078e0207 */
[----:B------:R-:W-:-:S04]  /*0880*/  IMAD.WIDE.U32 R40, R20, UR14, RZ ;  /* 0x0000000e14287c25 */ /* 0x000fc8000f8e00ff */
[----:B------:R-:W-:Y:S02]  /*0890*/  IMAD R9, R21, UR14, R12 ;  /* 0x0000000e15097c24 */ /* 0x000fe4000f8e020c */
[----:B------:R-:W-:Y:S02]  /*08a0*/  IMAD R27, R11, UR15, R10 ;  /* 0x0000000f0b1b7c24 */ /* 0x000fe4000f8e020a */
[----:B------:R-:W-:-:S04]  /*08b0*/  IMAD.WIDE.U32 R22, R0, UR6, RZ ;  /* 0x0000000600167c25 */ /* 0x000fc8000f8e00ff */
[----:B------:R-:W-:Y:S01]  /*08c0*/  IMAD R29, R0, UR7, R19 ;  /* 0x00000007001d7c24 */ /* 0x000fe2000f8e0213 */
[----:B------:R-:W-:Y:S01]  /*08d0*/  IADD3 R19, PT, PT, R41, R9, RZ ;  /* 0x0000000929137210 */ /* 0x000fe20007ffe0ff */
[----:B------:R-:W-:Y:S01]  /*08e0*/  IMAD.WIDE.U32 R10, R11, UR14, R14 ;  /* 0x0000000e0b0a7c25 */ /* 0x000fe2000f8e000e */
[----:B------:R-:W-:Y:S02]  /*08f0*/  IADD3 R24, P2, PT, R22, UR6, RZ ;  /* 0x0000000616187c10 */ /* 0x000fe4000ff5e0ff */
[----:B------:R-:W-:Y:S01]  /*0900*/  IADD3 R23, PT, PT, R23, R29, RZ ;  /* 0x0000001d17177210 */ /* 0x000fe20007ffe0ff */
[-C--:B------:R-:W-:Y:S01]  /*0910*/  IMAD R12, R7, R20.reuse, RZ ;  /* 0x00000014070c7224 */ /* 0x080fe200078e02ff */
[C---:B------:R-:W-:Y:S01]  /*0920*/  LEA R7, P1, -R40.reuse, UR12, 0x3 ;  /* 0x0000000c28077c11 */ /* 0x040fe2000f8219ff */
[----:B------:R-:W-:Y:S01]  /*0930*/  IMAD.IADD R9, R11, 0x1, R27 ;  /* 0x000000010b097824 */ /* 0x000fe200078e021b */
[----:B------:R-:W-:Y:S01]  /*0940*/  SHF.L.U64.HI R40, R40, 0x3, R19 ;  /* 0x0000000328287819 */ /* 0x000fe20000010213 */
[C---:B------:R-:W-:Y:S01]  /*0950*/  IMAD R11, R8.reuse, R21, R12 ;  /* 0x00000015080b7224 */ /* 0x040fe200078e020c */
[----:B------:R-:W0:Y:S01]  /*0960*/  LDC.64 R28, c[0x0][0x608] ;  /* 0x00018200ff1c7b82 */ /* 0x000e220000000a00 */
[----:B------:R-:W-:Y:S01]  /*0970*/  IMAD.WIDE.U32 R26, R8, R20, RZ ;  /* 0x00000014081a7225 */ /* 0x000fe200078e00ff */
[----:B------:R-:W-:Y:S01]  /*0980*/  IADD3 R8, P3, PT, R0, 0x3, RZ ;  /* 0x0000000300087810 */ /* 0x000fe20007f7e0ff */
[----:B------:R-:W1:Y:S01]  /*0990*/  LDCU.64 UR12, c[0x0][0x5f0] ;  /* 0x0000be00ff0c77ac */ /* 0x000e620008000a00 */
[----:B------:R-:W-:Y:S01]  /*09a0*/  IADD3.X R12, PT, PT, RZ, R2, RZ, P5, !PT ;  /* 0x00000002ff0c7210 */ /* 0x000fe20002ffe4ff */
[----:B------:R-:W-:Y:S01]  /*09b0*/  IMAD.WIDE.U32 R18, R10, R20, R22 ;  /* 0x000000140a127225 */ /* 0x000fe200078e0016 */
[----:B------:R-:W-:-:S02]  /*09c0*/  IADD3.X R22, PT, PT, RZ, R2, RZ, P3, !PT ;  /* 0x00000002ff167210 */ /* 0x000fc40001ffe4ff */
[----:B------:R-:W-:Y:S01]  /*09d0*/  IADD3 R32, P3, PT, RZ, -R8, RZ ;  /* 0x80000008ff207210 */ /* 0x000fe20007f7e0ff */
[----:B------:R-:W-:Y:S01]  /*09e0*/  IMAD R9, R9, R20, RZ ;  /* 0x0000001409097224 */ /* 0x000fe200078e02ff */
[----:B------:R-:W-:Y:S01]  /*09f0*/  IADD3 R39, P5, PT, RZ, -R43, RZ ;  /* 0x8000002bff277210 */ /* 0x000fe20007fbe0ff */
[----:B------:R-:W-:Y:S02]  /*0a00*/  IMAD.IADD R27, R27, 0x1, R11 ;  /* 0x000000011b1b7824 */ /* 0x000fe400078e020b */
[----:B------:R-:W-:Y:S01]  /*0a10*/  IMAD R41, R10, R21, R9 ;  /* 0x000000150a297224 */ /* 0x000fe200078e0209 */
[----:B------:R-:W-:Y:S01]  /*0a20*/  IADD3.X R9, PT, PT, RZ, R2, RZ, P4, !PT ;  /* 0x00000002ff097210 */ /* 0x000fe200027fe4ff */
[----:B------:R-:W-:Y:S01]  /*0a30*/  IMAD.X R47, RZ, RZ, ~R22, P3 ;  /* 0x000000ffff2f7224 */ /* 0x000fe200018e0e16 */
[----:B------:R-:W-:Y:S01]  /*0a40*/  IADD3 R42, P3, PT, R0, 0x7, RZ ;  /* 0x00000007002a7810 */ /* 0x000fe20007f7e0ff */
[--C-:B------:R-:W-:Y:S01]  /*0a50*/  IMAD.X R10, RZ, RZ, R2.reuse, P6 ;  /* 0x000000ffff0a7224 */ /* 0x100fe200030e0602 */
[----:B------:R-:W-:Y:S01]  /*0a60*/  IADD3 R35, P4, PT, RZ, -R45, RZ ;  /* 0x8000002dff237210 */ /* 0x000fe20007f9e0ff */
[----:B------:R-:W-:Y:S01]  /*0a70*/  IMAD R47, R47, UR14, RZ ;  /* 0x0000000e2f2f7c24 */ /* 0x000fe2000f8e02ff */
[----:B------:R-:W-:Y:S01]  /*0a80*/  IADD3 R37, P6, PT, RZ, -R44, RZ ;  /* 0x8000002cff257210 */ /* 0x000fe20007fde0ff */
[----:B------:R-:W-:Y:S01]  /*0a90*/  IMAD.X R11, RZ, RZ, R2, P3 ;  /* 0x000000ffff0b7224 */ /* 0x000fe200018e0602 */
[----:B------:R-:W-:Y:S01]  /*0aa0*/  IADD3.X R34, PT, PT, RZ, ~R9, RZ, P4, !PT ;  /* 0x80000009ff227210 */ /* 0x000fe200027fe4ff */
[C---:B------:R-:W-:Y:S01]  /*0ab0*/  IMAD R47, R32.reuse, UR15, R47 ;  /* 0x0000000f202f7c24 */ /* 0x040fe2000f8e022f */
[----:B------:R-:W-:Y:S01]  /*0ac0*/  IADD3 R31, P3, PT, RZ, -R42, RZ ;  /* 0x8000002aff1f7210 */ /* 0x000fe20007f7e0ff */
[----:B------:R-:W-:Y:S01]  /*0ad0*/  IMAD.WIDE.U32 R32, R32, UR14, R14 ;  /* 0x0000000e20207c25 */ /* 0x000fe2000f8e000e */
[----:B------:R-:W-:-:S03]  /*0ae0*/  IADD3.X R50, PT, PT, RZ, ~R12, RZ, P5, !PT ;  /* 0x8000000cff327210 */ /* 0x000fc60002ffe4ff */
[----:B------:R-:W-:Y:S01]  /*0af0*/  IMAD R34, R34, UR14, RZ ;  /* 0x0000000e22227c24 */ /* 0x000fe2000f8e02ff */
[----:B------:R-:W-:Y:S01]  /*0b00*/  IADD3 R47, PT, PT, R33, R47, RZ ;  /* 0x0000002f212f7210 */ /* 0x000fe20007ffe0ff */
[----:B------:R-:W-:Y:S02]  /*0b10*/  IMAD.X R30, RZ, RZ, ~R11, P3 ;  /* 0x000000ffff1e7224 */ /* 0x000fe400018e0e0b */
[C---:B------:R-:W-:Y:S02]  /*0b20*/  IMAD R53, R35.reuse, UR15, R34 ;  /* 0x0000000f23357c24 */ /* 0x040fe4000f8e0222 */
[----:B------:R-:W-:-:S04]  /*0b30*/  IMAD.WIDE.U32 R34, R35, UR14, R14 ;  /* 0x0000000e23227c25 */ /* 0x000fc8000f8e000e */
[----:B------:R-:W-:Y:S02]  /*0b40*/  IMAD R30, R30, UR14, RZ ;  /* 0x0000000e1e1e7c24 */ /* 0x000fe4000f8e02ff */
[----:B------:R-:W-:Y:S02]  /*0b50*/  IMAD.IADD R35, R35, 0x1, R53 ;  /* 0x0000000123237824 */ /* 0x000fe400078e0235 */
[C---:B------:R-:W-:Y:S02]  /*0b60*/  IMAD R49, R31.reuse, UR15, R30 ;  /* 0x0000000f1f317c24 */ /* 0x040fe4000f8e021e */
[----:B------:R-:W-:-:S04]  /*0b70*/  IMAD.WIDE.U32 R30, R31, UR14, R14 ;  /* 0x0000000e1f1e7c25 */ /* 0x000fc8000f8e000e */
[-C--:B------:R-:W-:Y:S01]  /*0b80*/  IMAD R35, R35, R20.reuse, RZ ;  /* 0x0000001423237224 */ /* 0x080fe200078e02ff */
[----:B------:R-:W-:Y:S01]  /*0b90*/  IADD3 R49, PT, PT, R31, R49, RZ ;  /* 0x000000311f317210 */ /* 0x000fe20007ffe0ff */
[----:B------:R-:W-:Y:S02]  /*0ba0*/  IMAD.X R36, RZ, RZ, ~R10, P6 ;  /* 0x000000ffff247224 */ /* 0x000fe400030e0e0a */
[----:B------:R-:W-:Y:S02]  /*0bb0*/  IMAD R31, R34, R21, R35 ;  /* 0x00000015221f7224 */ /* 0x000fe400078e0223 */
[----:B------:R-:W-:Y:S02]  /*0bc0*/  IMAD R50, R50, UR14, RZ ;  /* 0x0000000e32327c24 */ /* 0x000fe4000f8e02ff */
[----:B------:R-:W-:-:S04]  /*0bd0*/  IMAD.WIDE.U32 R34, R34, R20, RZ ;  /* 0x0000001422227225 */ /* 0x000fc800078e00ff */
[----:B------:R-:W-:Y:S01]  /*0be0*/  IMAD R36, R36, UR14, RZ ;  /* 0x0000000e24247c24 */ /* 0x000fe2000f8e02ff */
[----:B------:R-:W-:Y:S01]  /*0bf0*/  IADD3 R35, PT, PT, R35, R31, RZ ;  /* 0x0000001f23237210 */ /* 0x000fe20007ffe0ff */
[----:B------:R-:W-:Y:S02]  /*0c00*/  IMAD R47, R47, R20, RZ ;  /* 0x000000142f2f7224 */ /* 0x000fe400078e02ff */
[----:B------:R-:W-:Y:S02]  /*0c10*/  IMAD R25, R25, UR6, RZ ;  /* 0x0000000619197c24 */ /* 0x000fe4000f8e02ff */
[----:B------:R-:W-:Y:S02]  /*0c20*/  IMAD R50, R39, UR15, R50 ;  /* 0x0000000f27327c24 */ /* 0x000fe4000f8e0232 */
[----:B------:R-:W-:Y:S02]  /*0c30*/  IMAD R51, R37, UR15, R36 ;  /* 0x0000000f25337c24 */ /* 0x000fe4000f8e0224 */
[----:B------:R-:W-:-:S04]  /*0c40*/  IMAD.WIDE.U32 R38, R39, UR14, R14 ;  /* 0x0000000e27267c25 */ /* 0x000fc8000f8e000e */
[----:B------:R-:W-:-:S04]  /*0c50*/  IMAD.WIDE.U32 R36, R37, UR14, R14 ;  /* 0x0000000e25247c25 */ /* 0x000fc8000f8e000e */
[----:B------:R-:W-:Y:S01]  /*0c60*/  IMAD R47, R32, R21, R47 ;  /* 0x00000015202f7224 */ /* 0x000fe200078e022f */
[----:B------:R-:W-:Y:S01]  /*0c70*/  IADD3 R48, PT, PT, R37, R51, RZ ;  /* 0x0000003325307210 */ /* 0x000fe20007ffe0ff */
[----:B------:R-:W-:Y:S02]  /*0c80*/  IMAD R31, R22, UR6, RZ ;  /* 0x00000006161f7c24 */ /* 0x000fe4000f8e02ff */
[----:B------:R-:W-:-:S04]  /*0c90*/  IMAD.WIDE.U32 R32, R32, R20, RZ ;  /* 0x0000001420207225 */ /* 0x000fc800078e00ff */
[----:B------:R-:W-:Y:S02]  /*0ca0*/  IMAD R22, R46, UR7, R25 ;  /* 0x000000072e167c24 */ /* 0x000fe4000f8e0219 */
[----:B------:R-:W-:Y:S02]  /*0cb0*/  IMAD R25, R2, UR14, RZ ;  /* 0x0000000e02197c24 */ /* 0x000fe4000f8e02ff */
[----:B------:R-:W-:Y:S02]  /*0cc0*/  IMAD.IADD R50, R39, 0x1, R50 ;  /* 0x0000000127327824 */ /* 0x000fe400078e0232 */
[----:B------:R-:W-:Y:S02]  /*0cd0*/  IMAD R49, R49, R20, RZ ;  /* 0x0000001431317224 */ /* 0x000fe400078e02ff */
[----:B------:R-:W-:Y:S02]  /*0ce0*/  IMAD.IADD R33, R33, 0x1, R47 ;  /* 0x0000000121217824 */ /* 0x000fe400078e022f */
[----:B------:R-:W-:-:S02]  /*0cf0*/  IMAD R25, R0, UR15, R25 ;  /* 0x0000000f00197c24 */ /* 0x000fc4000f8e0219 */
[----:B0-----:R-:W-:-:S04]  /*0d00*/  IMAD.WIDE.U32 R28, R0, UR14, R28 ;  /* 0x0000000e001c7c25 */ /* 0x001fc8000f8e001c */
[-C--:B------:R-:W-:Y:S01]  /*0d10*/  IMAD R50, R50, R20.reuse, RZ ;  /* 0x0000001432327224 */ /* 0x080fe200078e02ff */
[----:B------:R-:W-:Y:S01]  /*0d20*/  IADD3 R29, PT, PT, R29, R25, RZ ;  /* 0x000000191d1d7210 */ /* 0x000fe20007ffe0ff */
[C---:B------:R-:W-:Y:S01]  /*0d30*/  IMAD R49, R30.reuse, R21, R49 ;  /* 0x000000151e317224 */ /* 0x040fe200078e0231 */
[----:B------:R-:W-:Y:S01]  /*0d40*/  IADD3.X R25, PT, PT, R23, UR7, RZ, P2, !PT ;  /* 0x0000000717197c10 */ /* 0x000fe200097fe4ff */
[----:B------:R-:W-:-:S04]  /*0d50*/  IMAD.WIDE.U32 R52, R30, R20, RZ ;  /* 0x000000141e347225 */ /* 0x000fc800078e00ff */
[----:B------:R-:W-:-:S04]  /*0d60*/  IMAD.WIDE.U32 R26, R46, UR6, R26 ;  /* 0x000000062e1a7c25 */ /* 0x000fc8000f8e001a */
[----:B------:R-:W-:Y:S02]  /*0d70*/  IMAD R46, R9, UR6, RZ ;  /* 0x00000006092e7c24 */ /* 0x000fe4000f8e02ff */
[C---:B------:R-:W-:Y:S02]  /*0d80*/  IMAD R30, R8.reuse, UR7, R31 ;  /* 0x00000007081e7c24 */ /* 0x040fe4000f8e021f */
[----:B------:R-:W-:-:S04]  /*0d90*/  IMAD.WIDE.U32 R8, R8, UR6, R32 ;  /* 0x0000000608087c25 */ /* 0x000fc8000f8e0020 */
[----:B------:R-:W-:Y:S01]  /*0da0*/  IMAD R48, R48, R20, RZ ;  /* 0x0000001430307224 */ /* 0x000fe200078e02ff */
[----:B------:R-:W-:Y:S01]  /*0db0*/  IADD3 R32, PT, PT, R9, R30, RZ ;  /* 0x0000001e09207210 */ /* 0x000fe20007ffe0ff */
[----:B------:R-:W-:Y:S01]  /*0dc0*/  IMAD R33, R10, UR6, RZ ;  /* 0x000000060a217c24 */ /* 0x000fe2000f8e02ff */
[----:B------:R-:W-:Y:S01]  /*0dd0*/  IADD3 R10, P3, PT, R14, -R28, RZ ;  /* 0x8000001c0e0a7210 */ /* 0x000fe20007f7e0ff */
[C---:B------:R-:W-:Y:S02]  /*0de0*/  IMAD R50, R38.reuse, R21, R50 ;  /* 0x0000001526327224 */ /* 0x040fe400078e0232 */
[----:B------:R-:W-:-:S04]  /*0df0*/  IMAD.WIDE.U32 R38, R38, R20, RZ ;  /* 0x0000001426267225 */ /* 0x000fc800078e00ff */
[C---:B------:R-:W-:Y:S01]  /*0e00*/  IMAD R48, R36.reuse, R21, R48 ;  /* 0x0000001524307224 */ /* 0x040fe200078e0230 */
[----:B------:R-:W-:Y:S01]  /*0e10*/  IADD3 R39, PT, PT, R39, R50, RZ ;  /* 0x0000003227277210 */ /* 0x000fe20007ffe0ff */
[----:B------:R-:W-:-:S04]  /*0e20*/  IMAD.WIDE.U32 R36, R36, R20, RZ ;  /* 0x0000001424247225 */ /* 0x000fc800078e00ff */
[----:B------:R-:W-:Y:S02]  /*0e30*/  IMAD R28, R12, UR6, RZ ;  /* 0x000000060c1c7c24 */ /* 0x000fe4000f8e02ff */
[----:B------:R-:W-:Y:S02]  /*0e40*/  IMAD.X R29, R15, 0x1, ~R29, P3 ;  /* 0x000000010f1d7824 */ /* 0x000fe400018e0e1d */
[----:B------:R-:W-:Y:S02]  /*0e50*/  IMAD R12, R44, UR7, R33 ;  /* 0x000000072c0c7c24 */ /* 0x000fe4000f8e0221 */
[----:B------:R-:W-:Y:S02]  /*0e60*/  IMAD R33, R11, UR6, RZ ;  /* 0x000000060b217c24 */ /* 0x000fe4000f8e02ff */
[----:B------:R-:W-:Y:S02]  /*0e70*/  IMAD.IADD R37, R37, 0x1, R48 ;  /* 0x0000000125257824 */ /* 0x000fe400078e0230 */
[----:B------:R-:W-:-:S02]  /*0e80*/  IMAD.IADD R53, R53, 0x1, R49 ;  /* 0x0000000135357824 */ /* 0x000fc400078e0231 */
[----:B------:R-:W-:Y:S02]  /*0e90*/  IMAD R29, R29, R20, RZ ;  /* 0x000000141d1d7224 */ /* 0x000fe400078e02ff */
[C---:B------:R-:W-:Y:S02]  /*0ea0*/  IMAD R11, R43.reuse, UR7, R28 ;  /* 0x000000072b0b7c24 */ /* 0x040fe4000f8e021c */
[----:B------:R-:W-:-:S04]  /*0eb0*/  IMAD.WIDE.U32 R38, R43, UR6, R38 ;  /* 0x000000062b267c25 */ /* 0x000fc8000f8e0026 */
[----:B------:R-:W-:Y:S02]  /*0ec0*/  IMAD R23, R42, UR7, R33 ;  /* 0x000000072a177c24 */ /* 0x000fe4000f8e0221 */
[----:B------:R-:W-:-:S04]  /*0ed0*/  IMAD.WIDE.U32 R34, R45, UR6, R34 ;  /* 0x000000062d227c25 */ /* 0x000fc8000f8e0022 */
[----:B------:R-:W-:-:S04]  /*0ee0*/  IMAD.WIDE.U32 R36, R44, UR6, R36 ;  /* 0x000000062c247c25 */ /* 0x000fc8000f8e0024 */
[----:B------:R-:W-:Y:S01]  /*0ef0*/  IMAD.WIDE.U32 R42, R42, UR6, R52 ;  /* 0x000000062a2a7c25 */ /* 0x000fe2000f8e0034 */
[----:B------:R-:W-:Y:S01]  /*0f00*/  USHF.L.U64.HI UR6, UR6, 0x3, UR7 ;  /* 0x0000000306067899 */ /* 0x000fe20008010207 */
[----:B------:R-:W-:Y:S02]  /*0f10*/  IADD3 R12, PT, PT, R37, R12, RZ ;  /* 0x0000000c250c7210 */ /* 0x000fe40007ffe0ff */
[----:B------:R-:W-:Y:S01]  /*0f20*/  IMAD.WIDE.U32 R24, R10, R20, R24 ;  /* 0x000000140a187225 */ /* 0x000fe200078e0018 */
[----:B-1----:R-:W-:Y:S02]  /*0f30*/  MOV R20, UR12 ;  /* 0x0000000c00147c02 */ /* 0x002fe40008000f00 */
[----:B------:R-:W-:Y:S01]  /*0f40*/  IADD3.X R40, PT, PT, ~R40, UR6, RZ, P1, !PT ;  /* 0x0000000628287c10 */ /* 0x000fe20008ffe5ff */
[----:B------:R-:W-:Y:S01]  /*0f50*/  IMAD R29, R10, R21, R29 ;  /* 0x000000150a1d7224 */ /* 0x000fe200078e021d */
[----:B------:R-:W-:Y:S01]  /*0f60*/  MOV R21, R13 ;  /* 0x0000000d00157202 */ /* 0x000fe20000000f00 */
[----:B------:R-:W-:Y:S01]  /*0f70*/  IMAD R31, R45, UR7, R46 ;  /* 0x000000072d1f7c24 */ /* 0x000fe2000f8e022e */
[----:B------:R-:W-:Y:S01]  /*0f80*/  LOP3.LUT R13, R5, 0xfffffff8, RZ, 0xc0, !PT ;  /* 0xfffffff8050d7812 */ /* 0x000fe200078ec0ff */
[----:B------:R-:W-:Y:S01]  /*0f90*/  IMAD.U32 R10, RZ, RZ, UR13 ;  /* 0x0000000dff0a7e24 */ /* 0x000fe2000f8e00ff */
[----:B------:R-:W-:Y:S01]  /*0fa0*/  IADD3 R28, PT, PT, R25, R29, RZ ;  /* 0x0000001d191c7210 */ /* 0x000fe20007ffe0ff */
[----:B------:R-:W-:Y:S01]  /*0fb0*/  IMAD.IADD R41, R19, 0x1, R41 ;  /* 0x0000000113297824 */ /* 0x000fe200078e0229 */
[----:B------:R-:W-:Y:S01]  /*0fc0*/  IADD3 R44, PT, PT, R43, R23, RZ ;  /* 0x000000172b2c7210 */ /* 0x000fe20007ffe0ff */
[----:B------:R-:W-:-:S02]  /*0fd0*/  IMAD.IADD R29, R27, 0x1, R22 ;  /* 0x000000011b1d7824 */ /* 0x000fc400078e0216 */
[----:B------:R-:W-:Y:S02]  /*0fe0*/  IMAD.IADD R33, R35, 0x1, R31 ;  /* 0x0000000123217824 */ /* 0x000fe400078e021f */
[----:B------:R-:W-:-:S07]  /*0ff0*/  IMAD.IADD R11, R39, 0x1, R11 ;  /* 0x00000001270b7824 */ /* 0x000fce00078e020b */
.L_x_301:
[----:B------:R-:W-:-:S05]  /*1000*/  IADD3 R22, P1, PT, R20, R18, RZ ;  /* 0x0000001214167210 */ /* 0x000fca0007f3e0ff */
[----:B------:R-:W-:Y:S01]  /*1010*/  IMAD.X R23, R10, 0x1, R41, P1 ;  /* 0x000000010a177824 */ /* 0x000fe200008e0629 */
[----:B------:R-:W-:-:S04]  /*1020*/  IADD3 R46, P1, PT, R20, R24, RZ ;  /* 0x00000018142e7210 */ /* 0x000fc80007f3e0ff */
[----:B------:R0:W2:Y:S01]  /*1030*/  LDG.E.S8 R45, desc[UR8][R22.64] ;  /* 0x00000008162d7981 */ /* 0x0000a2000c1e1300 */
[----:B------:R-:W-:Y:S02]  /*1040*/  IADD3.X R47, PT, PT, R10, R28, RZ, P1, !PT ;  /* 0x0000001c0a2f7210 */ /* 0x000fe40000ffe4ff */
[----:B------:R-:W-:-:S03]  /*1050*/  IADD3 R30, P1, PT, R20, R26, RZ ;  /* 0x0000001a141e7210 */ /* 0x000fc60007f3e0ff */
[----:B------:R-:W3:Y:S02]  /*1060*/  LDG.E.S8 R46, desc[UR8][R46.64] ;  /* 0x000000082e2e7981 */ /* 0x000ee4000c1e1300 */
[----:B------:R-:W-:Y:S01]  /*1070*/  IMAD.X R31, R10, 0x1, R29, P1 ;  /* 0x000000010a1f7824 */ /* 0x000fe200008e061d */
[----:B0-----:R-:W-:-:S04]  /*1080*/  IADD3 R22, P1, PT, R20, R8, RZ ;  /* 0x0000000814167210 */ /* 0x001fc80007f3e0ff */
[----:B------:R0:W4:Y:S01]  /*1090*/  LDG.E.S8 R48, desc[UR8][R30.64] ;  /* 0x000000081e307981 */ /* 0x000122000c1e1300 */
[----:B------:R-:W-:-:S05]  /*10a0*/  IADD3.X R23, PT, PT, R10, R32, RZ, P1, !PT ;  /* 0x000000200a177210 */ /* 0x000fca0000ffe4ff */
[----:B------:R1:W4:Y:S01]  /*10b0*/  LDG.E.S8 R49, desc[UR8][R22.64] ;  /* 0x0000000816317981 */ /* 0x000322000c1e1300 */
[----:B0-----:R-:W-:-:S05]  /*10c0*/  IADD3 R30, P1, PT, R20, R34, RZ ;  /* 0x00000022141e7210 */ /* 0x001fca0007f3e0ff */
[----:B------:R-:W-:Y:S01]  /*10d0*/  IMAD.X R31, R10, 0x1, R33, P1 ;  /* 0x000000010a1f7824 */ /* 0x000fe200008e0621 */
[----:B-1----:R-:W-:-:S04]  /*10e0*/  IADD3 R22, P1, PT, R20, R36, RZ ;  /* 0x0000002414167210 */ /* 0x002fc80007f3e0ff */
[----:B------:R0:W4:Y:S01]  /*10f0*/  LDG.E.S8 R50, desc[UR8][R30.64] ;  /* 0x000000081e327981 */ /* 0x000122000c1e1300 */
[----:B------:R-:W-:-:S05]  /*1100*/  IADD3.X R23, PT, PT, R10, R12, RZ, P1, !PT ;  /* 0x0000000c0a177210 */ /* 0x000fca0000ffe4ff */
[----:B------:R1:W4:Y:S01]  /*1110*/  LDG.E.S8 R47, desc[UR8][R22.64] ;  /* 0x00000008162f7981 */ /* 0x000322000c1e1300 */
[----:B0-----:R-:W-:-:S05]  /*1120*/  IADD3 R30, P1, PT, R20, R38, RZ ;  /* 0x00000026141e7210 */ /* 0x001fca0007f3e0ff */
[----:B------:R-:W-:-:S05]  /*1130*/  IMAD.X R31, R10, 0x1, R11, P1 ;  /* 0x000000010a1f7824 */ /* 0x000fca00008e060b */
[----:B------:R-:W4:Y:S01]  /*1140*/  LDG.E.S8 R51, desc[UR8][R30.64] ;  /* 0x000000081e337981 */ /* 0x000f22000c1e1300 */
[----:B-1----:R-:W-:-:S04]  /*1150*/  IADD3 R22, P1, PT, R20, R42, RZ ;  /* 0x0000002a14167210 */ /* 0x002fc80007f3e0ff */
[----:B------:R-:W-:-:S05]  /*1160*/  IADD3.X R23, PT, PT, R10, R44, RZ, P1, !PT ;  /* 0x0000002c0a177210 */ /* 0x000fca0000ffe4ff */
[----:B------:R0:W4:Y:S01]  /*1170*/  LDG.E.S8 R52, desc[UR8][R22.64] ;  /* 0x0000000816347981 */ /* 0x000122000c1e1300 */
[----:B-----5:R-:W-:-:S04]  /*1180*/  LOP3.LUT R3, R3, 0xffff, RZ, 0xc0, !PT ;  /* 0x0000ffff03037812 */ /* 0x020fc800078ec0ff */
[----:B------:R-:W-:Y:S02]  /*1190*/  PRMT R3, R3, 0x8880, RZ ;  /* 0x0000888003037816 */ /* 0x000fe400000000ff */
[----:B------:R-:W-:-:S04]  /*11a0*/  IADD3 R13, P2, PT, R13, -0x8, RZ ;  /* 0xfffffff80d0d7810 */ /* 0x000fc80007f5e0ff */
[----:B------:R-:W-:Y:S02]  /*11b0*/  IADD3.X R21, PT, PT, R21, -0x1, RZ, P2, !PT ;  /* 0xffffffff15157810 */ /* 0x000fe400017fe4ff */
[----:B------:R-:W-:Y:S02]  /*11c0*/  IADD3 R0, P3, PT, R0, 0x8, RZ ;  /* 0x0000000800007810 */ /* 0x000fe40007f7e0ff */
[----:B------:R-:W-:-:S03]  /*11d0*/  IADD3 R20, P4, PT, R20, R7, RZ ;  /* 0x0000000714147210 */ /* 0x000fc60007f9e0ff */
[----:B------:R-:W-:Y:S01]  /*11e0*/  IMAD.X R2, RZ, RZ, R2, P3 ;  /* 0x000000ffff027224 */ /* 0x000fe200018e0602 */
[----:B------:R-:W-:Y:S01]  /*11f0*/  IADD3.X R10, PT, PT, R10, R40, RZ, P4, !PT ;  /* 0x000000280a0a7210 */ /* 0x000fe200027fe4ff */
[----:B--2---:R-:W-:-:S05]  /*1200*/  IMAD.MOV R45, RZ, RZ, -R45 ;  /* 0x000000ffff2d7224 */ /* 0x004fca00078e0a2d */
[----:B------:R-:W-:Y:S02]  /*1210*/  ISETP.NE.AND P1, PT, R3, R45, PT ;  /* 0x0000002d0300720c */ /* 0x000fe40003f25270 */
[----:B---3--:R-:W-:Y:S02]  /*1220*/  IADD3 R46, PT, PT, -R46, RZ, RZ ;  /* 0x000000ff2e2e7210 */ /* 0x008fe40007ffe1ff */
[----:B------:R-:W-:-:S04]  /*1230*/  SEL R3, RZ, 0x1, !P1 ;  /* 0x00000001ff037807 */ /* 0x000fc80004800000 */
[----:B------:R-:W-:Y:S01]  /*1240*/  ISETP.NE.AND P1, PT, R3, R46, PT ;  /* 0x0000002e0300720c */ /* 0x000fe20003f25270 */
[----:B----4-:R-:W-:-:S03]  /*1250*/  IMAD.MOV R48, RZ, RZ, -R48 ;  /* 0x000000ffff307224 */ /* 0x010fc600078e0a30 */
[----:B------:R-:W-:-:S04]  /*1260*/  SEL R3, RZ, 0x1, !P1 ;  /* 0x00000001ff037807 */ /* 0x000fc80004800000 */
[----:B------:R-:W-:Y:S02]  /*1270*/  ISETP.NE.AND P1, PT, R3, R48, PT ;  /* 0x000000300300720c */ /* 0x000fe40003f25270 */
[----:B0-----:R-:W-:Y:S02]  /*1280*/  IADD3 R22, PT, PT, -R49, RZ, RZ ;  /* 0x000000ff31167210 */ /* 0x001fe40007ffe1ff */
[----:B------:R-:W-:-:S04]  /*1290*/  SEL R3, RZ, 0x1, !P1 ;  /* 0x00000001ff037807 */ /* 0x000fc80004800000 */
[----:B------:R-:W-:Y:S01]  /*12a0*/  ISETP.NE.AND P1, PT, R3, R22, PT ;  /* 0x000000160300720c */ /* 0x000fe20003f25270 */
[----:B------:R-:W-:-:S03]  /*12b0*/  IMAD.MOV R50, RZ, RZ, -R50 ;  /* 0x000000ffff327224 */ /* 0x000fc600078e0a32 */
[----:B------:R-:W-:-:S04]  /*12c0*/  SEL R3, RZ, 0x1, !P1 ;  /* 0x00000001ff037807 */ /* 0x000fc80004800000 */
[----:B------:R-:W-:Y:S02]  /*12d0*/  ISETP.NE.AND P1, PT, R3, R50, PT ;  /* 0x000000320300720c */ /* 0x000fe40003f25270 */
[----:B------:R-:W-:Y:S02]  /*12e0*/  IADD3 R22, PT, PT, -R47, RZ, RZ ;  /* 0x000000ff2f167210 */ /* 0x000fe40007ffe1ff */
[----:B------:R-:W-:-:S04]  /*12f0*/  SEL R3, RZ, 0x1, !P1 ;  /* 0x00000001ff037807 */ /* 0x000fc80004800000 */
[----:B------:R-:W-:-:S04]  /*1300*/  ISETP.NE.AND P1, PT, R3, R22, PT ;  /* 0x000000160300720c */ /* 0x000fc80003f25270 */
[----:B------:R-:W-:Y:S01]  /*1310*/  SEL R3, RZ, 0x1, !P1 ;  /* 0x00000001ff037807 */ /* 0x000fe20004800000 */
[----:B------:R-:W-:-:S05]  /*1320*/  IMAD.MOV R22, RZ, RZ, -R51 ;  /* 0x000000ffff167224 */ /* 0x000fca00078e0a33 */
[----:B------:R-:W-:-:S04]  /*1330*/  ISETP.NE.AND P1, PT, R3, R22, PT ;  /* 0x000000160300720c */ /* 0x000fc80003f25270 */
[----:B------:R-:W-:Y:S02]  /*1340*/  SEL R3, RZ, 0x1, !P1 ;  /* 0x00000001ff037807 */ /* 0x000fe40004800000 */
[----:B------:R-:W-:-:S04]  /*1350*/  ISETP.NE.U32.AND P1, PT, R13, RZ, PT ;  /* 0x000000ff0d00720c */ /* 0x000fc80003f25070 */
[----:B------:R-:W-:Y:S02]  /*1360*/  ISETP.NE.AND.EX P1, PT, R21, RZ, PT, P1 ;  /* 0x000000ff1500720c */ /* 0x000fe40003f25310 */
[----:B------:R-:W-:-:S04]  /*1370*/  IADD3 R52, PT, PT, -R52, RZ, RZ ;  /* 0x000000ff34347210 */ /* 0x000fc80007ffe1ff */
[----:B------:R-:W-:-:S04]  /*1380*/  ISETP.NE.AND P2, PT, R3, R52, PT ;  /* 0x000000340300720c */ /* 0x000fc80003f45270 */
[----:B------:R-:W-:-:S03]  /*1390*/  SEL R3, RZ, 0x1, !P2 ;  /* 0x00000001ff037807 */ /* 0x000fc60005000000 */
[----:B------:R-:W-:Y:S06]  /*13a0*/  @P1 BRA `(.L_x_301) ;  /* 0xfffffffc00141947 */ /* 0x000fec000383ffff */
.L_x_300:
[----:B------:R-:W-:Y:S05]  /*13b0*/  BSYNC.RECONVERGENT B2 ;  /* 0x0000000000027941 */ /* 0x000fea0003800200 */
.L_x_299:
        /* <DEDUP_REMOVED lines=10> */
[----:B------:R-:W1:Y:S01]  /*1460*/  LDC.64 R6, c[0x0][0x608] ;  /* 0x00018200ff067b82 */ /* 0x000e620000000a00 */
[----:B------:R-:W-:Y:S01]  /*1470*/  IADD3 R9, P1, PT, RZ, -R0, RZ ;  /* 0x80000000ff097210 */ /* 0x000fe20007f3e0ff */
[----:B------:R-:W2:Y:S04]  /*1480*/  LDCU.64 UR14, c[0x0][0x618] ;  /* 0x0000c300ff0e77ac */ /* 0x000ea80008000a00 */
[----:B------:R-:W-:Y:S01]  /*1490*/  IMAD.X R8, RZ, RZ, ~R2, P1 ;  /* 0x000000ffff087224 */ /* 0x000fe200008e0e02 */
[----:B------:R-:W3:Y:S01]  /*14a0*/  LDCU.64 UR16, c[0x0][0x620] ;  /* 0x0000c400ff1077ac */ /* 0x000ee20008000a00 */
[----:B------:R-:W4:Y:S02]  /*14b0*/  LDCU.64 UR6, c[0x0][0x5f0] ;  /* 0x0000be00ff0677ac */ /* 0x000f240008000a00 */
[----:B0-----:R-:W-:-:S02]  /*14c0*/  IMAD R8, R8, UR12, RZ ;  /* 0x0000000c08087c24 */ /* 0x001fc4000f8e02ff */
[C---:B------:R-:W-:Y:S02]  /*14d0*/  IMAD R23, R2.reuse, UR12, RZ ;  /* 0x0000000c02177c24 */ /* 0x040fe4000f8e02ff */
[C---:B------:R-:W-:Y:S02]  /*14e0*/  IMAD R13, R9.reuse, UR13, R8 ;  /* 0x0000000d090d7c24 */ /* 0x040fe4000f8e0208 */
[----:B--2---:R-:W-:Y:S02]  /*14f0*/  IMAD R19, R2, UR14, RZ ;  /* 0x0000000e02137c24 */ /* 0x004fe4000f8e02ff */
[----:B------:R-:W-:-:S04]  /*1500*/  IMAD.WIDE.U32 R8, R9, UR12, R14 ;  /* 0x0000000c09087c25 */ /* 0x000fc8000f8e000e */
[----:B------:R-:W-:Y:S01]  /*1510*/  IMAD.WIDE.U32 R10, R0, UR14, RZ ;  /* 0x0000000e000a7c25 */ /* 0x000fe2000f8e00ff */
[----:B------:R-:W-:-:S03]  /*1520*/  IADD3 R13, PT, PT, R9, R13, RZ ;  /* 0x0000000d090d7210 */ /* 0x000fc60007ffe0ff */
[----:B-1----:R-:W-:-:S04]  /*1530*/  IMAD.WIDE.U32 R6, R0, UR12, R6 ;  /* 0x0000000c00067c25 */ /* 0x002fc8000f8e0006 */
[----:B------:R-:W-:Y:S01]  /*1540*/  IMAD R19, R0, UR15, R19 ;  /* 0x0000000f00137c24 */ /* 0x000fe2000f8e0213 */
[----:B------:R-:W-:Y:S01]  /*1550*/  IADD3 R27, P2, PT, R14, -R6, RZ ;  /* 0x800000060e1b7210 */ /* 0x000fe20007f5e0ff */
[----:B------:R-:W-:Y:S01]  /*1560*/  IMAD R25, R0, UR13, R23 ;  /* 0x0000000d00197c24 */ /* 0x000fe2000f8e0217 */
[----:B------:R-:W-:Y:S01]  /*1570*/  IADD3 R23, P1, PT, R6, UR12, RZ ;  /* 0x0000000c06177c10 */ /* 0x000fe2000ff3e0ff */
[----:B------:R-:W-:Y:S01]  /*1580*/  IMAD.IADD R11, R11, 0x1, R19 ;  /* 0x000000010b0b7824 */ /* 0x000fe200078e0213 */
[----:B------:R-:W-:Y:S02]  /*1590*/  IADD3 R6, P3, PT, R10, UR14, RZ ;  /* 0x0000000e0a067c10 */ /* 0x000fe4000ff7e0ff */
[----:B------:R-:W-:Y:S01]  /*15a0*/  IADD3 R25, PT, PT, R7, R25, RZ ;  /* 0x0000001907197210 */ /* 0x000fe20007ffe0ff */
[----:B---3--:R-:W-:Y:S02]  /*15b0*/  IMAD R7, R13, UR16, RZ ;  /* 0x000000100d077c24 */ /* 0x008fe4000f8e02ff */
[----:B------:R-:W-:-:S04]  /*15c0*/  IMAD.WIDE.U32 R12, R8, UR16, R10 ;  /* 0x00000010080c7c25 */ /* 0x000fc8000f8e000a */
[----:B------:R-:W-:Y:S01]  /*15d0*/  IMAD.X R10, R15, 0x1, ~R25, P2 ;  /* 0x000000010f0a7824 */ /* 0x000fe200010e0e19 */
[----:B------:R-:W-:Y:S01]  /*15e0*/  IADD3.X R25, PT, PT, R25, UR13, RZ, P1, !PT ;  /* 0x0000000d19197c10 */ /* 0x000fe20008ffe4ff */
[----:B------:R-:W-:Y:S01]  /*15f0*/  IMAD R9, R8, UR17, R7 ;  /* 0x0000001108097c24 */ /* 0x000fe2000f8e0207 */
[----:B------:R-:W-:Y:S02]  /*1600*/  IADD3.X R7, PT, PT, R11, UR15, RZ, P3, !PT ;  /* 0x0000000f0b077c10 */ /* 0x000fe40009ffe4ff */
[----:B----4-:R-:W-:Y:S01]  /*1610*/  IADD3 R8, P1, PT, R12, UR6, RZ ;  /* 0x000000060c087c10 */ /* 0x010fe2000ff3e0ff */
[----:B------:R-:W-:Y:S01]  /*1620*/  IMAD R12, R10, UR16, RZ ;  /* 0x000000100a0c7c24 */ /* 0x000fe2000f8e02ff */
[----:B------:R-:W-:Y:S01]  /*1630*/  IADD3 R19, P2, PT, R14, -R23, RZ ;  /* 0x800000170e137210 */ /* 0x000fe20007f5e0ff */
[----:B------:R-:W-:Y:S01]  /*1640*/  IMAD.WIDE.U32 R10, R27, UR16, R6 ;  /* 0x000000101b0a7c25 */ /* 0x000fe2000f8e0006 */
[----:B------:R-:W-:Y:S02]  /*1650*/  IADD3.X R9, PT, PT, R9, UR7, R13, P1, !PT ;  /* 0x0000000709097c10 */ /* 0x000fe40008ffe40d */
[----:B------:R-:W-:Y:S01]  /*1660*/  IADD3.X R18, PT, PT, R15, ~R25, RZ, P2, !PT ;  /* 0x800000190f127210 */ /* 0x000fe200017fe4ff */
[----:B------:R-:W-:Y:S01]  /*1670*/  IMAD R27, R27, UR17, R12 ;  /* 0x000000111b1b7c24 */ /* 0x000fe2000f8e020c */
[----:B------:R-:W-:Y:S01]  /*1680*/  IADD3 R12, P3, PT, R6, UR14, RZ ;  /* 0x0000000e060c7c10 */ /* 0x000fe2000ff7e0ff */
[----:B------:R0:W2:Y:S01]  /*1690*/  LDG.E.S8 R20, desc[UR8][R8.64] ;  /* 0x0000000808147981 */ /* 0x0000a2000c1e1300 */
[----:B------:R-:W-:Y:S01]  /*16a0*/  IADD3 R6, P1, PT, R10, UR6, RZ ;  /* 0x000000060a067c10 */ /* 0x000fe2000ff3e0ff */
[----:B------:R-:W-:Y:S01]  /*16b0*/  IMAD R10, R18, UR16, RZ ;  /* 0x00000010120a7c24 */ /* 0x000fe2000f8e02ff */
[----:B------:R-:W-:-:S02]  /*16c0*/  IADD3.X R13, PT, PT, R7, UR15, RZ, P3, !PT ;  /* 0x0000000f070d7c10 */ /* 0x000fc40009ffe4ff */
[----:B------:R-:W-:Y:S01]  /*16d0*/  IADD3.X R7, PT, PT, R27, UR7, R11, P1, !PT ;  /* 0x000000071b077c10 */ /* 0x000fe20008ffe40b */
[C---:B------:R-:W-:Y:S01]  /*16e0*/  IMAD R27, R19.reuse, UR17, R10 ;  /* 0x00000011131b7c24 */ /* 0x040fe2000f8e020a */
[----:B------:R-:W-:Y:S01]  /*16f0*/  IADD3 R23, P1, P2, R14, -UR12, -R23 ;  /* 0x8000000c0e177c10 */ /* 0x000fe2000fa3e817 */
[----:B------:R-:W-:Y:S01]  /*1700*/  IMAD.WIDE.U32 R10, R19, UR16, R12 ;  /* 0x00000010130a7c25 */ /* 0x000fe2000f8e000c */
[----:B------:R-:W-:Y:S01]  /*1710*/  IADD3 R18, P3, PT, R12, UR14, RZ ;  /* 0x0000000e0c127c10 */ /* 0x000fe2000ff7e0ff */
[----:B------:R-:W3:Y:S01]  /*1720*/  LDG.E.S8 R6, desc[UR8][R6.64] ;  /* 0x0000000806067981 */ /* 0x000ee2000c1e1300 */
[----:B------:R-:W-:Y:S02]  /*1730*/  IADD3.X R12, PT, PT, R15, ~UR13, ~R25, P1, P2 ;  /* 0x8000000d0f0c7c10 */ /* 0x000fe40008fe4c19 */
[----:B------:R-:W-:Y:S02]  /*1740*/  IADD3.X R19, PT, PT, R13, UR15, RZ, P3, !PT ;  /* 0x0000000f0d137c10 */ /* 0x000fe40009ffe4ff */
[----:B0-----:R-:W-:Y:S01]  /*1750*/  IADD3 R8, P1, PT, R10, UR6, RZ ;  /* 0x000000060a087c10 */ /* 0x001fe2000ff3e0ff */
[----:B------:R-:W-:-:S02]  /*1760*/  IMAD R10, R12, UR16, RZ ;  /* 0x000000100c0a7c24 */ /* 0x000fc4000f8e02ff */
[----:B------:R-:W-:Y:S01]  /*1770*/  IMAD.WIDE.U32 R12, R23, UR16, R18 ;  /* 0x00000010170c7c25 */ /* 0x000fe2000f8e0012 */
[----:B------:R-:W-:-:S03]  /*1780*/  IADD3.X R9, PT, PT, R11, UR7, R27, P1, !PT ;  /* 0x000000070b097c10 */ /* 0x000fc60008ffe41b */
[----:B------:R-:W-:Y:S01]  /*1790*/  IMAD R23, R23, UR17, R10 ;  /* 0x0000001117177c24 */ /* 0x000fe2000f8e020a */
[----:B------:R-:W-:Y:S01]  /*17a0*/  IADD3 R10, P1, PT, R12, UR6, RZ ;  /* 0x000000060c0a7c10 */ /* 0x000fe2000ff3e0ff */
[----:B------:R-:W4:Y:S03]  /*17b0*/  LDG.E.S8 R8, desc[UR8][R8.64] ;  /* 0x0000000808087981 */ /* 0x000f26000c1e1300 */
[----:B------:R-:W-:-:S05]  /*17c0*/  IADD3.X R11, PT, PT, R13, UR7, R23, P1, !PT ;  /* 0x000000070d0b7c10 */ /* 0x000fca0008ffe417 */
[----:B------:R-:W4:Y:S01]  /*17d0*/  LDG.E.S8 R10, desc[UR8][R10.64] ;  /* 0x000000080a0a7981 */ /* 0x000f22000c1e1300 */
[----:B-----5:R-:W-:-:S04]  /*17e0*/  LOP3.LUT R3, R3, 0xffff, RZ, 0xc0, !PT ;  /* 0x0000ffff03037812 */ /* 0x020fc800078ec0ff */
[----:B------:R-:W-:Y:S02]  /*17f0*/  PRMT R3, R3, 0x8880, RZ ;  /* 0x0000888003037816 */ /* 0x000fe400000000ff */
[----:B------:R-:W-:-:S05]  /*1800*/  IADD3 R0, P2, PT, R0, 0x4, RZ ;  /* 0x0000000400007810 */ /* 0x000fca0007f5e0ff */
[----:B------:R-:W-:Y:S02]  /*1810*/  IMAD.X R2, RZ, RZ, R2, P2 ;  /* 0x000000ffff027224 */ /* 0x000fe400010e0602 */
[----:B--2---:R-:W-:-:S05]  /*1820*/  IMAD.MOV R20, RZ, RZ, -R20 ;  /* 0x000000ffff147224 */ /* 0x004fca00078e0a14 */
[----:B------:R-:W-:-:S04]  /*1830*/  ISETP.NE.AND P1, PT, R3, R20, PT ;  /* 0x000000140300720c */ /* 0x000fc80003f25270 */
[----:B------:R-:W-:Y:S02]  /*1840*/  SEL R3, RZ, 0x1, !P1 ;  /* 0x00000001ff037807 */ /* 0x000fe40004800000 */
[----:B---3--:R-:W-:-:S04]  /*1850*/  IADD3 R6, PT, PT, -R6, RZ, RZ ;  /* 0x000000ff06067210 */ /* 0x008fc80007ffe1ff */
[----:B------:R-:W-:-:S04]  /*1860*/  ISETP.NE.AND P1, PT, R3, R6, PT ;  /* 0x000000060300720c */ /* 0x000fc80003f25270 */
[----:B------:R-:W-:Y:S01]  /*1870*/  SEL R3, RZ, 0x1, !P1 ;  /* 0x00000001ff037807 */ /* 0x000fe20004800000 */
[----:B----4-:R-:W-:-:S05]  /*1880*/  IMAD.MOV R8, RZ, RZ, -R8 ;  /* 0x000000ffff087224 */ /* 0x010fca00078e0a08 */
[----:B------:R-:W-:Y:S02]  /*1890*/  ISETP.NE.AND P1, PT, R3, R8, PT ;  /* 0x000000080300720c */ /* 0x000fe40003f25270 */
[----:B------:R-:W-:Y:S02]  /*18a0*/  IADD3 R10, PT, PT, -R10, RZ, RZ ;  /* 0x000000ff0a0a7210 */ /* 0x000fe40007ffe1ff */
[----:B------:R-:W-:-:S04]  /*18b0*/  SEL R3, RZ, 0x1, !P1 ;  /* 0x00000001ff037807 */ /* 0x000fc80004800000 */
[----:B------:R-:W-:-:S04]  /*18c0*/  ISETP.NE.AND P1, PT, R3, R10, PT ;  /* 0x0000000a0300720c */ /* 0x000fc80003f25270 */
[----:B------:R-:W-:-:S09]  /*18d0*/  SEL R3, RZ, 0x1, !P1 ;  /* 0x00000001ff037807 */ /* 0x000fd20004800000 */
.L_x_305:
[----:B------:R-:W-:Y:S05]  /*18e0*/  BSYNC.RECONVERGENT B3 ;  /* 0x0000000000037941 */ /* 0x000fea0003800200 */
.L_x_304:
        /* <DEDUP_REMOVED lines=9> */
[----:B------:R-:W1:Y:S01]  /*1980*/  LDC.64 R10, c[0x0][0x608] ;  /* 0x00018200ff0a7b82 */ /* 0x000e620000000a00 */
[----:B------:R-:W-:Y:S01]  /*1990*/  IADD3 R7, P1, PT, RZ, -R0, RZ ;  /* 0x80000000ff077210 */ /* 0x000fe20007f3e0ff */
[----:B------:R-:W2:Y:S03]  /*19a0*/  LDCU.64 UR12, c[0x0][0x618] ;  /* 0x0000c300ff0c77ac */ /* 0x000ea60008000a00 */
[----:B------:R-:W-:Y:S01]  /*19b0*/  IADD3.X R5, PT, PT, RZ, ~R2, RZ, P1, !PT ;  /* 0x80000002ff057210 */ /* 0x000fe20000ffe4ff */
[----:B------:R-:W3:Y:S01]  /*19c0*/  LDCU.64 UR14, c[0x0][0x620] ;  /* 0x0000c400ff0e77ac */ /* 0x000ee20008000a00 */
[----:B------:R-:W4:Y:S03]  /*19d0*/  LDCU.64 UR16, c[0x0][0x5f0] ;  /* 0x0000be00ff1077ac */ /* 0x000f260008000a00 */
[----:B0-----:R-:W-:-:S02]  /*19e0*/  IMAD R6, R5, UR6, RZ ;  /* 0x0000000605067c24 */ /* 0x001fc4000f8e02ff */
[C---:B------:R-:W-:Y:S02]  /*19f0*/  IMAD R19, R2.reuse, UR6, RZ ;  /* 0x0000000602137c24 */ /* 0x040fe4000f8e02ff */
[----:B--2---:R-:W-:Y:S02]  /*1a00*/  IMAD R13, R2, UR12, RZ ;  /* 0x0000000c020d7c24 */ /* 0x004fe4000f8e02ff */
[----:B------:R-:W-:Y:S02]  /*1a10*/  IMAD R5, R7, UR7, R6 ;  /* 0x0000000707057c24 */ /* 0x000fe4000f8e0206 */
[----:B------:R-:W-:-:S04]  /*1a20*/  IMAD.WIDE.U32 R8, R0, UR12, RZ ;  /* 0x0000000c00087c25 */ /* 0x000fc8000f8e00ff */
[----:B------:R-:W-:Y:S01]  /*1a30*/  IMAD R13, R0, UR13, R13 ;  /* 0x0000000d000d7c24 */ /* 0x000fe2000f8e020d */
[----:B------:R-:W-:Y:S01]  /*1a40*/  IADD3 R12, P2, PT, R8, UR12, RZ ;  /* 0x0000000c080c7c10 */ /* 0x000fe2000ff5e0ff */
[----:B------:R-:W-:-:S04]  /*1a50*/  IMAD.WIDE.U32 R6, R7, UR6, R14 ;  /* 0x0000000607067c25 */ /* 0x000fc8000f8e000e */
[----:B------:R-:W-:Y:S01]  /*1a60*/  IMAD.IADD R9, R9, 0x1, R13 ;  /* 0x0000000109097824 */ /* 0x000fe200078e020d */
[----:B------:R-:W-:Y:S01]  /*1a70*/  IADD3 R5, PT, PT, R7, R5, RZ ;  /* 0x0000000507057210 */ /* 0x000fe20007ffe0ff */
[----:B-1----:R-:W-:-:S03]  /*1a80*/  IMAD.WIDE.U32 R10, R0, UR6, R10 ;  /* 0x00000006000a7c25 */ /* 0x002fc6000f8e000a */
[----:B------:R-:W-:Y:S01]  /*1a90*/  IADD3.X R13, PT, PT, R9, UR13, RZ, P2, !PT ;  /* 0x0000000d090d7c10 */ /* 0x000fe200097fe4ff */
[----:B------:R-:W-:Y:S01]  /*1aa0*/  IMAD R19, R0, UR7, R19 ;  /* 0x0000000700137c24 */ /* 0x000fe2000f8e0213 */
[----:B------:R-:W-:Y:S01]  /*1ab0*/  IADD3 R21, P1, PT, R14, -R10, RZ ;  /* 0x8000000a0e157210 */ /* 0x000fe20007f3e0ff */
[----:B---3--:R-:W-:Y:S02]  /*1ac0*/  IMAD R5, R5, UR14, RZ ;  /* 0x0000000e05057c24 */ /* 0x008fe4000f8e02ff */
[----:B------:R-:W-:Y:S02]  /*1ad0*/  IMAD.IADD R19, R11, 0x1, R19 ;  /* 0x000000010b137824 */ /* 0x000fe400078e0213 */
[----:B------:R-:W-:-:S03]  /*1ae0*/  IMAD.WIDE.U32 R8, R6, UR14, R8 ;  /* 0x0000000e06087c25 */ /* 0x000fc6000f8e0008 */
[----:B------:R-:W-:Y:S01]  /*1af0*/  IADD3.X R19, PT, PT, R15, ~R19, RZ, P1, !PT ;  /* 0x800000130f137210 */ /* 0x000fe20000ffe4ff */
[----:B------:R-:W-:Y:S01]  /*1b00*/  IMAD R5, R6, UR15, R5 ;  /* 0x0000000f06057c24 */ /* 0x000fe2000f8e0205 */
[----:B----4-:R-:W-:Y:S01]  /*1b10*/  IADD3 R6, P1, PT, R8, UR16, RZ ;  /* 0x0000001008067c10 */ /* 0x010fe2000ff3e0ff */
[----:B------:R-:W-:-:S03]  /*1b20*/  IMAD.WIDE.U32 R12, R21, UR14, R12 ;  /* 0x0000000e150c7c25 */ /* 0x000fc6000f8e000c */
[----:B------:R-:W-:Y:S01]  /*1b30*/  IADD3.X R7, PT, PT, R5, UR17, R9, P1, !PT ;  /* 0x0000001105077c10 */ /* 0x000fe20008ffe409 */
[----:B------:R-:W-:-:S04]  /*1b40*/  IMAD R8, R19, UR14, RZ ;  /* 0x0000000e13087c24 */ /* 0x000fc8000f8e02ff */
[----:B------:R-:W-:Y:S01]  /*1b50*/  IMAD R21, R21, UR15, R8 ;  /* 0x0000000f15157c24 */ /* 0x000fe2000f8e0208 */
[----:B------:R-:W-:Y:S01]  /*1b60*/  IADD3 R8, P1, PT, R12, UR16, RZ ;  /* 0x000000100c087c10 */ /* 0x000fe2000ff3e0ff */
[----:B------:R-:W2:Y:S03]  /*1b70*/  LDG.E.S8 R6, desc[UR8][R6.64] ;  /* 0x0000000806067981 */ /* 0x000ea6000c1e1300 */
[----:B------:R-:W-:-:S05]  /*1b80*/  IADD3.X R9, PT, PT, R21, UR17, R13, P1, !PT ;  /* 0x0000001115097c10 */ /* 0x000fca0008ffe40d */
[----:B------:R-:W3:Y:S01]  /*1b90*/  LDG.E.S8 R8, desc[UR8][R8.64] ;  /* 0x0000000808087981 */ /* 0x000ee2000c1e1300 */
[----:B-----5:R-:W-:Y:S02]  /*1ba0*/  LOP3.LUT R3, R3, 0xffff, RZ, 0xc0, !PT ;  /* 0x0000ffff03037812 */ /* 0x020fe400078ec0ff */
[----:B------:R-:W-:Y:S02]  /*1bb0*/  IADD3 R0, P2, PT, R0, 0x2, RZ ;  /* 0x0000000200007810 */ /* 0x000fe40007f5e0ff */
[----:B------:R-:W-:-:S03]  /*1bc0*/  PRMT R3, R3, 0x8880, RZ ;  /* 0x0000888003037816 */ /* 0x000fc600000000ff */
[----:B------:R-:W-:Y:S02]  /*1bd0*/  IMAD.X R2, RZ, RZ, R2, P2 ;  /* 0x000000ffff027224 */ /* 0x000fe400010e0602 */
[----:B--2---:R-:W-:-:S05]  /*1be0*/  IMAD.MOV R10, RZ, RZ, -R6 ;  /* 0x000000ffff0a7224 */ /* 0x004fca00078e0a06 */
[----:B------:R-:W-:Y:S02]  /*1bf0*/  ISETP.NE.AND P1, PT, R3, R10, PT ;  /* 0x0000000a0300720c */ /* 0x000fe40003f25270 */
[----:B---3--:R-:W-:Y:S02]  /*1c00*/  IADD3 R10, PT, PT, -R8, RZ, RZ ;  /* 0x000000ff080a7210 */ /* 0x008fe40007ffe1ff */
[----:B------:R-:W-:-:S04]  /*1c10*/  SEL R3, RZ, 0x1, !P1 ;  /* 0x00000001ff037807 */ /* 0x000fc80004800000 */
[----:B------:R-:W-:-:S04]  /*1c20*/  ISETP.NE.AND P1, PT, R3, R10, PT ;  /* 0x0000000a0300720c */ /* 0x000fc80003f25270 */
[----:B------:R-:W-:-:S09]  /*1c30*/  SEL R3, RZ, 0x1, !P1 ;  /* 0x00000001ff037807 */ /* 0x000fd20004800000 */
.L_x_307:
[----:B------:R-:W-:Y:S05]  /*1c40*/  BSYNC.RECONVERGENT B3 ;  /* 0x0000000000037941 */ /* 0x000fea0003800200 */
.L_x_306:
        /* <DEDUP_REMOVED lines=8> */
[----:B------:R-:W-:Y:S01]  /*1cd0*/  IMAD R5, R6, UR7, R5 ;  /* 0x0000000706057c24 */ /* 0x000fe2000f8e0205 */
[----:B------:R-:W0:Y:S03]  /*1ce0*/  LDCU.64 UR6, c[0x0][0x618] ;  /* 0x0000c300ff0677ac */ /* 0x000e260008000a00 */
[----:B------:R-:W-:-:S04]  /*1cf0*/  IMAD.IADD R5, R15, 0x1, R5 ;  /* 0x000000010f057824 */ /* 0x000fc800078e0205 */
[----:B-1----:R-:W-:-:S04]  /*1d00*/  IMAD R5, R5, UR12, RZ ;  /* 0x0000000c05057c24 */ /* 0x002fc8000f8e02ff */
[C---:B------:R-:W-:Y:S02]  /*1d10*/  IMAD R5, R14.reuse, UR13, R5 ;  /* 0x0000000d0e057c24 */ /* 0x040fe4000f8e0205 */
[----:B------:R-:W-:-:S05]  /*1d20*/  IMAD.WIDE.U32 R14, R14, UR12, RZ ;  /* 0x0000000c0e0e7c25 */ /* 0x000fca000f8e00ff */
[----:B------:R-:W-:Y:S01]  /*1d30*/  IADD3 R15, PT, PT, R15, R5, RZ ;  /* 0x000000050f0f7210 */ /* 0x000fe20007ffe0ff */
[----:B0-----:R-:W-:Y:S02]  /*1d40*/  IMAD R5, R2, UR6, RZ ;  /* 0x0000000602057c24 */ /* 0x001fe4000f8e02ff */
[----:B------:R-:W-:-:S04]  /*1d50*/  IMAD.WIDE.U32 R6, R0, UR6, R14 ;  /* 0x0000000600067c25 */ /* 0x000fc8000f8e000e */
[----:B------:R-:W-:Y:S01]  /*1d60*/  IMAD R5, R0, UR7, R5 ;  /* 0x0000000700057c24 */ /* 0x000fe2000f8e0205 */
[----:B--2---:R-:W-:-:S04]  /*1d70*/  IADD3 R6, P0, PT, R6, UR14, RZ ;  /* 0x0000000e06067c10 */ /* 0x004fc8000ff1e0ff */
[----:B------:R-:W-:-:S05]  /*1d80*/  IADD3.X R7, PT, PT, R7, UR15, R5, P0, !PT ;  /* 0x0000000f07077c10 */ /* 0x000fca00087fe405 */
[----:B------:R-:W2:Y:S01]  /*1d90*/  LDG.E.S8 R6, desc[UR8][R6.64] ;  /* 0x0000000806067981 */ /* 0x000ea2000c1e1300 */
[----:B-----5:R-:W-:-:S04]  /*1da0*/  LOP3.LUT R3, R3, 0xffff, RZ, 0xc0, !PT ;  /* 0x0000ffff03037812 */ /* 0x020fc800078ec0ff */
[----:B------:R-:W-:Y:S01]  /*1db0*/  PRMT R3, R3, 0x8880, RZ ;  /* 0x0000888003037816 */ /* 0x000fe200000000ff */
[----:B--2---:R-:W-:-:S05]  /*1dc0*/  IMAD.MOV R0, RZ, RZ, -R6 ;  /* 0x000000ffff007224 */ /* 0x004fca00078e0a06 */
[----:B------:R-:W-:-:S04]  /*1dd0*/  ISETP.NE.AND P0, PT, R3, R0, PT ;  /* 0x000000000300720c */ /* 0x000fc80003f05270 */
[----:B------:R-:W-:-:S09]  /*1de0*/  SEL R3, RZ, 0x1, !P0 ;  /* 0x00000001ff037807 */ /* 0x000fd20004000000 */
.L_x_303:
[----:B------:R-:W-:Y:S05]  /*1df0*/  BSYNC.RECONVERGENT B2 ;  /* 0x0000000000027941 */ /* 0x000fea0003800200 */
.L_x_302:
[----:B-----5:R0:W-:Y:S02]  /*1e00*/  STG.E.U8 desc[UR8][R16.64], R3 ;  /* 0x0000000310007986 */ /* 0x0201e4000c101108 */
.L_x_298:
[----:B------:R-:W-:Y:S05]  /*1e10*/  BSYNC.RECONVERGENT B1 ;  /* 0x0000000000017941 */ /* 0x000fea0003800200 */
.L_x_297:
[----:B------:R-:W-:-:S07]  /*1e20*/  IADD3 R4, PT, PT, R4, 0x80, RZ ;  /* 0x0000008004047810 */ /* 0x000fce0007ffe0ff */
.L_x_292:
[----:B------:R-:W-:Y:S05]  /*1e30*/  BSYNC.RECONVERGENT B0 ;  /* 0x0000000000007941 */ /* 0x000fea0003800200 */
.L_x_291:
        /* <DEDUP_REMOVED lines=38> */
.L_x_311:
[----:B------:R-:W-:-:S07]  /*20a0*/  MOV R5, 0x20c0 ;  /* 0x000020c000057802 */ /* 0x000fce0000000f00 */
[----:B------:R-:W-:Y:S05]  /*20b0*/  CALL.REL.NOINC `($__internal_1_$__cuda_sm20_div_s64) ;  /* 0x0000027000287944 */ /* 0x000fea0003c00000 */
.L_x_310:
        /* <DEDUP_REMOVED lines=18> */
[----:B------:R-:W-:Y:S02]  /*21e0*/  ISETP.NE.U32.AND P2, PT, RZ, UR14, PT ;  /* 0x0000000eff007c0c */ /* 0x000fe4000bf45070 */
[----:B------:R-:W-:-:S05]  /*21f0*/  MOV R9, RZ ;  /* 0x000000ff00097202 */ /* 0x000fca0000000f00 */
        /* <DEDUP_REMOVED lines=17> */
.L_x_312:
[----:B------:R-:W-:Y:S01]  /*2310*/  IMAD.MOV.U32 R10, RZ, RZ, R14 ;  /* 0x000000ffff0a7224 */ /* 0x000fe200078e000e */
[----:B------:R-:W-:Y:S02]  /*2320*/  MOV R3, R15 ;  /* 0x0000000f00037202 */ /* 0x000fe40000000f00 */
[----:B------:R-:W-:-:S07]  /*2330*/  MOV R5, 0x2350 ;  /* 0x0000235000057802 */ /* 0x000fce0000000f00 */
[----:B------:R-:W-:Y:S05]  /*2340*/  CALL.REL.NOINC `($__internal_1_$__cuda_sm20_div_s64) ;  /* 0x0000026c00847944 */ /* 0x000fea0003c00000 */
.L_x_313:
        /* <DEDUP_REMOVED lines=25> */
[----:B------:R-:W2:Y:S01]  /*24e0*/  LDCU.64 UR6, c[0x0][0x618] ;  /* 0x0000c300ff0677ac */ /* 0x000ea20008000a00 */
[----:B------:R-:W-:-:S03]  /*24f0*/  IADD3 R11, P2, PT, RZ, -R0, RZ ;  /* 0x80000000ff0b7210 */ /* 0x000fc60007f5e0ff */
[--C-:B------:R-:W-:Y:S01]  /*2500*/  IMAD.X R25, RZ, RZ, R2.reuse, P1 ;  /* 0x000000ffff197224 */ /* 0x100fe200008e0602 */
[----:B------:R-:W-:Y:S01]  /*2510*/  IADD3 R8, P1, PT, RZ, -R46, RZ ;  /* 0x8000002eff087210 */ /* 0x000fe20007f3e0ff */
[----:B------:R-:W-:Y:S01]  /*2520*/  IMAD.X R10, RZ, RZ, ~R2, P2 ;  /* 0x000000ffff0a7224 */ /* 0x000fe200010e0e02 */
[C---:B------:R-:W-:Y:S02]  /*2530*/  IADD3 R45, P4, PT, R0.reuse, 0x4, RZ ;  /* 0x00000004002d7810 */ /* 0x040fe40007f9e0ff */
[----:B------:R-:W-:Y:S02]  /*2540*/  IADD3.X R7, PT, PT, RZ, ~R25, RZ, P1, !PT ;  /* 0x80000019ff077210 */ /* 0x000fe40000ffe4ff */
[C---:B------:R-:W-:Y:S02]  /*2550*/  IADD3 R43, P5, PT, R0.reuse, 0x6, RZ ;  /* 0x00000006002b7810 */ /* 0x040fe40007fbe0ff */
[----:B------:R-:W-:Y:S01]  /*2560*/  IADD3 R44, P6, PT, R0, 0x5, RZ ;  /* 0x00000005002c7810 */ /* 0x000fe20007fde0ff */
[----:B0-----:R-:W-:-:S02]  /*2570*/  IMAD R7, R7, UR12, RZ ;  /* 0x0000000c07077c24 */ /* 0x001fc4000f8e02ff */
[----:B------:R-:W-:Y:S02]  /*2580*/  IMAD R10, R10, UR12, RZ ;  /* 0x0000000c0a0a7c24 */ /* 0x000fe4000f8e02ff */
[C---:B------:R-:W-:Y:S01]  /*2590*/  IMAD R7, R8.reuse, UR13, R7 ;  /* 0x0000000d08077c24 */ /* 0x040fe2000f8e0207 */
[----:B--2---:R-:W-:Y:S01]  /*25a0*/  USHF.L.U32 UR14, UR6, 0x3, URZ ;  /* 0x00000003060e7899 */ /* 0x004fe200080006ff */
[----:B------:R-:W-:-:S04]  /*25b0*/  IMAD.WIDE.U32 R8, R8, UR12, R14 ;  /* 0x0000000c08087c25 */ /* 0x000fc8000f8e000e */
[----:B-1----:R-:W-:Y:S01]  /*25c0*/  IMAD R12, R20, UR13, RZ ;  /* 0x0000000d140c7c24 */ /* 0x002fe2000f8e02ff */
[----:B------:R-:W-:Y:S01]  /*25d0*/  IADD3 R7, PT, PT, R9, R7, RZ ;  /* 0x0000000709077210 */ /* 0x000fe20007ffe0ff */
[C---:B------:R-:W-:Y:S02]  /*25e0*/  IMAD R27, R11.reuse, UR13, R10 ;  /* 0x0000000d0b1b7c24 */ /* 0x040fe4000f8e020a */
[----:B------:R-:W-:-:S04]  /*25f0*/  IMAD.WIDE.U32 R10, R11, UR12, R14 ;  /* 0x0000000c0b0a7c25 */ /* 0x000fc8000f8e000e */
[----:B------:R-:W-:-:S04]  /*2600*/  IMAD.WIDE.U32 R40, R20, UR12, RZ ;  /* 0x0000000c14287c25 */ /* 0x000fc8000f8e00ff */
[----:B------:R-:W-:Y:S02]  /*2610*/  IMAD R9, R21, UR12, R12 ;  /* 0x0000000c15097c24 */ /* 0x000fe4000f8e020c */
[----:B------:R-:W-:Y:S02]  /*2620*/  IMAD R19, R2, UR6, RZ ;  /* 0x0000000602137c24 */ /* 0x000fe4000f8e02ff */
[----:B------:R-:W-:Y:S01]  /*2630*/  IMAD R12, R7, R20, RZ ;  /* 0x00000014070c7224 */ /* 0x000fe200078e02ff */
[----:B------:R-:W-:Y:S01]  /*2640*/  LEA R7, P1, -R40, UR14, 0x3 ;  /* 0x0000000e28077c11 */ /* 0x000fe2000f8219ff */
[----:B------:R-:W-:Y:S01]  /*2650*/  IMAD.IADD R29, R41, 0x1, R9 ;  /* 0x00000001291d7824 */ /* 0x000fe200078e0209 */
[----:B------:R-:W-:Y:S01]  /*2660*/  IADD3 R9, PT, PT, R11, R27, RZ ;  /* 0x0000001b0b097210 */ /* 0x000fe20007ffe0ff */
[----:B------:R-:W-:-:S03]  /*2670*/  IMAD.WIDE.U32 R22, R0, UR6, RZ ;  /* 0x0000000600167c25 */ /* 0x000fc6000f8e00ff */
[----:B------:R-:W-:Y:S01]  /*2680*/  SHF.L.U64.HI R40, R40, 0x3, R29 ;  /* 0x0000000328287819 */ /* 0x000fe2000001021d */
[----:B------:R-:W-:Y:S01]  /*2690*/  IMAD R19, R0, UR7, R19 ;  /* 0x0000000700137c24 */ /* 0x000fe2000f8e0213 */
[----:B------:R-:W-:Y:S01]  /*26a0*/  IADD3 R24, P2, PT, R22, UR6, RZ ;  /* 0x0000000616187c10 */ /* 0x000fe2000ff5e0ff */
[C---:B------:R-:W-:Y:S01]  /*26b0*/  IMAD R11, R8.reuse, R21, R12 ;  /* 0x00000015080b7224 */ /* 0x040fe200078e020c */
[----:B------:R-:W0:Y:S01]  /*26c0*/  LDC.64 R28, c[0x0][0x608] ;  /* 0x00018200ff1c7b82 */ /* 0x000e220000000a00 */
[----:B------:R-:W-:Y:S01]  /*26d0*/  IMAD.WIDE.U32 R26, R8, R20, RZ ;  /* 0x00000014081a7225 */ /* 0x000fe200078e00ff */
[----:B------:R-:W-:-:S03]  /*26e0*/  IADD3 R8, P3, PT, R0, 0x3, RZ ;  /* 0x0000000300087810 */ /* 0x000fc60007f7e0ff */
[----:B------:R-:W-:Y:S01]  /*26f0*/  IMAD.IADD R23, R23, 0x1, R19 ;  /* 0x0000000117177824 */ /* 0x000fe200078e0213 */
[----:B------:R-:W-:Y:S01]  /*2700*/  IADD3 R27, PT, PT, R27, R11, RZ ;  /* 0x0000000b1b1b7210 */ /* 0x000fe20007ffe0ff */
[-C--:B------:R-:W-:Y:S02]  /*2710*/  IMAD R9, R9, R20.reuse, RZ ;  /* 0x0000001409097224 */ /* 0x080fe400078e02ff */
[----:B------:R-:W-:-:S04]  /*2720*/  IMAD.WIDE.U32 R18, R10, R20, R22 ;  /* 0x000000140a127225 */ /* 0x000fc800078e0016 */
[----:B------:R-:W-:Y:S01]  /*2730*/  IMAD R41, R10, R21, R9 ;  /* 0x000000150a297224 */ /* 0x000fe200078e0209 */
[----:B------:R-:W-:Y:S01]  /*2740*/  IADD3.X R10, PT, PT, RZ, R2, RZ, P6, !PT ;  /* 0x00000002ff0a7210 */ /* 0x000fe200037fe4ff */
[--C-:B------:R-:W-:Y:S01]  /*2750*/  IMAD.X R22, RZ, RZ, R2.reuse, P3 ;  /* 0x000000ffff167224 */ /* 0x100fe200018e0602 */
[----:B------:R-:W-:Y:S01]  /*2760*/  IADD3 R32, P3, PT, RZ, -R8, RZ ;  /* 0x80000008ff207210 */ /* 0x000fe20007f7e0ff */
[--C-:B------:R-:W-:Y:S01]  /*2770*/  IMAD.X R9, RZ, RZ, R2.reuse, P4 ;  /* 0x000000ffff097224 */ /* 0x100fe200020e0602 */
[----:B------:R-:W-:Y:S01]  /*2780*/  IADD3 R35, P4, PT, RZ, -R45, RZ ;  /* 0x8000002dff237210 */ /* 0x000fe20007f9e0ff */
[----:B------:R-:W-:Y:S01]  /*2790*/  IMAD.X R12, RZ, RZ, R2, P5 ;  /* 0x000000ffff0c7224 */ /* 0x000fe200028e0602 */
[----:B------:R-:W-:Y:S01]  /*27a0*/  IADD3.X R47, PT, PT, RZ, ~R22, RZ, P3, !PT ;  /* 0x80000016ff2f7210 */ /* 0x000fe20001ffe4ff */
[----:B------:R-:W-:Y:S01]  /*27b0*/  IMAD R25, R25, UR6, RZ ;  /* 0x0000000619197c24 */ /* 0x000fe2000f8e02ff */
[----:B------:R-:W-:Y:S01]  /*27c0*/  IADD3 R42, P3, PT, R0, 0x7, RZ ;  /* 0x00000007002a7810 */ /* 0x000fe20007f7e0ff */
[----:B------:R-:W-:Y:S01]  /*27d0*/  IMAD.X R34, RZ, RZ, ~R9, P4 ;  /* 0x000000ffff227224 */ /* 0x000fe200020e0e09 */
[----:B------:R-:W-:Y:S01]  /*27e0*/  IADD3 R39, P5, PT, RZ, -R43, RZ ;  /* 0x8000002bff277210 */ /* 0x000fe20007fbe0ff */
[----:B------:R-:W-:Y:S01]  /*27f0*/  IMAD R47, R47, UR12, RZ ;  /* 0x0000000c2f2f7c24 */ /* 0x000fe2000f8e02ff */
[----:B------:R-:W-:Y:S01]  /*2800*/  IADD3.X R11, PT, PT, RZ, R2, RZ, P3, !PT ;  /* 0x00000002ff0b7210 */ /* 0x000fe20001ffe4ff */
[----:B------:R-:W-:Y:S01]  /*2810*/  IMAD R34, R34, UR12, RZ ;  /* 0x0000000c22227c24 */ /* 0x000fe2000f8e02ff */
[----:B------:R-:W-:Y:S01]  /*2820*/  IADD3 R31, P3, PT, RZ, -R42, RZ ;  /* 0x8000002aff1f7210 */ /* 0x000fe20007f7e0ff */
[----:B------:R-:W-:Y:S01]  /*2830*/  IMAD R47, R32, UR13, R47 ;  /* 0x0000000d202f7c24 */ /* 0x000fe2000f8e022f */
[----:B------:R-:W-:Y:S01]  /*2840*/  IADD3 R37, P6, PT, RZ, -R44, RZ ;  /* 0x8000002cff257210 */ /* 0x000fe20007fde0ff */
[C---:B------:R-:W-:Y:S01]  /*2850*/  IMAD R53, R35.reuse, UR13, R34 ;  /* 0x0000000d23357c24 */ /* 0x040fe2000f8e0222 */
[----:B------:R-:W-:Y:S01]  /*2860*/  IADD3.X R30, PT, PT, RZ, ~R11, RZ, P3, !PT ;  /* 0x8000000bff1e7210 */ /* 0x000fe20001ffe4ff */
[----:B------:R-:W-:Y:S01]  /*2870*/  IMAD.WIDE.U32 R34, R35, UR12, R14 ;  /* 0x0000000c23227c25 */ /* 0x000fe2000f8e000e */
[----:B------:R-:W-:-:S02]  /*2880*/  IADD3.X R36, PT, PT, RZ, ~R10, RZ, P6, !PT ;  /* 0x8000000aff247210 */ /* 0x000fc400037fe4ff */
[----:B------:R-:W-:Y:S01]  /*2890*/  IADD3 R41, PT, PT, R19, R41, RZ ;  /* 0x0000002913297210 */ /* 0x000fe20007ffe0ff */
[----:B------:R-:W-:Y:S01]  /*28a0*/  IMAD R30, R30, UR12, RZ ;  /* 0x0000000c1e1e7c24 */ /* 0x000fe2000f8e02ff */
[----:B------:R-:W-:Y:S01]  /*28b0*/  IADD3 R35, PT, PT, R35, R53, RZ ;  /* 0x0000003523237210 */ /* 0x000fe20007ffe0ff */
[----:B------:R-:W-:-:S04]  /*28c0*/  IMAD.WIDE.U32 R32, R32, UR12, R14 ;  /* 0x0000000c20207c25 */ /* 0x000fc8000f8e000e */
[C---:B------:R-:W-:Y:S02]  /*28d0*/  IMAD R49, R31.reuse, UR13, R30 ;  /* 0x0000000d1f317c24 */ /* 0x040fe4000f8e021e */
[----:B------:R-:W-:Y:S02]  /*28e0*/  IMAD.X R50, RZ, RZ, ~R12, P5 ;  /* 0x000000ffff327224 */ /* 0x000fe400028e0e0c */
[----:B------:R-:W-:-:S04]  /*28f0*/  IMAD.WIDE.U32 R30, R31, UR12, R14 ;  /* 0x0000000c1f1e7c25 */ /* 0x000fc8000f8e000e */
[----:B------:R-:W-:Y:S02]  /*2900*/  IMAD.IADD R47, R33, 0x1, R47 ;  /* 0x00000001212f7824 */ /* 0x000fe400078e022f */
[-C--:B------:R-:W-:Y:S02]  /*2910*/  IMAD R35, R35, R20.reuse, RZ ;  /* 0x0000001423237224 */ /* 0x080fe400078e02ff */
[----:B------:R-:W-:Y:S02]  /*2920*/  IMAD R50, R50, UR12, RZ ;  /* 0x0000000c32327c24 */ /* 0x000fe4000f8e02ff */
[----:B------:R-:W-:Y:S02]  /*2930*/  IMAD.IADD R49, R31, 0x1, R49 ;  /* 0x000000011f317824 */ /* 0x000fe400078e0231 */
[----:B------:R-:W-:Y:S02]  /*2940*/  IMAD R36, R36, UR12, RZ ;  /* 0x0000000c24247c24 */ /* 0x000fe4000f8e02ff */
[----:B------:R-:W-:-:S02]  /*2950*/  IMAD R47, R47, R20, RZ ;  /* 0x000000142f2f7224 */ /* 0x000fc400078e02ff */
[C---:B------:R-:W-:Y:S02]  /*2960*/  IMAD R31, R34.reuse, R21, R35 ;  /* 0x00000015221f7224 */ /* 0x040fe400078e0223 */
[----:B------:R-:W-:-:S04]  /*2970*/  IMAD.WIDE.U32 R34, R34, R20, RZ ;  /* 0x0000001422227225 */ /* 0x000fc800078e00ff */
[----:B------:R-:W-:Y:S02]  /*2980*/  IMAD R50, R39, UR13, R50 ;  /* 0x0000000d27327c24 */ /* 0x000fe4000f8e0232 */
[----:B------:R-:W-:Y:S02]  /*2990*/  IMAD R51, R37, UR13, R36 ;  /* 0x0000000d25337c24 */ /* 0x000fe4000f8e0224 */
[----:B------:R-:W-:-:S04]  /*29a0*/  IMAD.WIDE.U32 R38, R39, UR12, R14 ;  /* 0x0000000c27267c25 */ /* 0x000fc8000f8e000e */
[----:B------:R-:W-:Y:S01]  /*29b0*/  IMAD R47, R32, R21, R47 ;  /* 0x00000015202f7224 */ /* 0x000fe200078e022f */
[----:B------:R-:W-:Y:S01]  /*29c0*/  IADD3 R50, PT, PT, R39, R50, RZ ;  /* 0x0000003227327210 */ /* 0x000fe20007ffe0ff */
[----:B------:R-:W-:-:S04]  /*29d0*/  IMAD.WIDE.U32 R36, R37, UR12, R14 ;  /* 0x0000000c25247c25 */ /* 0x000fc8000f8e000e */
[----:B------:R-:W-:-:S04]  /*29e0*/  IMAD.WIDE.U32 R32, R32, R20, RZ ;  /* 0x0000001420207225 */ /* 0x000fc800078e00ff */
[----:B------:R-:W-:Y:S01]  /*29f0*/  IMAD.IADD R35, R35, 0x1, R31 ;  /* 0x0000000123237824 */ /* 0x000fe200078e021f */
[----:B------:R-:W-:Y:S01]  /*2a00*/  IADD3 R33, PT, PT, R33, R47, RZ ;  /* 0x0000002f21217210 */ /* 0x000fe20007ffe0ff */
[----:B------:R-:W-:Y:S02]  /*2a10*/  IMAD R31, R22, UR6, RZ ;  /* 0x00000006161f7c24 */ /* 0x000fe4000f8e02ff */
[----:B------:R-:W-:Y:S02]  /*2a20*/  IMAD R22, R46, UR7, R25 ;  /* 0x000000072e167c24 */ /* 0x000fe4000f8e0219 */
[----:B------:R-:W-:Y:S02]  /*2a30*/  IMAD R25, R2, UR12, RZ ;  /* 0x0000000c02197c24 */ /* 0x000fe4000f8e02ff */
[----:B------:R-:W-:Y:S02]  /*2a40*/  IMAD.IADD R48, R37, 0x1, R51 ;  /* 0x0000000125307824 */ /* 0x000fe400078e0233 */
[----:B------:R-:W-:-:S02]  /*2a50*/  IMAD R49, R49, R20, RZ ;  /* 0x0000001431317224 */ /* 0x000fc400078e02ff */
[C---:B------:R-:W-:Y:S02]  /*2a60*/  IMAD R25, R0.reuse, UR13, R25 ;  /* 0x0000000d00197c24 */ /* 0x040fe4000f8e0219 */
[----:B0-----:R-:W-:Y:S01]  /*2a70*/  IMAD.WIDE.U32 R28, R0, UR12, R28 ;  /* 0x0000000c001c7c25 */ /* 0x001fe2000f8e001c */
[----:B------:R-:W0:Y:S03]  /*2a80*/  LDCU.64 UR12, c[0x0][0x5f0] ;  /* 0x0000be00ff0c77ac */ /* 0x000e260008000a00 */
[-C--:B------:R-:W-:Y:S02]  /*2a90*/  IMAD R48, R48, R20.reuse, RZ ;  /* 0x0000001430307224 */ /* 0x080fe400078e02ff */
[C---:B------:R-:W-:Y:S02]  /*2aa0*/  IMAD R49, R30.reuse, R21, R49 ;  /* 0x000000151e317224 */ /* 0x040fe400078e0231 */
[----:B------:R-:W-:-:S04]  /*2ab0*/  IMAD.WIDE.U32 R52, R30, R20, RZ ;  /* 0x000000141e347225 */ /* 0x000fc800078e00ff */
[----:B------:R-:W-:Y:S01]  /*2ac0*/  IMAD.WIDE.U32 R26, R46, UR6, R26 ;  /* 0x000000062e1a7c25 */ /* 0x000fe2000f8e001a */
[----:B------:R-:W-:-:S03]  /*2ad0*/  IADD3 R53, PT, PT, R53, R49, RZ ;  /* 0x0000003135357210 */ /* 0x000fc60007ffe0ff */
[----:B------:R-:W-:Y:S02]  /*2ae0*/  IMAD R50, R50, R20, RZ ;  /* 0x0000001432327224 */ /* 0x000fe400078e02ff */
[----:B------:R-:W-:Y:S02]  /*2af0*/  IMAD R46, R9, UR6, RZ ;  /* 0x00000006092e7c24 */ /* 0x000fe4000f8e02ff */
[C---:B------:R-:W-:Y:S02]  /*2b00*/  IMAD R30, R8.reuse, UR7, R31 ;  /* 0x00000007081e7c24 */ /* 0x040fe4000f8e021f */
[----:B------:R-:W-:-:S04]  /*2b10*/  IMAD.WIDE.U32 R8, R8, UR6, R32 ;  /* 0x0000000608087c25 */ /* 0x000fc8000f8e0020 */
[----:B------:R-:W-:Y:S01]  /*2b20*/  IMAD R33, R10, UR6, RZ ;  /* 0x000000060a217c24 */ /* 0x000fe2000f8e02ff */
[----:B------:R-:W-:Y:S01]  /*2b30*/  IADD3 R10, P3, PT, R14, -R28, RZ ;  /* 0x8000001c0e0a7210 */ /* 0x000fe20007f7e0ff */
[----:B------:R-:W-:Y:S01]  /*2b40*/  IMAD.IADD R29, R29, 0x1, R25 ;  /* 0x000000011d1d7824 */ /* 0x000fe200078e0219 */
[----:B------:R-:W-:Y:S01]  /*2b50*/  IADD3.X R25, PT, PT, R23, UR7, RZ, P2, !PT ;  /* 0x0000000717197c10 */ /* 0x000fe200097fe4ff */
[C---:B------:R-:W-:Y:S02]  /*2b60*/  IMAD R48, R36.reuse, R21, R48 ;  /* 0x0000001524307224 */ /* 0x040fe400078e0230 */
[----:B------:R-:W-:Y:S01]  /*2b70*/  IMAD.WIDE.U32 R36, R36, R20, RZ ;  /* 0x0000001424247225 */ /* 0x000fe200078e00ff */
[----:B------:R-:W-:-:S03]  /*2b80*/  IADD3.X R29, PT, PT, R15, ~R29, RZ, P3, !PT ;  /* 0x8000001d0f1d7210 */ /* 0x000fc60001ffe4ff */
[C---:B------:R-:W-:Y:S01]  /*2b90*/  IMAD R50, R38.reuse, R21, R50 ;  /* 0x0000001526327224 */ /* 0x040fe200078e0232 */
[----:B------:R-:W-:Y:S01]  /*2ba0*/  IADD3 R37, PT, PT, R37, R48, RZ ;  /* 0x0000003025257210 */ /* 0x000fe20007ffe0ff */
[----:B------:R-:W-:-:S04]  /*2bb0*/  IMAD.WIDE.U32 R38, R38, R20, RZ ;  /* 0x0000001426267225 */ /* 0x000fc800078e00ff */
[----:B------:R-:W-:Y:S02]  /*2bc0*/  IMAD R28, R12, UR6, RZ ;  /* 0x000000060c1c7c24 */ /* 0x000fe4000f8e02ff */
[----:B------:R-:W-:Y:S02]  /*2bd0*/  IMAD R12, R44, UR7, R33 ;  /* 0x000000072c0c7c24 */ /* 0x000fe4000f8e0221 */
[----:B------:R-:W-:Y:S02]  /*2be0*/  IMAD.IADD R39, R39, 0x1, R50 ;  /* 0x0000000127277824 */ /* 0x000fe400078e0232 */
[----:B------:R-:W-:Y:S02]  /*2bf0*/  IMAD R33, R11, UR6, RZ ;  /* 0x000000060b217c24 */ /* 0x000fe4000f8e02ff */
[----:B------:R-:W-:Y:S02]  /*2c00*/  IMAD R29, R29, R20, RZ ;  /* 0x000000141d1d7224 */ /* 0x000fe400078e02ff */
[----:B------:R-:W-:-:S02]  /*2c10*/  IMAD R11, R43, UR7, R28 ;  /* 0x000000072b0b7c24 */ /* 0x000fc4000f8e021c */
[----:B------:R-:W-:-:S04]  /*2c20*/  IMAD.WIDE.U32 R38, R43, UR6, R38 ;  /* 0x000000062b267c25 */ /* 0x000fc8000f8e0026 */
[----:B------:R-:W-:Y:S01]  /*2c30*/  IMAD R23, R42, UR7, R33 ;  /* 0x000000072a177c24 */ /* 0x000fe2000f8e0221 */
[----:B------:R-:W-:Y:S01]  /*2c40*/  IADD3 R11, PT, PT, R39, R11, RZ ;  /* 0x0000000b270b7210 */ /* 0x000fe20007ffe0ff */
[----:B------:R-:W-:-:S04]  /*2c50*/  IMAD.WIDE.U32 R34, R45, UR6, R34 ;  /* 0x000000062d227c25 */ /* 0x000fc8000f8e0022 */
[----:B------:R-:W-:-:S04]  /*2c60*/  IMAD.WIDE.U32 R36, R44, UR6, R36 ;  /* 0x000000062c247c25 */ /* 0x000fc8000f8e0024 */
[----:B------:R-:W-:Y:S01]  /*2c70*/  IMAD.WIDE.U32 R42, R42, UR6, R52 ;  /* 0x000000062a2a7c25 */ /* 0x000fe2000f8e0034 */
[----:B------:R-:W-:-:S03]  /*2c80*/  USHF.L.U64.HI UR6, UR6, 0x3, UR7 ;  /* 0x0000000306067899 */ /* 0x000fc60008010207 */
[----:B------:R-:W-:Y:S02]  /*2c90*/  IMAD R31, R45, UR7, R46 ;  /* 0x000000072d1f7c24 */ /* 0x000fe4000f8e022e */
[----:B------:R-:W-:Y:S01]  /*2ca0*/  IMAD.WIDE.U32 R24, R10, R20, R24 ;  /* 0x000000140a187225 */ /* 0x000fe200078e0018 */
[----:B------:R-:W-:Y:S02]  /*2cb0*/  IADD3.X R40, PT, PT, ~R40, UR6, RZ, P1, !PT ;  /* 0x0000000628287c10 */ /* 0x000fe40008ffe5ff */
[----:B------:R-:W-:Y:S01]  /*2cc0*/  IADD3 R33, PT, PT, R35, R31, RZ ;  /* 0x0000001f23217210 */ /* 0x000fe20007ffe0ff */
[----:B------:R-:W-:Y:S01]  /*2cd0*/  IMAD R29, R10, R21, R29 ;  /* 0x000000150a1d7224 */ /* 0x000fe200078e021d */
[----:B0-----:R-:W-:Y:S01]  /*2ce0*/  MOV R10, UR13 ;  /* 0x0000000d000a7c02 */ /* 0x001fe20008000f00 */
[----:B------:R-:W-:Y:S01]  /*2cf0*/  IMAD.MOV.U32 R21, RZ, RZ, R13 ;  /* 0x000000ffff157224 */ /* 0x000fe200078e000d */
[----:B------:R-:W-:Y:S01]  /*2d00*/  LOP3.LUT R13, R5, 0xfffffff8, RZ, 0xc0, !PT ;  /* 0xfffffff8050d7812 */ /* 0x000fe200078ec0ff */
[----:B------:R-:W-:Y:S01]  /*2d10*/  IMAD.IADD R28, R25, 0x1, R29 ;  /* 0x00000001191c7824 */ /* 0x000fe200078e021d */
[----:B------:R-:W-:Y:S01]  /*2d20*/  IADD3 R29, PT, PT, R27, R22, RZ ;  /* 0x000000161b1d7210 */ /* 0x000fe20007ffe0ff */
[----:B------:R-:W-:-:S02]  /*2d30*/  IMAD.U32 R20, RZ, RZ, UR12 ;  /* 0x0000000cff147e24 */ /* 0x000fc4000f8e00ff */
[----:B------:R-:W-:Y:S02]  /*2d40*/  IMAD.IADD R32, R9, 0x1, R30 ;  /* 0x0000000109207824 */ /* 0x000fe400078e021e */
[----:B------:R-:W-:Y:S02]  /*2d50*/  IMAD.IADD R12, R37, 0x1, R12 ;  /* 0x00000001250c7824 */ /* 0x000fe400078e020c */
[----:B------:R-:W-:-:S07]  /*2d60*/  IMAD.IADD R44, R43, 0x1, R23 ;  /* 0x000000012b2c7824 */ /* 0x000fce00078e0217 */
.L_x_318:
[----:B------:R-:W-:-:S04]  /*2d70*/  IADD3 R22, P1, PT, R20, R18, RZ ;  /* 0x0000001214167210 */ /* 0x000fc80007f3e0ff */
[----:B------:R-:W-:Y:S02]  /*2d80*/  IADD3.X R23, PT, PT, R10, R41, RZ, P1, !PT ;  /* 0x000000290a177210 */ /* 0x000fe40000ffe4ff */
[----:B------:R-:W-:-:S03]  /*2d90*/  IADD3 R46, P1, PT, R20, R24, RZ ;  /* 0x00000018142e7210 */ /* 0x000fc60007f3e0ff */
[----:B------:R0:W2:Y:S02]  /*2da0*/  LDG.E.S8 R45, desc[UR8][R22.64] ;  /* 0x00000008162d7981 */ /* 0x0000a4000c1e1300 */
[----:B------:R-:W-:Y:S01]  /*2db0*/  IMAD.X R47, R10, 0x1, R28, P1 ;  /* 0x000000010a2f7824 */ /* 0x000fe200008e061c */
[----:B------:R-:W-:-:S04]  /*2dc0*/  IADD3 R30, P1, PT, R20, R26, RZ ;  /* 0x0000001a141e7210 */ /* 0x000fc80007f3e0ff */
[----:B------:R-:W3:Y:S01]  /*2dd0*/  LDG.E.S8 R46, desc[UR8][R46.64] ;  /* 0x000000082e2e7981 */ /* 0x000ee2000c1e1300 */
[----:B------:R-:W-:Y:S02]  /*2de0*/  IADD3.X R31, PT, PT, R10, R29, RZ, P1, !PT ;  /* 0x0000001d0a1f7210 */ /* 0x000fe40000ffe4ff */
[----:B0-----:R-:W-:-:S03]  /*2df0*/  IADD3 R22, P1, PT, R20, R8, RZ ;  /* 0x0000000814167210 */ /* 0x001fc60007f3e0ff */
[----:B------:R0:W4:Y:S02]  /*2e00*/  LDG.E.S8 R48, desc[UR8][R30.64] ;  /* 0x000000081e307981 */ /* 0x000124000c1e1300 */
[----:B------:R-:W-:-:S05]  /*2e10*/  IMAD.X R23, R10, 0x1, R32, P1 ;  /* 0x000000010a177824 */ /* 0x000fca00008e0620 */
[----:B------:R1:W4:Y:S01]  /*2e20*/  LDG.E.S8 R49, desc[UR8][R22.64] ;  /* 0x0000000816317981 */ /* 0x000322000c1e1300 */
[----:B0-----:R-:W-:-:S04]  /*2e30*/  IADD3 R30, P1, PT, R20, R34, RZ ;  /* 0x00000022141e7210 */ /* 0x001fc80007f3e0ff */
[----:B------:R-:W-:Y:S02]  /*2e40*/  IADD3.X R31, PT, PT, R10, R33, RZ, P1, !PT ;  /* 0x000000210a1f7210 */ /* 0x000fe40000ffe4ff */
[----:B-1----:R-:W-:-:S03]  /*2e50*/  IADD3 R22, P1, PT, R20, R36, RZ ;  /* 0x0000002414167210 */ /* 0x002fc60007f3e0ff */
[----:B------:R0:W4:Y:S02]  /*2e60*/  LDG.E.S8 R50, desc[UR8][R30.64] ;  /* 0x000000081e327981 */ /* 0x000124000c1e1300 */
[----:B------:R-:W-:-:S05]  /*2e70*/  IMAD.X R23, R10, 0x1, R12, P1 ;  /* 0x000000010a177824 */ /* 0x000fca00008e060c */
[----:B------:R1:W4:Y:S01]  /*2e80*/  LDG.E.S8 R47, desc[UR8][R22.64] ;  /* 0x00000008162f7981 */ /* 0x000322000c1e1300 */
[----:B0-----:R-:W-:-:S04]  /*2e90*/  IADD3 R30, P1, PT, R20, R38, RZ ;  /* 0x00000026141e7210 */ /* 0x001fc80007f3e0ff */
[----:B------:R-:W-:-:S05]  /*2ea0*/  IADD3.X R31, PT, PT, R10, R11, RZ, P1, !PT ;  /* 0x0000000b0a1f7210 */ /* 0x000fca0000ffe4ff */
[----:B------:R-:W4:Y:S01]  /*2eb0*/  LDG.E.S8 R51, desc[UR8][R30.64] ;  /* 0x000000081e337981 */ /* 0x000f22000c1e1300 */
[----:B-1----:R-:W-:-:S05]  /*2ec0*/  IADD3 R22, P1, PT, R20, R42, RZ ;  /* 0x0000002a14167210 */ /* 0x002fca0007f3e0ff */
[----:B------:R-:W-:-:S05]  /*2ed0*/  IMAD.X R23, R10, 0x1, R44, P1 ;  /* 0x000000010a177824 */ /* 0x000fca00008e062c */
[----:B------:R0:W4:Y:S01]  /*2ee0*/  LDG.E.S8 R52, desc[UR8][R22.64] ;  /* 0x0000000816347981 */ /* 0x000122000c1e1300 */
[----:B-----5:R-:W-:-:S04]  /*2ef0*/  LOP3.LUT R3, R3, 0xffff, RZ, 0xc0, !PT ;  /* 0x0000ffff03037812 */ /* 0x020fc800078ec0ff */
[----:B------:R-:W-:Y:S02]  /*2f00*/  PRMT R3, R3, 0x8880, RZ ;  /* 0x0000888003037816 */ /* 0x000fe400000000ff */
[----:B------:R-:W-:-:S04]  /*2f10*/  IADD3 R13, P2, PT, R13, -0x8, RZ ;  /* 0xfffffff80d0d7810 */ /* 0x000fc80007f5e0ff */
[----:B------:R-:W-:Y:S02]  /*2f20*/  IADD3.X R21, PT, PT, R21, -0x1, RZ, P2, !PT ;  /* 0xffffffff15157810 */ /* 0x000fe400017fe4ff */
[----:B------:R-:W-:Y:S02]  /*2f30*/  IADD3 R20, P4, PT, R20, R7, RZ ;  /* 0x0000000714147210 */ /* 0x000fe40007f9e0ff */
[----:B------:R-:W-:-:S03]  /*2f40*/  IADD3 R0, P3, PT, R0, 0x8, RZ ;  /* 0x0000000800007810 */ /* 0x000fc60007f7e0ff */
[----:B------:R-:W-:Y:S01]  /*2f50*/  IMAD.X R10, R10, 0x1, R40, P4 ;  /* 0x000000010a0a7824 */ /* 0x000fe200020e0628 */
[----:B------:R-:W-:Y:S02]  /*2f60*/  IADD3.X R2, PT, PT, RZ, R2, RZ, P3, !PT ;  /* 0x00000002ff027210 */ /* 0x000fe40001ffe4ff */
[----:B--2---:R-:W-:-:S04]  /*2f70*/  IADD3 R45, PT, PT, -R45, RZ, RZ ;  /* 0x000000ff2d2d7210 */ /* 0x004fc80007ffe1ff */
[----:B------:R-:W-:Y:S01]  /*2f80*/  ISETP.NE.AND P1, PT, R3, R45, PT ;  /* 0x0000002d0300720c */ /* 0x000fe20003f25270 */
[----:B---3--:R-:W-:-:S03]  /*2f90*/  IMAD.MOV R46, RZ, RZ, -R46 ;  /* 0x000000ffff2e7224 */ /* 0x008fc600078e0a2e */
[----:B------:R-:W-:-:S04]  /*2fa0*/  SEL R3, RZ, 0x1, !P1 ;  /* 0x00000001ff037807 */ /* 0x000fc80004800000 */
[----:B------:R-:W-:Y:S02]  /*2fb0*/  ISETP.NE.AND P1, PT, R3, R46, PT ;  /* 0x0000002e0300720c */ /* 0x000fe40003f25270 */
[----:B----4-:R-:W-:Y:S02]  /*2fc0*/  IADD3 R48, PT, PT, -R48, RZ, RZ ;  /* 0x000000ff30307210 */ /* 0x010fe40007ffe1ff */
[----:B------:R-:W-:-:S04]  /*2fd0*/  SEL R3, RZ, 0x1, !P1 ;  /* 0x00000001ff037807 */ /* 0x000fc80004800000 */
[----:B------:R-:W-:Y:S01]  /*2fe0*/  ISETP.NE.AND P1, PT, R3, R48, PT ;  /* 0x000000300300720c */ /* 0x000fe20003f25270 */
[----:B0-----:R-:W-:-:S03]  /*2ff0*/  IMAD.MOV R22, RZ, RZ, -R49 ;  /* 0x000000ffff167224 */ /* 0x001fc600078e0a31 */
[----:B------:R-:W-:-:S04]  /*3000*/  SEL R3, RZ, 0x1, !P1 ;  /* 0x00000001ff037807 */ /* 0x000fc80004800000 */
[----:B------:R-:W-:Y:S02]  /*3010*/  ISETP.NE.AND P1, PT, R3, R22, PT ;  /* 0x000000160300720c */ /* 0x000fe40003f25270 */
[----:B------:R-:W-:Y:S02]  /*3020*/  IADD3 R50, PT, PT, -R50, RZ, RZ ;  /* 0x000000ff32327210 */ /* 0x000fe40007ffe1ff */
[----:B------:R-:W-:-:S04]  /*3030*/  SEL R3, RZ, 0x1, !P1 ;  /* 0x00000001ff037807 */ /* 0x000fc80004800000 */
[----:B------:R-:W-:Y:S01]  /*3040*/  ISETP.NE.AND P1, PT, R3, R50, PT ;  /* 0x000000320300720c */ /* 0x000fe20003f25270 */
[----:B------:R-:W-:-:S03]  /*3050*/  IMAD.MOV R22, RZ, RZ, -R47 ;  /* 0x000000ffff167224 */ /* 0x000fc600078e0a2f */
[----:B------:R-:W-:-:S04]  /*3060*/  SEL R3, RZ, 0x1, !P1 ;  /* 0x00000001ff037807 */ /* 0x000fc80004800000 */
[----:B------:R-:W-:-:S04]  /*3070*/  ISETP.NE.AND P1, PT, R3, R22, PT ;  /* 0x000000160300720c */ /* 0x000fc80003f25270 */
[----:B------:R-:W-:Y:S02]  /*3080*/  SEL R3, RZ, 0x1, !P1 ;  /* 0x00000001ff037807 */ /* 0x000fe40004800000 */
[----:B------:R-:W-:-:S04]  /*3090*/  IADD3 R22, PT, PT, -R51, RZ, RZ ;  /* 0x000000ff33167210 */ /* 0x000fc80007ffe1ff */
[----:B------:R-:W-:-:S04]  /*30a0*/  ISETP.NE.AND P1, PT, R3, R22, PT ;  /* 0x000000160300720c */ /* 0x000fc80003f25270 */
[----:B------:R-:W-:Y:S02]  /*30b0*/  SEL R3, RZ, 0x1, !P1 ;  /* 0x00000001ff037807 */ /* 0x000fe40004800000 */
[----:B------:R-:W-:-:S04]  /*30c0*/  ISETP.NE.U32.AND P1, PT, R13, RZ, PT ;  /* 0x000000ff0d00720c */ /* 0x000fc80003f25070 */
[----:B------:R-:W-:Y:S01]  /*30d0*/  ISETP.NE.AND.EX P1, PT, R21, RZ, PT, P1 ;  /* 0x000000ff1500720c */ /* 0x000fe20003f25310 */
[----:B------:R-:W-:-:S05]  /*30e0*/  IMAD.MOV R52, RZ, RZ, -R52 ;  /* 0x000000ffff347224 */ /* 0x000fca00078e0a34 */
[----:B------:R-:W-:-:S04]  /*30f0*/  ISETP.NE.AND P2, PT, R3, R52, PT ;  /* 0x000000340300720c */ /* 0x000fc80003f45270 */
[----:B------:R-:W-:-:S03]  /*3100*/  SEL R3, RZ, 0x1, !P2 ;  /* 0x00000001ff037807 */ /* 0x000fc60005000000 */
[----:B------:R-:W-:Y:S06]  /*3110*/  @P1 BRA `(.L_x_318) ;  /* 0xfffffffc00141947 */ /* 0x000fec000383ffff */
.L_x_317:
[----:B------:R-:W-:Y:S05]  /*3120*/  BSYNC.RECONVERGENT B2 ;  /* 0x0000000000027941 */ /* 0x000fea0003800200 */
.L_x_316:
        /* <DEDUP_REMOVED lines=23> */
[----:B-1----:R-:W-:-:S03]  /*32a0*/  IMAD.WIDE.U32 R6, R0, UR6, R6 ;  /* 0x0000000600067c25 */ /* 0x002fc6000f8e0006 */
[----:B------:R-:W-:Y:S01]  /*32b0*/  IADD3 R11, PT, PT, R11, R19, RZ ;  /* 0x000000130b0b7210 */ /* 0x000fe20007ffe0ff */
[----:B------:R-:W-:Y:S01]  /*32c0*/  IMAD R25, R0, UR7, R23 ;  /* 0x0000000700197c24 */ /* 0x000fe2000f8e0217 */
[----:B------:R-:W-:Y:S01]  /*32d0*/  IADD3 R27, P2, PT, R14, -R6, RZ ;  /* 0x800000060e1b7210 */ /* 0x000fe20007f5e0ff */
[----:B------:R-:W-:Y:S01]  /*32e0*/  IMAD.IADD R13, R9, 0x1, R13 ;  /* 0x00000001090d7824 */ /* 0x000fe200078e020d */
[----:B------:R-:W-:Y:S01]  /*32f0*/  IADD3 R23, P1, PT, R6, UR6, RZ ;  /* 0x0000000606177c10 */ /* 0x000fe2000ff3e0ff */
[----:B------:R-:W-:Y:S01]  /*3300*/  IMAD.IADD R25, R7, 0x1, R25 ;  /* 0x0000000107197824 */ /* 0x000fe200078e0219 */
[----:B------:R-:W-:Y:S01]  /*3310*/  IADD3 R6, P3, PT, R10, UR12, RZ ;  /* 0x0000000c0a067c10 */ /* 0x000fe2000ff7e0ff */
[----:B---3--:R-:W-:Y:S02]  /*3320*/  IMAD R7, R13, UR14, RZ ;  /* 0x0000000e0d077c24 */ /* 0x008fe4000f8e02ff */
[----:B------:R-:W-:Y:S01]  /*3330*/  IMAD.WIDE.U32 R12, R8, UR14, R10 ;  /* 0x0000000e080c7c25 */ /* 0x000fe2000f8e000a */
[----:B------:R-:W-:-:S02]  /*3340*/  IADD3.X R10, PT, PT, R15, ~R25, RZ, P2, !PT ;  /* 0x800000190f0a7210 */ /* 0x000fc400017fe4ff */
[----:B------:R-:W-:Y:S01]  /*3350*/  IADD3.X R25, PT, PT, R25, UR7, RZ, P1, !PT ;  /* 0x0000000719197c10 */ /* 0x000fe20008ffe4ff */
[----:B------:R-:W-:Y:S01]  /*3360*/  IMAD R9, R8, UR15, R7 ;  /* 0x0000000f08097c24 */ /* 0x000fe2000f8e0207 */
[----:B------:R-:W-:Y:S02]  /*3370*/  IADD3.X R7, PT, PT, R11, UR13, RZ, P3, !PT ;  /* 0x0000000d0b077c10 */ /* 0x000fe40009ffe4ff */
[----:B----4-:R-:W-:Y:S01]  /*3380*/  IADD3 R8, P1, PT, R12, UR16, RZ ;  /* 0x000000100c087c10 */ /* 0x010fe2000ff3e0ff */
[----:B------:R-:W-:Y:S01]  /*3390*/  IMAD R12, R10, UR14, RZ ;  /* 0x0000000e0a0c7c24 */ /* 0x000fe2000f8e02ff */
[----:B------:R-:W-:Y:S01]  /*33a0*/  IADD3 R19, P2, PT, R14, -R23, RZ ;  /* 0x800000170e137210 */ /* 0x000fe20007f5e0ff */
[----:B------:R-:W-:Y:S01]  /*33b0*/  IMAD.WIDE.U32 R10, R27, UR14, R6 ;  /* 0x0000000e1b0a7c25 */ /* 0x000fe2000f8e0006 */
[----:B------:R-:W-:-:S03]  /*33c0*/  IADD3.X R9, PT, PT, R9, UR17, R13, P1, !PT ;  /* 0x0000001109097c10 */ /* 0x000fc60008ffe40d */
[----:B------:R-:W-:Y:S01]  /*33d0*/  IMAD R27, R27, UR15, R12 ;  /* 0x0000000f1b1b7c24 */ /* 0x000fe2000f8e020c */
[----:B------:R-:W-:Y:S01]  /*33e0*/  IADD3 R12, P3, PT, R6, UR12, RZ ;  /* 0x0000000c060c7c10 */ /* 0x000fe2000ff7e0ff */
[----:B------:R-:W-:Y:S01]  /*33f0*/  IMAD.X R18, R15, 0x1, ~R25, P2 ;  /* 0x000000010f127824 */ /* 0x000fe200010e0e19 */
[----:B------:R-:W-:Y:S01]  /*3400*/  IADD3 R6, P1, PT, R10, UR16, RZ ;  /* 0x000000100a067c10 */ /* 0x000fe2000ff3e0ff */
[----:B------:R0:W2:Y:S01]  /*3410*/  LDG.E.S8 R20, desc[UR8][R8.64] ;  /* 0x0000000808147981 */ /* 0x0000a2000c1e1300 */
[----:B------:R-:W-:Y:S01]  /*3420*/  IADD3.X R13, PT, PT, R7, UR13, RZ, P3, !PT ;  /* 0x0000000d070d7c10 */ /* 0x000fe20009ffe4ff */
[----:B------:R-:W-:Y:S01]  /*3430*/  IMAD R10, R18, UR14, RZ ;  /* 0x0000000e120a7c24 */ /* 0x000fe2000f8e02ff */
[----:B------:R-:W-:Y:S02]  /*3440*/  IADD3.X R7, PT, PT, R27, UR17, R11, P1, !PT ;  /* 0x000000111b077c10 */ /* 0x000fe40008ffe40b */
[----:B------:R-:W-:Y:S01]  /*3450*/  IADD3 R23, P1, P2, R14, -UR6, -R23 ;  /* 0x800000060e177c10 */ /* 0x000fe2000fa3e817 */
[C---:B------:R-:W-:Y:S01]  /*3460*/  IMAD R27, R19.reuse, UR15, R10 ;  /* 0x0000000f131b7c24 */ /* 0x040fe2000f8e020a */
[----:B------:R-:W-:Y:S01]  /*3470*/  IADD3 R18, P3, PT, R12, UR12, RZ ;  /* 0x0000000c0c127c10 */ /* 0x000fe2000ff7e0ff */
[----:B------:R-:W-:Y:S01]  /*3480*/  IMAD.WIDE.U32 R10, R19, UR14, R12 ;  /* 0x0000000e130a7c25 */ /* 0x000fe2000f8e000c */
[----:B------:R-:W-:Y:S01]  /*3490*/  IADD3.X R12, PT, PT, R15, ~UR7, ~R25, P1, P2 ;  /* 0x800000070f0c7c10 */ /* 0x000fe20008fe4c19 */
[----:B------:R-:W3:Y:S01]  /*34a0*/  LDG.E.S8 R6, desc[UR8][R6.64] ;  /* 0x0000000806067981 */ /* 0x000ee2000c1e1300 */
[----:B------:R-:W-:-:S02]  /*34b0*/  IADD3.X R19, PT, PT, R13, UR13, RZ, P3, !PT ;  /* 0x0000000d0d137c10 */ /* 0x000fc40009ffe4ff */
[----:B0-----:R-:W-:Y:S01]  /*34c0*/  IADD3 R8, P1, PT, R10, UR16, RZ ;  /* 0x000000100a087c10 */ /* 0x001fe2000ff3e0ff */
[----:B------:R-:W-:Y:S02]  /*34d0*/  IMAD R10, R12, UR14, RZ ;  /* 0x0000000e0c0a7c24 */ /* 0x000fe4000f8e02ff */
        /* <DEDUP_REMOVED lines=9> */
[----:B------:R-:W-:-:S04]  /*3570*/  IADD3 R0, P2, PT, R0, 0x4, RZ ;  /* 0x0000000400007810 */ /* 0x000fc80007f5e0ff */
[----:B------:R-:W-:Y:S02]  /*3580*/  IADD3.X R2, PT, PT, RZ, R2, RZ, P2, !PT ;  /* 0x00000002ff027210 */ /* 0x000fe400017fe4ff */
[----:B--2---:R-:W-:-:S04]  /*3590*/  IADD3 R20, PT, PT, -R20, RZ, RZ ;  /* 0x000000ff14147210 */ /* 0x004fc80007ffe1ff */
[----:B------:R-:W-:-:S04]  /*35a0*/  ISETP.NE.AND P1, PT, R3, R20, PT ;  /* 0x000000140300720c */ /* 0x000fc80003f25270 */
[----:B------:R-:W-:Y:S01]  /*35b0*/  SEL R3, RZ, 0x1, !P1 ;  /* 0x00000001ff037807 */ /* 0x000fe20004800000 */
[----:B---3--:R-:W-:-:S05]  /*35c0*/  IMAD.MOV R6, RZ, RZ, -R6 ;  /* 0x000000ffff067224 */ /* 0x008fca00078e0a06 */
[----:B------:R-:W-:-:S04]  /*35d0*/  ISETP.NE.AND P1, PT, R3, R6, PT ;  /* 0x000000060300720c */ /* 0x000fc80003f25270 */
[----:B------:R-:W-:Y:S02]  /*35e0*/  SEL R3, RZ, 0x1, !P1 ;  /* 0x00000001ff037807 */ /* 0x000fe40004800000 */
[----:B----4-:R-:W-:-:S04]  /*35f0*/  IADD3 R8, PT, PT, -R8, RZ, RZ ;  /* 0x000000ff08087210 */ /* 0x010fc80007ffe1ff */
[----:B------:R-:W-:Y:S01]  /*3600*/  ISETP.NE.AND P1, PT, R3, R8, PT ;  /* 0x000000080300720c */ /* 0x000fe20003f25270 */
[----:B------:R-:W-:-:S03]  /*3610*/  IMAD.MOV R10, RZ, RZ, -R10 ;  /* 0x000000ffff0a7224 */ /* 0x000fc600078e0a0a */
[----:B------:R-:W-:-:S04]  /*3620*/  SEL R3, RZ, 0x1, !P1 ;  /* 0x00000001ff037807 */ /* 0x000fc80004800000 */
[----:B------:R-:W-:-:S04]  /*3630*/  ISETP.NE.AND P1, PT, R3, R10, PT ;  /* 0x0000000a0300720c */ /* 0x000fc80003f25270 */
[----:B------:R-:W-:-:S09]  /*3640*/  SEL R3, RZ, 0x1, !P1 ;  /* 0x00000001ff037807 */ /* 0x000fd20004800000 */
.L_x_322:
[----:B------:R-:W-:Y:S05]  /*3650*/  BSYNC.RECONVERGENT B3 ;  /* 0x0000000000037941 */ /* 0x000fea0003800200 */
.L_x_321:
        /* <DEDUP_REMOVED lines=11> */
[----:B------:R-:W2:Y:S04]  /*3710*/  LDCU.64 UR6, c[0x0][0x608] ;  /* 0x0000c100ff0677ac */ /* 0x000ea80008000a00 */
[----:B------:R-:W-:Y:S01]  /*3720*/  IMAD.X R5, RZ, RZ, ~R2, P1 ;  /* 0x000000ffff057224 */ /* 0x000fe200008e0e02 */
[----:B------:R-:W3:Y:S01]  /*3730*/  LDCU.64 UR14, c[0x0][0x620] ;  /* 0x0000c400ff0e77ac */ /* 0x000ee20008000a00 */
[----:B------:R-:W4:Y:S01]  /*3740*/  LDCU.64 UR16, c[0x0][0x5f0] ;  /* 0x0000be00ff1077ac */ /* 0x000f220008000a00 */
[----:B0-----:R-:W-:-:S02]  /*3750*/  IMAD R13, R2, UR12, RZ ;  /* 0x0000000c020d7c24 */ /* 0x001fc4000f8e02ff */
[----:B------:R-:W-:-:S04]  /*3760*/  IMAD.WIDE.U32 R8, R0, UR12, RZ ;  /* 0x0000000c00087c25 */ /* 0x000fc8000f8e00ff */
[----:B--2---:R-:W-:Y:S01]  /*3770*/  IMAD R6, R5, UR6, RZ ;  /* 0x0000000605067c24 */ /* 0x004fe2000f8e02ff */
[----:B------:R-:W-:Y:S01]  /*3780*/  IADD3 R12, P2, PT, R8, UR12, RZ ;  /* 0x0000000c080c7c10 */ /* 0x000fe2000ff5e0ff */
[----:B------:R-:W-:Y:S02]  /*3790*/  IMAD R19, R2, UR6, RZ ;  /* 0x0000000602137c24 */ /* 0x000fe4000f8e02ff */
[----:B------:R-:W-:Y:S02]  /*37a0*/  IMAD R13, R0, UR13, R13 ;  /* 0x0000000d000d7c24 */ /* 0x000fe4000f8e020d */
[C---:B------:R-:W-:Y:S02]  /*37b0*/  IMAD R5, R7.reuse, UR7, R6 ;  /* 0x0000000707057c24 */ /* 0x040fe4000f8e0206 */
[----:B------:R-:W-:Y:S01]  /*37c0*/  IMAD.WIDE.U32 R6, R7, UR6, R14 ;  /* 0x0000000607067c25 */ /* 0x000fe2000f8e000e */
[----:B------:R-:W-:-:S03]  /*37d0*/  IADD3 R9, PT, PT, R9, R13, RZ ;  /* 0x0000000d09097210 */ /* 0x000fc60007ffe0ff */
[----:B-1----:R-:W-:Y:S01]  /*37e0*/  IMAD.WIDE.U32 R10, R0, UR6, R10 ;  /* 0x00000006000a7c25 */ /* 0x002fe2000f8e000a */
[----:B------:R-:W-:-:S03]  /*37f0*/  IADD3.X R13, PT, PT, R9, UR13, RZ, P2, !PT ;  /* 0x0000000d090d7c10 */ /* 0x000fc600097fe4ff */
[----:B------:R-:W-:Y:S01]  /*3800*/  IMAD R19, R0, UR7, R19 ;  /* 0x0000000700137c24 */ /* 0x000fe2000f8e0213 */
[----:B------:R-:W-:Y:S01]  /*3810*/  IADD3 R21, P1, PT, R14, -R10, RZ ;  /* 0x8000000a0e157210 */ /* 0x000fe20007f3e0ff */
[----:B------:R-:W-:Y:S02]  /*3820*/  IMAD.IADD R5, R7, 0x1, R5 ;  /* 0x0000000107057824 */ /* 0x000fe400078e0205 */
[----:B---3--:R-:W-:Y:S01]  /*3830*/  IMAD.WIDE.U32 R8, R6, UR14, R8 ;  /* 0x0000000e06087c25 */ /* 0x008fe2000f8e0008 */
[----:B------:R-:W-:-:S03]  /*3840*/  IADD3 R19, PT, PT, R11, R19, RZ ;  /* 0x000000130b137210 */ /* 0x000fc60007ffe0ff */
[----:B------:R-:W-:Y:S02]  /*3850*/  IMAD R5, R5, UR14, RZ ;  /* 0x0000000e05057c24 */ /* 0x000fe4000f8e02ff */
[----:B------:R-:W-:Y:S02]  /*3860*/  IMAD.X R19, R15, 0x1, ~R19, P1 ;  /* 0x000000010f137824 */ /* 0x000fe400008e0e13 */
[----:B------:R-:W-:Y:S01]  /*3870*/  IMAD R5, R6, UR15, R5 ;  /* 0x0000000f06057c24 */ /* 0x000fe2000f8e0205 */
[----:B----4-:R-:W-:Y:S01]  /*3880*/  IADD3 R6, P1, PT, R8, UR16, RZ ;  /* 0x0000001008067c10 */ /* 0x010fe2000ff3e0ff */
[----:B------:R-:W-:Y:S02]  /*3890*/  IMAD R8, R19, UR14, RZ ;  /* 0x0000000e13087c24 */ /* 0x000fe4000f8e02ff */
[----:B------:R-:W-:Y:S01]  /*38a0*/  IMAD.WIDE.U32 R12, R21, UR14, R12 ;  /* 0x0000000e150c7c25 */ /* 0x000fe2000f8e000c */
[----:B------:R-:W-:-:S03]  /*38b0*/  IADD3.X R7, PT, PT, R5, UR17, R9, P1, !PT ;  /* 0x0000001105077c10 */ /* 0x000fc60008ffe409 */
[----:B------:R-:W-:Y:S01]  /*38c0*/  IMAD R21, R21, UR15, R8 ;  /* 0x0000000f15157c24 */ /* 0x000fe2000f8e0208 */
[----:B------:R-:W-:Y:S01]  /*38d0*/  IADD3 R8, P1, PT, R12, UR16, RZ ;  /* 0x000000100c087c10 */ /* 0x000fe2000ff3e0ff */
[----:B------:R-:W2:Y:S03]  /*38e0*/  LDG.E.S8 R6, desc[UR8][R6.64] ;  /* 0x0000000806067981 */ /* 0x000ea6000c1e1300 */
[----:B------:R-:W-:-:S05]  /*38f0*/  IADD3.X R9, PT, PT, R21, UR17, R13, P1, !PT ;  /* 0x0000001115097c10 */ /* 0x000fca0008ffe40d */
[----:B------:R-:W3:Y:S01]  /*3900*/  LDG.E.S8 R8, desc[UR8][R8.64] ;  /* 0x0000000808087981 */ /* 0x000ee2000c1e1300 */
[----:B-----5:R-:W-:Y:S02]  /*3910*/  LOP3.LUT R3, R3, 0xffff, RZ, 0xc0, !PT ;  /* 0x0000ffff03037812 */ /* 0x020fe400078ec0ff */
[----:B------:R-:W-:Y:S02]  /*3920*/  IADD3 R0, P2, PT, R0, 0x2, RZ ;  /* 0x0000000200007810 */ /* 0x000fe40007f5e0ff */
[----:B------:R-:W-:Y:S02]  /*3930*/  PRMT R3, R3, 0x8880, RZ ;  /* 0x0000888003037816 */ /* 0x000fe400000000ff */
[----:B------:R-:W-:Y:S02]  /*3940*/  IADD3.X R2, PT, PT, RZ, R2, RZ, P2, !PT ;  /* 0x00000002ff027210 */ /* 0x000fe400017fe4ff */
[----:B--2---:R-:W-:-:S04]  /*3950*/  IADD3 R10, PT, PT, -R6, RZ, RZ ;  /* 0x000000ff060a7210 */ /* 0x004fc80007ffe1ff */
[----:B------:R-:W-:Y:S01]  /*3960*/  ISETP.NE.AND P1, PT, R3, R10, PT ;  /* 0x0000000a0300720c */ /* 0x000fe20003f25270 */
[----:B---3--:R-:W-:-:S03]  /*3970*/  IMAD.MOV R10, RZ, RZ, -R8 ;  /* 0x000000ffff0a7224 */ /* 0x008fc600078e0a08 */
[----:B------:R-:W-:-:S04]  /*3980*/  SEL R3, RZ, 0x1, !P1 ;  /* 0x00000001ff037807 */ /* 0x000fc80004800000 */
[----:B------:R-:W-:-:S04]  /*3990*/  ISETP.NE.AND P1, PT, R3, R10, PT ;  /* 0x0000000a0300720c */ /* 0x000fc80003f25270 */
[----:B------:R-:W-:-:S09]  /*39a0*/  SEL R3, RZ, 0x1, !P1 ;  /* 0x00000001ff037807 */ /* 0x000fd20004800000 */
.L_x_324:
[----:B------:R-:W-:Y:S05]  /*39b0*/  BSYNC.RECONVERGENT B3 ;  /* 0x0000000000037941 */ /* 0x000fea0003800200 */
.L_x_323:
        /* <DEDUP_REMOVED lines=9> */
[----:B------:R-:W0:Y:S04]  /*3a50*/  LDCU.64 UR6, c[0x0][0x618] ;  /* 0x0000c300ff0677ac */ /* 0x000e280008000a00 */
[----:B------:R-:W-:-:S05]  /*3a60*/  IADD3 R5, PT, PT, R15, R5, RZ ;  /* 0x000000050f057210 */ /* 0x000fca0007ffe0ff */
[----:B-1----:R-:W-:-:S04]  /*3a70*/  IMAD R5, R5, UR12, RZ ;  /* 0x0000000c05057c24 */ /* 0x002fc8000f8e02ff */
[C---:B------:R-:W-:Y:S02]  /*3a80*/  IMAD R5, R14.reuse, UR13, R5 ;  /* 0x0000000d0e057c24 */ /* 0x040fe4000f8e0205 */
[----:B------:R-:W-:-:S04]  /*3a90*/  IMAD.WIDE.U32 R14, R14, UR12, RZ ;  /* 0x0000000c0e0e7c25 */ /* 0x000fc8000f8e00ff */
[----:B------:R-:W-:Y:S02]  /*3aa0*/  IMAD.IADD R15, R15, 0x1, R5 ;  /* 0x000000010f0f7824 */ /* 0x000fe400078e0205 */
[----:B0-----:R-:W-:Y:S02]  /*3ab0*/  IMAD R5, R2, UR6, RZ ;  /* 0x0000000602057c24 */ /* 0x001fe4000f8e02ff */
[----:B------:R-:W-:-:S04]  /*3ac0*/  IMAD.WIDE.U32 R6, R0, UR6, R14 ;  /* 0x0000000600067c25 */ /* 0x000fc8000f8e000e */
[----:B------:R-:W-:Y:S01]  /*3ad0*/  IMAD R5, R0, UR7, R5 ;  /* 0x0000000700057c24 */ /* 0x000fe2000f8e0205 */
[----:B--2---:R-:W-:-:S04]  /*3ae0*/  IADD3 R6, P0, PT, R6, UR14, RZ ;  /* 0x0000000e06067c10 */ /* 0x004fc8000ff1e0ff */
[----:B------:R-:W-:-:S05]  /*3af0*/  IADD3.X R7, PT, PT, R7, UR15, R5, P0, !PT ;  /* 0x0000000f07077c10 */ /* 0x000fca00087fe405 */
[----:B------:R-:W2:Y:S01]  /*3b00*/  LDG.E.S8 R6, desc[UR8][R6.64] ;  /* 0x0000000806067981 */ /* 0x000ea2000c1e1300 */
[----:B-----5:R-:W-:-:S04]  /*3b10*/  LOP3.LUT R3, R3, 0xffff, RZ, 0xc0, !PT ;  /* 0x0000ffff03037812 */ /* 0x020fc800078ec0ff */
[----:B------:R-:W-:Y:S02]  /*3b20*/  PRMT R3, R3, 0x8880, RZ ;  /* 0x0000888003037816 */ /* 0x000fe400000000ff */
[----:B--2---:R-:W-:-:S04]  /*3b30*/  IADD3 R0, PT, PT, -R6, RZ, RZ ;  /* 0x000000ff06007210 */ /* 0x004fc80007ffe1ff */
[----:B------:R-:W-:-:S04]  /*3b40*/  ISETP.NE.AND P0, PT, R3, R0, PT ;  /* 0x000000000300720c */ /* 0x000fc80003f05270 */
[----:B------:R-:W-:-:S09]  /*3b50*/  SEL R3, RZ, 0x1, !P0 ;  /* 0x00000001ff037807 */ /* 0x000fd20004000000 */
.L_x_320:
[----:B------:R-:W-:Y:S05]  /*3b60*/  BSYNC.RECONVERGENT B2 ;  /* 0x0000000000027941 */ /* 0x000fea0003800200 */
.L_x_319:
[----:B-----5:R0:W-:Y:S02]  /*3b70*/  STG.E.U8 desc[UR8][R16.64], R3 ;  /* 0x0000000310007986 */ /* 0x0201e4000c101108 */
.L_x_315:
[----:B------:R-:W-:Y:S05]  /*3b80*/  BSYNC.RECONVERGENT B1 ;  /* 0x0000000000017941 */ /* 0x000fea0003800200 */
.L_x_314:
[----:B------:R-:W-:-:S07]  /*3b90*/  VIADD R4, R4, 0x80 ;  /* 0x0000008004047836 */ /* 0x000fce0000000000 */
.L_x_309:
[----:B------:R-:W-:Y:S05]  /*3ba0*/  BSYNC.RECONVERGENT B0 ;  /* 0x0000000000007941 */ /* 0x000fea0003800200 */
.L_x_308:
        /* <DEDUP_REMOVED lines=38> */
.L_x_328:
[----:B------:R-:W-:-:S07]  /*3e10*/  MOV R5, 0x3e30 ;  /* 0x00003e3000057802 */ /* 0x000fce0000000f00 */
[----:B------:R-:W-:Y:S05]  /*3e20*/  CALL.REL.NOINC `($__internal_1_$__cuda_sm20_div_s64) ;  /* 0x0000025000cc7944 */ /* 0x000fea0003c00000 */
.L_x_327:
        /* <DEDUP_REMOVED lines=37> */
.L_x_329:
[----:B------:R-:W-:Y:S01]  /*4080*/  MOV R10, R14 ;  /* 0x0000000e000a7202 */ /* 0x000fe20000000f00 */
[----:B------:R-:W-:Y:S01]  /*4090*/  IMAD.MOV.U32 R3, RZ, RZ, R15 ;  /* 0x000000ffff037224 */ /* 0x000fe200078e000f */
[----:B------:R-:W-:-:S07]  /*40a0*/  MOV R5, 0x40c0 ;  /* 0x000040c000057802 */ /* 0x000fce0000000f00 */
[----:B------:R-:W-:Y:S05]  /*40b0*/  CALL.REL.NOINC `($__internal_1_$__cuda_sm20_div_s64) ;  /* 0x0000025000287944 */ /* 0x000fea0003c00000 */
.L_x_330:
        /* <DEDUP_REMOVED lines=45> */
[----:B------:R-:W-:Y:S01]  /*4390*/  IMAD.WIDE.U32 R22, R2, UR6, RZ ;  /* 0x0000000602167c25 */ /* 0x000fe2000f8e00ff */
[----:B------:R-:W-:-:S03]  /*43a0*/  IADD3 R29, PT, PT, R41, R9, RZ ;  /* 0x00000009291d7210 */ /* 0x000fc60007ffe0ff */
[----:B------:R-:W-:Y:S01]  /*43b0*/  IMAD R19, R2, UR7, R19 ;  /* 0x0000000702137c24 */ /* 0x000fe2000f8e0213 */
[----:B------:R-:W-:Y:S01]  /*43c0*/  IADD3 R24, P2, PT, R22, UR6, RZ ;  /* 0x0000000616187c10 */ /* 0x000fe2000ff5e0ff */
[----:B------:R-:W-:-:S03]  /*43d0*/  IMAD.WIDE.U32 R10, R11, UR12, R14 ;  /* 0x0000000c0b0a7c25 */ /* 0x000fc6000f8e000e */
        /* <DEDUP_REMOVED lines=8> */
[----:B------:R-:W-:Y:S02]  /*4460*/  IADD3 R8, P3, PT, R2, 0x3, RZ ;  /* 0x0000000302087810 */ /* 0x000fe40007f7e0ff */
        /* <DEDUP_REMOVED lines=54> */
[----:B0-----:R-:W-:Y:S01]  /*47d0*/  IMAD.WIDE.U32 R28, R2, UR12, R28 ;  /* 0x0000000c021c7c25 */ /* 0x001fe2000f8e001c */
[----:B------:R-:W0:Y:S03]  /*47e0*/  LDCU.64 UR12, c[0x0][0x5f0] ;  /* 0x0000be00ff0c77ac */ /* 0x000e260008000a00 */
        /* <DEDUP_REMOVED lines=34> */
[----:B0-----:R-:W-:Y:S02]  /*4a10*/  MOV R20, UR12 ;  /* 0x0000000c00147c02 */ /* 0x001fe40008000f00 */
        /* <DEDUP_REMOVED lines=12> */
.L_x_335:
        /* <DEDUP_REMOVED lines=59> */
.L_x_334:
[----:B------:R-:W-:Y:S05]  /*4e90*/  BSYNC.RECONVERGENT B2 ;  /* 0x0000000000027941 */ /* 0x000fea0003800200 */
.L_x_333:
        /* <DEDUP_REMOVED lines=82> */
.L_x_339:
[----:B------:R-:W-:Y:S05]  /*53c0*/  BSYNC.RECONVERGENT B3 ;  /* 0x0000000000037941 */ /* 0x000fea0003800200 */
.L_x_338:
        /* <DEDUP_REMOVED lines=53> */
.L_x_341:
[----:B------:R-:W-:Y:S05]  /*5720*/  BSYNC.RECONVERGENT B3 ;  /* 0x0000000000037941 */ /* 0x000fea0003800200 */
.L_x_340:
        /* <DEDUP_REMOVED lines=26> */
.L_x_337:
[----:B------:R-:W-:Y:S05]  /*58d0*/  BSYNC.RECONVERGENT B2 ;  /* 0x0000000000027941 */ /* 0x000fea0003800200 */
.L_x_336:
[----:B-----5:R0:W-:Y:S02]  /*58e0*/  STG.E.U8 desc[UR8][R16.64], R3 ;  /* 0x0000000310007986 */ /* 0x0201e4000c101108 */
.L_x_332:
[----:B------:R-:W-:Y:S05]  /*58f0*/  BSYNC.RECONVERGENT B1 ;  /* 0x0000000000017941 */ /* 0x000fea0003800200 */
.L_x_331:
[----:B------:R-:W-:-:S07]  /*5900*/  IADD3 R4, PT, PT, R4, 0x80, RZ ;  /* 0x0000008004047810 */ /* 0x000fce0007ffe0ff */
.L_x_326:
[----:B------:R-:W-:Y:S05]  /*5910*/  BSYNC.RECONVERGENT B0 ;  /* 0x0000000000007941 */ /* 0x000fea0003800200 */
.L_x_325:
        /* <DEDUP_REMOVED lines=38> */
.L_x_345:
[----:B------:R-:W-:-:S07]  /*5b80*/  MOV R5, 0x5ba0 ;  /* 0x00005ba000057802 */ /* 0x000fce0000000f00 */
[----:B------:R-:W-:Y:S05]  /*5b90*/  CALL.REL.NOINC `($__internal_1_$__cuda_sm20_div_s64) ;  /* 0x0000023400707944 */ /* 0x000fea0003c00000 */
.L_x_344:
        /* <DEDUP_REMOVED lines=37> */
.L_x_346:
[----:B------:R-:W-:Y:S01]  /*5df0*/  IMAD.MOV.U32 R10, RZ, RZ, R14 ;  /* 0x000000ffff0a7224 */ /* 0x000fe200078e000e */
[----:B------:R-:W-:Y:S02]  /*5e00*/  MOV R3, R15 ;  /* 0x0000000f00037202 */ /* 0x000fe40000000f00 */
[----:B------:R-:W-:-:S07]  /*5e10*/  MOV R5, 0x5e30 ;  /* 0x00005e3000057802 */ /* 0x000fce0000000f00 */
[----:B------:R-:W-:Y:S05]  /*5e20*/  CALL.REL.NOINC `($__internal_1_$__cuda_sm20_div_s64) ;  /* 0x0000023000cc7944 */ /* 0x000fea0003c00000 */
.L_x_347:
        /* <DEDUP_REMOVED lines=162> */
.L_x_352:
        /* <DEDUP_REMOVED lines=59> */
.L_x_351:
[----:B------:R-:W-:Y:S05]  /*6c00*/  BSYNC.RECONVERGENT B2 ;  /* 0x0000000000027941 */ /* 0x000fea0003800200 */
.L_x_350:
        /* <DEDUP_REMOVED lines=82> */
.L_x_356:
[----:B------:R-:W-:Y:S05]  /*7130*/  BSYNC.RECONVERGENT B3 ;  /* 0x0000000000037941 */ /* 0x000fea0003800200 */
.L_x_355:
        /* <DEDUP_REMOVED lines=53> */
.L_x_358:
[----:B------:R-:W-:Y:S05]  /*7490*/  BSYNC.RECONVERGENT B3 ;  /* 0x0000000000037941 */ /* 0x000fea0003800200 */
.L_x_357:
        /* <DEDUP_REMOVED lines=26> */
.L_x_354:
[----:B------:R-:W-:Y:S05]  /*7640*/  BSYNC.RECONVERGENT B2 ;  /* 0x0000000000027941 */ /* 0x000fea0003800200 */
.L_x_353:
[----:B-----5:R0:W-:Y:S02]  /*7650*/  STG.E.U8 desc[UR8][R16.64], R3 ;  /* 0x0000000310007986 */ /* 0x0201e4000c101108 */
.L_x_349:
[----:B------:R-:W-:Y:S05]  /*7660*/  BSYNC.RECONVERGENT B1 ;  /* 0x0000000000017941 */ /* 0x000fea0003800200 */
.L_x_348:
[----:B------:R-:W-:-:S07]  /*7670*/  VIADD R4, R4, 0x80 ;  /* 0x0000008004047836 */ /* 0x000fce0000000000 */
.L_x_343:
[----:B------:R-:W-:Y:S05]  /*7680*/  BSYNC.RECONVERGENT B0 ;  /* 0x0000000000007941 */ /* 0x000fea0003800200 */
.L_x_342:
        /* <DEDUP_REMOVED lines=38> */
.L_x_362:
[----:B------:R-:W-:-:S07]  /*78f0*/  MOV R5, 0x7910 ;  /* 0x0000791000057802 */ /* 0x000fce0000000f00 */
[----:B------:R-:W-:Y:S05]  /*7900*/  CALL.REL.NOINC `($__internal_1_$__cuda_sm20_div_s64) ;  /* 0x0000021800147944 */ /* 0x000fea0003c00000 */
.L_x_361:
        /* <DEDUP_REMOVED lines=37> */
.L_x_363:
[----:B------:R-:W-:Y:S01]  /*7b60*/  MOV R10, R14 ;  /* 0x0000000e000a7202 */ /* 0x000fe20000000f00 */
[----:B------:R-:W-:Y:S01]  /*7b70*/  IMAD.MOV.U32 R3, RZ, RZ, R15 ;  /* 0x000000ffff037224 */ /* 0x000fe200078e000f */
[----:B------:R-:W-:-:S07]  /*7b80*/  MOV R5, 0x7ba0 ;  /* 0x00007ba000057802 */ /* 0x000fce0000000f00 */
[----:B------:R-:W-:Y:S05]  /*7b90*/  CALL.REL.NOINC `($__internal_1_$__cuda_sm20_div_s64) ;  /* 0x0000021400707944 */ /* 0x000fea0003c00000 */
.L_x_364:
        /* <DEDUP_REMOVED lines=162> */
.L_x_369:
        /* <DEDUP_REMOVED lines=59> */
.L_x_368:
[----:B------:R-:W-:Y:S05]  /*8970*/  BSYNC.RECONVERGENT B2 ;  /* 0x0000000000027941 */ /* 0x000fea0003800200 */
.L_x_367:
        /* <DEDUP_REMOVED lines=82> */
.L_x_373:
[----:B------:R-:W-:Y:S05]  /*8ea0*/  BSYNC.RECONVERGENT B3 ;  /* 0x0000000000037941 */ /* 0x000fea0003800200 */
.L_x_372:
        /* <DEDUP_REMOVED lines=53> */
.L_x_375:
[----:B------:R-:W-:Y:S05]  /*9200*/  BSYNC.RECONVERGENT B3 ;  /* 0x0000000000037941 */ /* 0x000fea0003800200 */
.L_x_374:
        /* <DEDUP_REMOVED lines=26> */
.L_x_371:
[----:B------:R-:W-:Y:S05]  /*93b0*/  BSYNC.RECONVERGENT B2 ;  /* 0x0000000000027941 */ /* 0x000fea0003800200 */
.L_x_370:
[----:B-----5:R0:W-:Y:S02]  /*93c0*/  STG.E.U8 desc[UR8][R16.64], R3 ;  /* 0x0000000310007986 */ /* 0x0201e4000c101108 */
.L_x_366:
[----:B------:R-:W-:Y:S05]  /*93d0*/  BSYNC.RECONVERGENT B1 ;  /* 0x0000000000017941 */ /* 0x000fea0003800200 */
.L_x_365:
[----:B------:R-:W-:-:S07]  /*93e0*/  IADD3 R4, PT, PT, R4, 0x80, RZ ;  /* 0x0000008004047810 */ /* 0x000fce0007ffe0ff */
.L_x_360:
[----:B------:R-:W-:Y:S05]  /*93f0*/  BSYNC.RECONVERGENT B0 ;  /* 0x0000000000007941 */ /* 0x000fea0003800200 */
.L_x_359:
        /* <DEDUP_REMOVED lines=38> */
.L_x_379:
[----:B------:R-:W-:-:S07]  /*9660*/  MOV R5, 0x9680 ;  /* 0x0000968000057802 */ /* 0x000fce0000000f00 */
[----:B------:R-:W-:Y:S05]  /*9670*/  CALL.REL.NOINC `($__internal_1_$__cuda_sm20_div_s64) ;  /* 0x000001f800b87944 */ /* 0x000fea0003c00000 */
.L_x_378:
        /* <DEDUP_REMOVED lines=37> */
.L_x_380:
[----:B------:R-:W-:Y:S01]  /*98d0*/  IMAD.MOV.U32 R10, RZ, RZ, R14 ;  /* 0x000000ffff0a7224 */ /* 0x000fe200078e000e */
[----:B------:R-:W-:Y:S02]  /*98e0*/  MOV R3, R15 ;  /* 0x0000000f00037202 */ /* 0x000fe40000000f00 */
[----:B------:R-:W-:-:S07]  /*98f0*/  MOV R5, 0x9910 ;  /* 0x0000991000057802 */ /* 0x000fce0000000f00 */
[----:B------:R-:W-:Y:S05]  /*9900*/  CALL.REL.NOINC `($__internal_1_$__cuda_sm20_div_s64) ;  /* 0x000001f800147944 */ /* 0x000fea0003c00000 */
.L_x_381:
        /* <DEDUP_REMOVED lines=162> */
.L_x_386:
        /* <DEDUP_REMOVED lines=59> */
.L_x_385:
[----:B------:R-:W-:Y:S05]  /*a6e0*/  BSYNC.RECONVERGENT B2 ;  /* 0x0000000000027941 */ /* 0x000fea0003800200 */
.L_x_384:
        /* <DEDUP_REMOVED lines=82> */
.L_x_390:
[----:B------:R-:W-:Y:S05]  /*ac10*/  BSYNC.RECONVERGENT B3 ;  /* 0x0000000000037941 */ /* 0x000fea0003800200 */
.L_x_389:
        /* <DEDUP_REMOVED lines=53> */
.L_x_392:
[----:B------:R-:W-:Y:S05]  /*af70*/  BSYNC.RECONVERGENT B3 ;  /* 0x0000000000037941 */ /* 0x000fea0003800200 */
.L_x_391:
        /* <DEDUP_REMOVED lines=26> */
.L_x_388:
[----:B------:R-:W-:Y:S05]  /*b120*/  BSYNC.RECONVERGENT B2 ;  /* 0x0000000000027941 */ /* 0x000fea0003800200 */
.L_x_387:
[----:B-----5:R0:W-:Y:S02]  /*b130*/  STG.E.U8 desc[UR8][R16.64], R3 ;  /* 0x0000000310007986 */ /* 0x0201e4000c101108 */
.L_x_383:
[----:B------:R-:W-:Y:S05]  /*b140*/  BSYNC.RECONVERGENT B1 ;  /* 0x0000000000017941 */ /* 0x000fea0003800200 */
.L_x_382:
[----:B------:R-:W-:-:S07]  /*b150*/  VIADD R4, R4, 0x80 ;  /* 0x0000008004047836 */ /* 0x000fce0000000000 */
.L_x_377:
[----:B------:R-:W-:Y:S05]  /*b160*/  BSYNC.RECONVERGENT B0 ;  /* 0x0000000000007941 */ /* 0x000fea0003800200 */
.L_x_376:
        /* <DEDUP_REMOVED lines=38> */
.L_x_396:
[----:B------:R-:W-:-:S07]  /*b3d0*/  MOV R5, 0xb3f0 ;  /* 0x0000b3f000057802 */ /* 0x000fce0000000f00 */
[----:B------:R-:W-:Y:S05]  /*b3e0*/  CALL.REL.NOINC `($__internal_1_$__cuda_sm20_div_s64) ;  /* 0x000001dc005c7944 */ /* 0x000fea0003c00000 */
.L_x_395:
        /* <DEDUP_REMOVED lines=37> */
.L_x_397:
[----:B------:R-:W-:Y:S01]  /*b640*/  MOV R10, R14 ;  /* 0x0000000e000a7202 */ /* 0x000fe20000000f00 */
[----:B------:R-:W-:Y:S01]  /*b650*/  IMAD.MOV.U32 R3, RZ, RZ, R15 ;  /* 0x000000ffff037224 */ /* 0x000fe200078e000f */
[----:B------:R-:W-:-:S07]  /*b660*/  MOV R5, 0xb680 ;  /* 0x0000b68000057802 */ /* 0x000fce0000000f00 */
[----:B------:R-:W-:Y:S05]  /*b670*/  CALL.REL.NOINC `($__internal_1_$__cuda_sm20_div_s64) ;  /* 0x000001d800b87944 */ /* 0x000fea0003c00000 */
.L_x_398:
        /* <DEDUP_REMOVED lines=162> */
.L_x_403:
        /* <DEDUP_REMOVED lines=59> */
.L_x_402:
[----:B------:R-:W-:Y:S05]  /*c450*/  BSYNC.RECONVERGENT B2 ;  /* 0x0000000000027941 */ /* 0x000fea0003800200 */
.L_x_401:
        /* <DEDUP_REMOVED lines=82> */
.L_x_407:
[----:B------:R-:W-:Y:S05]  /*c980*/  BSYNC.RECONVERGENT B3 ;  /* 0x0000000000037941 */ /* 0x000fea0003800200 */
.L_x_406:
        /* <DEDUP_REMOVED lines=53> */
.L_x_409:
[----:B------:R-:W-:Y:S05]  /*cce0*/  BSYNC.RECONVERGENT B3 ;  /* 0x0000000000037941 */ /* 0x000fea0003800200 */
.L_x_408:
        /* <DEDUP_REMOVED lines=26> */
.L_x_405:
[----:B------:R-:W-:Y:S05]  /*ce90*/  BSYNC.RECONVERGENT B2 ;  /* 0x0000000000027941 */ /* 0x000fea0003800200 */
.L_x_404:
[----:B-----5:R0:W-:Y:S02]  /*cea0*/  STG.E.U8 desc[UR8][R16.64], R3 ;  /* 0x0000000310007986 */ /* 0x0201e4000c101108 */
.L_x_400:
[----:B------:R-:W-:Y:S05]  /*ceb0*/  BSYNC.RECONVERGENT B1 ;  /* 0x0000000000017941 */ /* 0x000fea0003800200 */
.L_x_399:
[----:B------:R-:W-:-:S07]  /*cec0*/  IADD3 R4, PT, PT, R4, 0x80, RZ ;  /* 0x0000008004047810 */ /* 0x000fce0007ffe0ff */
.L_x_394:
[----:B------:R-:W-:Y:S05]  /*ced0*/  BSYNC.RECONVERGENT B0 ;  /* 0x0000000000007941 */ /* 0x000fea0003800200 */
.L_x_393:
        /* <DEDUP_REMOVED lines=37> */
.L_x_411:
[----:B------:R-:W-:-:S07]  /*d130*/  MOV R5, 0xd150 ;  /* 0x0000d15000057802 */ /* 0x000fce0000000f00 */
[----:B------:R-:W-:Y:S05]  /*d140*/  CALL.REL.NOINC `($__internal_1_$__cuda_sm20_div_s64) ;  /* 0x000001c000047944 */ /* 0x000fea0003c00000 */
.L_x_410:
        /* <DEDUP_REMOVED lines=37> */
.L_x_412:
[----:B------:R-:W-:Y:S01]  /*d3a0*/  IMAD.MOV.U32 R10, RZ, RZ, R14 ;  /* 0x000000ffff0a7224 */ /* 0x000fe200078e000e */
[----:B------:R-:W-:Y:S02]  /*d3b0*/  MOV R3, R15 ;  /* 0x0000000f00037202 */ /* 0x000fe40000000f00 */
[----:B------:R-:W-:-:S07]  /*d3c0*/  MOV R5, 0xd3e0 ;  /* 0x0000d3e000057802 */ /* 0x000fce0000000f00 */
[----:B------:R-:W-:Y:S05]  /*d3d0*/  CALL.REL.NOINC `($__internal_1_$__cuda_sm20_div_s64) ;  /* 0x000001bc00607944 */ /* 0x000fea0003c00000 */
.L_x_413:
        /* <DEDUP_REMOVED lines=9> */
[----:B0-----:R0:W5:Y:S01]  /*d470*/  LDG.E.U8 R3, desc[UR8][R18.64] ;  /* 0x0000000812037981 */ /* 0x001162000c1e1100 */
[----:B------:R-:W-:Y:S01]  /*d480*/  IADD3 R6, P0, PT, R5, -R2, RZ ;  /* 0x8000000205067210 */ /* 0x000fe20007f1e0ff */
[----:B------:R-:W-:Y:S03]  /*d490*/  BSSY.RECONVERGENT B0, `(.L_x_414) ;  /* 0x00000d1000007945 */ /* 0x000fe60003800200 */
[C---:B------:R-:W-:Y:S01]  /*d4a0*/  ISETP.GE.U32.AND P1, PT, R6.reuse, 0x7, PT ;  /* 0x000000070600780c */ /* 0x040fe20003f26070 */
        /* <DEDUP_REMOVED lines=13> */
[C---:B------:R-:W-:Y:S01]  /*d580*/  IADD3 R44, P4, PT, R2.reuse, 0x4, RZ ;  /* 0x00000004022c7810 */ /* 0x040fe20007f9e0ff */
[--C-:B------:R-:W-:Y:S01]  /*d590*/  IMAD.X R27, RZ, RZ, R0.reuse, P1 ;  /* 0x000000ffff1b7224 */ /* 0x100fe200008e0600 */
[----:B------:R-:W-:Y:S01]  /*d5a0*/  IADD3 R11, P1, PT, RZ, -R45, RZ ;  /* 0x8000002dff0b7210 */ /* 0x000fe20007f3e0ff */
[----:B------:R-:W-:Y:S01]  /*d5b0*/  IMAD.X R8, RZ, RZ, ~R0, P2 ;  /* 0x000000ffff087224 */ /* 0x000fe200010e0e00 */
[----:B------:R-:W-:Y:S02]  /*d5c0*/  IADD3 R42, P5, PT, R2, 0x6, RZ ;  /* 0x00000006022a7810 */ /* 0x000fe40007fbe0ff */
[----:B------:R-:W-:-:S02]  /*d5d0*/  IADD3.X R6, PT, PT, RZ, ~R27, RZ, P1, !PT ;  /* 0x8000001bff067210 */ /* 0x000fc40000ffe4ff */
[----:B------:R-:W-:-:S03]  /*d5e0*/  IADD3 R43, P6, PT, R2, 0x5, RZ ;  /* 0x00000005022b7810 */ /* 0x000fc60007fde0ff */
[----:B0-----:R-:W-:Y:S02]  /*d5f0*/  IMAD R6, R6, UR6, RZ ;  /* 0x0000000606067c24 */ /* 0x001fe4000f8e02ff */
[----:B------:R-:W-:Y:S02]  /*d600*/  IMAD R8, R8, UR6, RZ ;  /* 0x0000000608087c24 */ /* 0x000fe4000f8e02ff */
[C---:B------:R-:W-:Y:S01]  /*d610*/  IMAD R7, R11.reuse, UR7, R6 ;  /* 0x000000070b077c24 */ /* 0x040fe2000f8e0206 */
[----:B--2---:R-:W-:Y:S01]  /*d620*/  USHF.L.U32 UR10, UR4, 0x3, URZ ;  /* 0x00000003040a7899 */ /* 0x004fe200080006ff */
[----:B------:R-:W-:-:S04]  /*d630*/  IMAD.WIDE.U32 R10, R11, UR6, R14 ;  /* 0x000000060b0a7c25 */ /* 0x000fc8000f8e000e */
[C---:B-1----:R-:W-:Y:S01]  /*d640*/  IMAD R6, R20.reuse, UR7, RZ ;  /* 0x0000000714067c24 */ /* 0x042fe2000f8e02ff */
[----:B------:R-:W-:Y:S01]  /*d650*/  IADD3 R7, PT, PT, R11, R7, RZ ;  /* 0x000000070b077210 */ /* 0x000fe20007ffe0ff */
[----:B------:R-:W-:Y:S02]  /*d660*/  IMAD R17, R9, UR7, R8 ;  /* 0x0000000709117c24 */ /* 0x000fe4000f8e0208 */
[----:B------:R-:W-:-:S04]  /*d670*/  IMAD.WIDE.U32 R40, R20, UR6, RZ ;  /* 0x0000000614287c25 */ /* 0x000fc8000f8e00ff */
[----:B------:R-:W-:Y:S01]  /*d680*/  IMAD R11, R21, UR6, R6 ;  /* 0x00000006150b7c24 */ /* 0x000fe2000f8e0206 */
[----:B------:R-:W-:Y:S01]  /*d690*/  LEA R6, P1, -R40, UR10, 0x3 ;  /* 0x0000000a28067c11 */ /* 0x000fe2000f8219ff */
[----:B------:R-:W-:-:S04]  /*d6a0*/  IMAD.WIDE.U32 R8, R9, UR6, R14 ;  /* 0x0000000609087c25 */ /* 0x000fc8000f8e000e */
[-C--:B------:R-:W-:Y:S01]  /*d6b0*/  IMAD R7, R7, R20.reuse, RZ ;  /* 0x0000001407077224 */ /* 0x080fe200078e02ff */
[----:B------:R-:W-:Y:S01]  /*d6c0*/  IADD3 R9, PT, PT, R9, R17, RZ ;  /* 0x0000001109097210 */ /* 0x000fe20007ffe0ff */
[----:B------:R-:W-:Y:S02]  /*d6d0*/  IMAD R13, R0, UR4, RZ ;  /* 0x00000004000d7c24 */ /* 0x000fe4000f8e02ff */
[----:B------:R-:W-:Y:S02]  /*d6e0*/  IMAD.IADD R29, R41, 0x1, R11 ;  /* 0x00000001291d7824 */ /* 0x000fe400078e020b */
[----:B------:R-:W-:Y:S01]  /*d6f0*/  IMAD R11, R10, R21, R7 ;  /* 0x000000150a0b7224 */ /* 0x000fe200078e0207 */
[C---:B------:R-:W-:Y:S01]  /*d700*/  IADD3 R7, P3, PT, R2.reuse, 0x3, RZ ;  /* 0x0000000302077810 */ /* 0x040fe20007f7e0ff */
[----:B------:R-:W-:Y:S01]  /*d710*/  IMAD.WIDE.U32 R22, R2, UR4, RZ ;  /* 0x0000000402167c25 */ /* 0x000fe2000f8e00ff */
[----:B------:R-:W-:Y:S02]  /*d720*/  SHF.L.U64.HI R40, R40, 0x3, R29 ;  /* 0x0000000328287819 */ /* 0x000fe4000001021d */
[----:B------:R-:W0:Y:S01]  /*d730*/  LDC.64 R28, c[0x0][0x608] ;  /* 0x00018200ff1c7b82 */ /* 0x000e220000000a00 */
[----:B------:R-:W-:Y:S01]  /*d740*/  IMAD R13, R2, UR5, R13 ;  /* 0x00000005020d7c24 */ /* 0x000fe2000f8e020d */
[----:B------:R-:W-:Y:S01]  /*d750*/  IADD3 R26, P2, PT, R22, UR4, RZ ;  /* 0x00000004161a7c10 */ /* 0x000fe2000ff5e0ff */
[----:B------:R-:W-:-:S02]  /*d760*/  IMAD R9, R9, R20, RZ ;  /* 0x0000001409097224 */ /* 0x000fc400078e02ff */
[----:B------:R-:W-:Y:S02]  /*d770*/  IMAD.IADD R23, R23, 0x1, R13 ;  /* 0x0000000117177824 */ /* 0x000fe400078e020d */
[----:B------:R-:W-:Y:S01]  /*d780*/  IMAD.X R13, RZ, RZ, R0, P3 ;  /* 0x000000ffff0d7224 */ /* 0x000fe200018e0600 */
[----:B------:R-:W-:Y:S01]  /*d790*/  IADD3 R32, P3, PT, RZ, -R7, RZ ;  /* 0x80000007ff207210 */ /* 0x000fe20007f7e0ff */
[----:B------:R-:W-:-:S03]  /*d7a0*/  IMAD.WIDE.U32 R16, R8, R20, R22 ;  /* 0x0000001408107225 */ /* 0x000fc600078e0016 */
[----:B------:R-:W-:Y:S01]  /*d7b0*/  IADD3.X R49, PT, PT, RZ, ~R13, RZ, P3, !PT ;  /* 0x8000000dff317210 */ /* 0x000fe20001ffe4ff */
[----:B------:R-:W-:Y:S01]  /*d7c0*/  IMAD.WIDE.U32 R24, R10, R20, RZ ;  /* 0x000000140a187225 */ /* 0x000fe200078e00ff */
[----:B------:R-:W-:-:S03]  /*d7d0*/  IADD3 R41, P3, PT, R2, 0x7, RZ ;  /* 0x0000000702297810 */ /* 0x000fc60007f7e0ff */
[----:B------:R-:W-:Y:S01]  /*d7e0*/  IMAD R22, R8, R21, R9 ;  /* 0x0000001508167224 */ /* 0x000fe200078e0209 */
[----:B------:R-:W-:Y:S01]  /*d7f0*/  IADD3 R25, PT, PT, R25, R11, RZ ;  /* 0x0000000b19197210 */ /* 0x000fe20007ffe0ff */
[--C-:B------:R-:W-:Y:S01]  /*d800*/  IMAD.X R8, RZ, RZ, R0.reuse, P4 ;  /* 0x000000ffff087224 */ /* 0x100fe200020e0600 */
[----:B------:R-:W-:Y:S01]  /*d810*/  IADD3 R35, P4, PT, RZ, -R44, RZ ;  /* 0x8000002cff237210 */ /* 0x000fe20007f9e0ff */
[----:B------:R-:W-:Y:S01]  /*d820*/  IMAD.X R11, RZ, RZ, R0, P5 ;  /* 0x000000ffff0b7224 */ /* 0x000fe200028e0600 */
[----:B------:R-:W-:Y:S01]  /*d830*/  IADD3.X R10, PT, PT, RZ, R0, RZ, P3, !PT ;  /* 0x00000000ff0a7210 */ /* 0x000fe20001ffe4ff */
[----:B------:R-:W-:Y:S01]  /*d840*/  IMAD R49, R49, UR6, RZ ;  /* 0x0000000631317c24 */ /* 0x000fe2000f8e02ff */
[----:B------:R-:W-:Y:S01]  /*d850*/  IADD3 R39, P5, PT, RZ, -R42, RZ ;  /* 0x8000002aff277210 */ /* 0x000fe20007fbe0ff */
[----:B------:R-:W-:Y:S01]  /*d860*/  IMAD.X R30, RZ, RZ, ~R8, P4 ;  /* 0x000000ffff1e7224 */ /* 0x000fe200020e0e08 */
[----:B------:R-:W-:Y:S01]  /*d870*/  IADD3 R31, P3, PT, RZ, -R41, RZ ;  /* 0x80000029ff1f7210 */ /* 0x000fe20007f7e0ff */
[----:B------:R-:W-:Y:S01]  /*d880*/  IMAD R49, R32, UR7, R49 ;  /* 0x0000000720317c24 */ /* 0x000fe2000f8e0231 */
[----:B------:R-:W-:Y:S01]  /*d890*/  IADD3.X R9, PT, PT, RZ, R0, RZ, P6, !PT ;  /* 0x00000000ff097210 */ /* 0x000fe200037fe4ff */
[----:B------:R-:W-:Y:S01]  /*d8a0*/  IMAD R30, R30, UR6, RZ ;  /* 0x000000061e1e7c24 */ /* 0x000fe2000f8e02ff */
[----:B------:R-:W-:Y:S01]  /*d8b0*/  IADD3.X R48, PT, PT, RZ, ~R10, RZ, P3, !PT ;  /* 0x8000000aff307210 */ /* 0x000fe20001ffe4ff */
[----:B------:R-:W-:Y:S01]  /*d8c0*/  IMAD.X R38, RZ, RZ, ~R11, P5 ;  /* 0x000000ffff267224 */ /* 0x000fe200028e0e0b */
[----:B------:R-:W-:Y:S01]  /*d8d0*/  IADD3 R37, P6, PT, RZ, -R43, RZ ;  /* 0x8000002bff257210 */ /* 0x000fe20007fde0ff */
[----:B------:R-:W-:-:S03]  /*d8e0*/  IMAD.WIDE.U32 R32, R32, UR6, R14 ;  /* 0x0000000620207c25 */ /* 0x000fc6000f8e000e */
[----:B------:R-:W-:Y:S01]  /*d8f0*/  IADD3.X R36, PT, PT, RZ, ~R9, RZ, P6, !PT ;  /* 0x80000009ff247210 */ /* 0x000fe200037fe4ff */
[----:B------:R-:W-:Y:S02]  /*d900*/  IMAD R51, R35, UR7, R30 ;  /* 0x0000000723337c24 */ /* 0x000fe4000f8e021e */
[----:B------:R-:W-:Y:S02]  /*d910*/  IMAD R30, R38, UR6, RZ ;  /* 0x00000006261e7c24 */ /* 0x000fe4000f8e02ff */
[----:B------:R-:W-:Y:S02]  /*d920*/  IMAD R48, R48, UR6, RZ ;  /* 0x0000000630307c24 */ /* 0x000fe4000f8e02ff */
[----:B------:R-:W-:Y:S02]  /*d930*/  IMAD.IADD R33, R33, 0x1, R49 ;  /* 0x0000000121217824 */ /* 0x000fe400078e0231 */
[----:B------:R-:W-:Y:S02]  /*d940*/  IMAD R49, R39, UR7, R30 ;  /* 0x0000000727317c24 */ /* 0x000fe4000f8e021e */
[----:B------:R-:W-:-:S02]  /*d950*/  IMAD R48, R31, UR7, R48 ;  /* 0x000000071f307c24 */ /* 0x000fc4000f8e0230 */
[----:B------:R-:W-:-:S04]  /*d960*/  IMAD.WIDE.U32 R30, R31, UR6, R14 ;  /* 0x000000061f1e7c25 */ /* 0x000fc8000f8e000e */
[----:B------:R-:W-:Y:S02]  /*d970*/  IMAD.IADD R48, R31, 0x1, R48 ;  /* 0x000000011f307824 */ /* 0x000fe400078e0230 */
[----:B------:R-:W-:Y:S02]  /*d980*/  IMAD R36, R36, UR6, RZ ;  /* 0x0000000624247c24 */ /* 0x000fe4000f8e02ff */
[----:B------:R-:W-:-:S04]  /*d990*/  IMAD.WIDE.U32 R34, R35, UR6, R14 ;  /* 0x0000000623227c25 */ /* 0x000fc8000f8e000e */
[----:B------:R-:W-:Y:S01]  /*d9a0*/  IMAD R48, R48, R20, RZ ;  /* 0x0000001430307224 */ /* 0x000fe200078e02ff */
[----:B------:R-:W-:Y:S01]  /*d9b0*/  IADD3 R35, PT, PT, R35, R51, RZ ;  /* 0x0000003323237210 */ /* 0x000fe20007ffe0ff */
[----:B------:R-:W-:-:S04]  /*d9c0*/  IMAD.WIDE.U32 R38, R39, UR6, R14 ;  /* 0x0000000627267c25 */ /* 0x000fc8000f8e000e */
[----:B------:R-:W-:Y:S01]  /*d9d0*/  IMAD R46, R33, R20, RZ ;  /* 0x00000014212e7224 */ /* 0x000fe200078e02ff */
[----:B------:R-:W-:Y:S01]  /*d9e0*/  IADD3 R49, PT, PT, R39, R49, RZ ;  /* 0x0000003127317210 */ /* 0x000fe20007ffe0ff */
[C---:B------:R-:W-:Y:S02]  /*d9f0*/  IMAD R47, R37.reuse, UR7, R36 ;  /* 0x00000007252f7c24 */ /* 0x040fe4000f8e0224 */
[----:B------:R-:W-:-:S04]  /*da00*/  IMAD.WIDE.U32 R36, R37, UR6, R14 ;  /* 0x0000000625247c25 */ /* 0x000fc8000f8e000e */
[C---:B------:R-:W-:Y:S02]  /*da10*/  IMAD R48, R30.reuse, R21, R48 ;  /* 0x000000151e307224 */ /* 0x040fe400078e0230 */
[----:B------:R-:W-:-:S04]  /*da20*/  IMAD.WIDE.U32 R50, R30, R20, RZ ;  /* 0x000000141e327225 */ /* 0x000fc800078e00ff */
[C---:B------:R-:W-:Y:S02]  /*da30*/  IMAD R46, R32.reuse, R21, R46 ;  /* 0x00000015202e7224 */ /* 0x040fe400078e022e */
[----:B------:R-:W-:Y:S02]  /*da40*/  IMAD R30, R27, UR4, RZ ;  /* 0x000000041b1e7c24 */ /* 0x000fe4000f8e02ff */
[----:B------:R-:W-:-:S04]  /*da50*/  IMAD.WIDE.U32 R32, R32, R20, RZ ;  /* 0x0000001420207225 */ /* 0x000fc800078e00ff */
[----:B------:R-:W-:Y:S01]  /*da60*/  IMAD R27, R0, UR6, RZ ;  /* 0x00000006001b7c24 */ /* 0x000fe2000f8e02ff */
[----:B------:R-:W-:Y:S01]  /*da70*/  IADD3 R33, PT, PT, R33, R46, RZ ;  /* 0x0000002e21217210 */ /* 0x000fe20007ffe0ff */
[----:B------:R-:W-:Y:S02]  /*da80*/  IMAD.IADD R47, R37, 0x1, R47 ;  /* 0x00000001252f7824 */ /* 0x000fe400078e022f */
[C---:B------:R-:W-:Y:S02]  /*da90*/  IMAD R27, R2.reuse, UR7, R27 ;  /* 0x00000007021b7c24 */ /* 0x040fe4000f8e021b */
[----:B0-----:R-:W-:Y:S01]  /*daa0*/  IMAD.WIDE.U32 R28, R2, UR6, R28 ;  /* 0x00000006021c7c25 */ /* 0x001fe2000f8e001c */
[----:B------:R-:W0:Y:S03]  /*dab0*/  LDCU.64 UR6, c[0x0][0x5f0] ;  /* 0x0000be00ff0677ac */ /* 0x000e260008000a00 */
[-C--:B------:R-:W-:Y:S01]  /*dac0*/  IMAD R47, R47, R20.reuse, RZ ;  /* 0x000000142f2f7224 */ /* 0x080fe200078e02ff */
[----:B------:R-:W-:Y:S01]  /*dad0*/  IADD3 R29, PT, PT, R29, R27, RZ ;  /* 0x0000001b1d1d7210 */ /* 0x000fe20007ffe0ff */
[----:B------:R-:W-:-:S02]  /*dae0*/  IMAD R49, R49, R20, RZ ;  /* 0x0000001431317224 */ /* 0x000fc400078e02ff */
[----:B------:R-:W-:Y:S02]  /*daf0*/  IMAD R46, R13, UR4, RZ ;  /* 0x000000040d2e7c24 */ /* 0x000fe4000f8e02ff */
[----:B------:R-:W-:Y:S02]  /*db00*/  IMAD R35, R35, R20, RZ ;  /* 0x0000001423237224 */ /* 0x000fe400078e02ff */
[----:B------:R-:W-:Y:S02]  /*db10*/  IMAD R13, R45, UR5, R30 ;  /* 0x000000052d0d7c24 */ /* 0x000fe4000f8e021e */
[----:B------:R-:W-:Y:S01]  /*db20*/  IMAD R30, R9, UR4, RZ ;  /* 0x00000004091e7c24 */ /* 0x000fe2000f8e02ff */
[----:B------:R-:W-:Y:S01]  /*db30*/  IADD3 R9, P3, PT, R14, -R28, RZ ;  /* 0x8000001c0e097210 */ /* 0x000fe20007f7e0ff */
[-C--:B------:R-:W-:Y:S02]  /*db40*/  IMAD R47, R36, R21.reuse, R47 ;  /* 0x00000015242f7224 */ /* 0x080fe400078e022f */
[----:B------:R-:W-:-:S02]  /*db50*/  IMAD R49, R38, R21, R49 ;  /* 0x0000001526317224 */ /* 0x000fc400078e0231 */
[----:B------:R-:W-:-:S04]  /*db60*/  IMAD.WIDE.U32 R36, R36, R20, RZ ;  /* 0x0000001424247225 */ /* 0x000fc800078e00ff */
[----:B------:R-:W-:Y:S01]  /*db70*/  IMAD.WIDE.U32 R38, R38, R20, RZ ;  /* 0x0000001426267225 */ /* 0x000fe200078e00ff */
[----:B------:R-:W-:-:S03]  /*db80*/  IADD3 R37, PT, PT, R37, R47, RZ ;  /* 0x0000002f25257210 */ /* 0x000fc60007ffe0ff */
[C---:B------:R-:W-:Y:S02]  /*db90*/  IMAD R31, R34.reuse, R21, R35 ;  /* 0x00000015221f7224 */ /* 0x040fe400078e0223 */
[----:B------:R-:W-:Y:S02]  /*dba0*/  IMAD R27, R11, UR4, RZ ;  /* 0x000000040b1b7c24 */ /* 0x000fe4000f8e02ff */
[----:B------:R-:W-:-:S04]  /*dbb0*/  IMAD.WIDE.U32 R34, R34, R20, RZ ;  /* 0x0000001422227225 */ /* 0x000fc800078e00ff */
[----:B------:R-:W-:Y:S02]  /*dbc0*/  IMAD R28, R10, UR4, RZ ;  /* 0x000000040a1c7c24 */ /* 0x000fe4000f8e02ff */
[----:B------:R-:W-:Y:S01]  /*dbd0*/  IMAD.IADD R39, R39, 0x1, R49 ;  /* 0x0000000127277824 */ /* 0x000fe200078e0231 */
[----:B------:R-:W-:Y:S01]  /*dbe0*/  IADD3 R49, PT, PT, R51, R48, RZ ;  /* 0x0000003033317210 */ /* 0x000fe20007ffe0ff */
[----:B------:R-:W-:Y:S02]  /*dbf0*/  IMAD.X R29, R15, 0x1, ~R29, P3 ;  /* 0x000000010f1d7824 */ /* 0x000fe400018e0e1d */
[----:B------:R-:W-:Y:S01]  /*dc00*/  IMAD R10, R42, UR5, R27 ;  /* 0x000000052a0a7c24 */ /* 0x000fe2000f8e021b */
[----:B------:R-:W-:Y:S01]  /*dc10*/  IADD3.X R27, PT, PT, R23, UR5, RZ, P2, !PT ;  /* 0x00000005171b7c10 */ /* 0x000fe200097fe4ff */
[----:B------:R-:W-:Y:S02]  /*dc20*/  IMAD.IADD R35, R35, 0x1, R31 ;  /* 0x0000000123237824 */ /* 0x000fe400078e021f */
[----:B------:R-:W-:-:S02]  /*dc30*/  IMAD.MOV.U32 R48, RZ, RZ, R50 ;  /* 0x000000ffff307224 */ /* 0x000fc400078e0032 */
[----:B------:R-:W-:Y:S02]  /*dc40*/  IMAD R23, R41, UR5, R28 ;  /* 0x0000000529177c24 */ /* 0x000fe4000f8e021c */
[----:B------:R-:W-:Y:S02]  /*dc50*/  IMAD R31, R8, UR4, RZ ;  /* 0x00000004081f7c24 */ /* 0x000fe4000f8e02ff */
[----:B------:R-:W-:Y:S02]  /*dc60*/  IMAD R28, R29, R20, RZ ;  /* 0x000000141d1c7224 */ /* 0x000fe400078e02ff */
[----:B------:R-:W-:-:S04]  /*dc70*/  IMAD.WIDE.U32 R24, R45, UR4, R24 ;  /* 0x000000042d187c25 */ /* 0x000fc8000f8e0018 */
[----:B------:R-:W-:Y:S01]  /*dc80*/  IMAD.WIDE.U32 R32, R7, UR4, R32 ;  /* 0x0000000407207c25 */ /* 0x000fe2000f8e0020 */
[----:B------:R-:W-:-:S03]  /*dc90*/  IADD3 R13, PT, PT, R25, R13, RZ ;  /* 0x0000000d190d7210 */ /* 0x000fc60007ffe0ff */
[----:B------:R-:W-:-:S04]  /*dca0*/  IMAD.WIDE.U32 R34, R44, UR4, R34 ;  /* 0x000000042c227c25 */ /* 0x000fc8000f8e0022 */
[----:B------:R-:W-:-:S04]  /*dcb0*/  IMAD.WIDE.U32 R36, R43, UR4, R36 ;  /* 0x000000042b247c25 */ /* 0x000fc8000f8e0024 */
[----:B------:R-:W-:-:S04]  /*dcc0*/  IMAD.WIDE.U32 R38, R42, UR4, R38 ;  /* 0x000000042a267c25 */ /* 0x000fc8000f8e0026 */
[----:B------:R-:W-:Y:S01]  /*dcd0*/  IMAD.WIDE.U32 R48, R41, UR4, R48 ;  /* 0x0000000429307c25 */ /* 0x000fe2000f8e0030 */
[----:B------:R-:W-:Y:S01]  /*dce0*/  USHF.L.U64.HI UR4, UR4, 0x3, UR5 ;  /* 0x0000000304047899 */ /* 0x000fe20008010205 */
[----:B------:R-:W-:Y:S02]  /*dcf0*/  IADD3 R41, PT, PT, R39, R10, RZ ;  /* 0x0000000a27297210 */ /* 0x000fe40007ffe0ff */
[----:B------:R-:W-:Y:S02]  /*dd00*/  IMAD R8, R7, UR5, R46 ;  /* 0x0000000507087c24 */ /* 0x000fe4000f8e022e */
[----:B------:R-:W-:Y:S01]  /*dd10*/  IMAD R7, R44, UR5, R31 ;  /* 0x000000052c077c24 */ /* 0x000fe2000f8e021f */
[----:B------:R-:W-:Y:S01]  /*dd20*/  IADD3.X R40, PT, PT, ~R40, UR4, RZ, P1, !PT ;  /* 0x0000000428287c10 */ /* 0x000fe20008ffe5ff */
[----:B------:R-:W-:-:S03]  /*dd30*/  IMAD.WIDE.U32 R26, R9, R20, R26 ;  /* 0x00000014091a7225 */ /* 0x000fc600078e001a */
[----:B------:R-:W-:Y:S01]  /*dd40*/  IADD3 R7, PT, PT, R35, R7, RZ ;  /* 0x0000000723077210 */ /* 0x000fe20007ffe0ff */
[----:B------:R-:W-:Y:S01]  /*dd50*/  IMAD R29, R9, R21, R28 ;  /* 0x00000015091d7224 */ /* 0x000fe200078e021c */
[----:B------:R-:W-:Y:S01]  /*dd60*/  IADD3 R28, PT, PT, R17, R22, RZ ;  /* 0x00000016111c7210 */ /* 0x000fe20007ffe0ff */
[----:B------:R-:W-:Y:S01]  /*dd70*/  IMAD R11, R43, UR5, R30 ;  /* 0x000000052b0b7c24 */ /* 0x000fe2000f8e021e */
[----:B0-----:R-:W-:Y:S01]  /*dd80*/  MOV R9, UR6 ;  /* 0x0000000600097c02 */ /* 0x001fe20008000f00 */
[----:B------:R-:W-:Y:S01]  /*dd90*/  IMAD.IADD R22, R27, 0x1, R29 ;  /* 0x000000011b167824 */ /* 0x000fe200078e021d */
[----:B------:R-:W-:Y:S01]  /*dda0*/  LOP3.LUT R21, R4, 0xfffffff8, RZ, 0xc0, !PT ;  /* 0xfffffff804157812 */ /* 0x000fe200078ec0ff */
[----:B------:R-:W-:Y:S02]  /*ddb0*/  IMAD.U32 R20, RZ, RZ, UR7 ;  /* 0x00000007ff147e24 */ /* 0x000fe4000f8e00ff */
[----:B------:R-:W-:Y:S02]  /*ddc0*/  IMAD.IADD R8, R33, 0x1, R8 ;  /* 0x0000000121087824 */ /* 0x000fe400078e0208 */
[----:B------:R-:W-:-:S02]  /*ddd0*/  IMAD.IADD R29, R37, 0x1, R11 ;  /* 0x00000001251d7824 */ /* 0x000fc400078e020b */
[----:B------:R-:W-:-:S07]  /*dde0*/  IMAD.IADD R23, R49, 0x1, R23 ;  /* 0x0000000131177824 */ /* 0x000fce00078e0217 */
.L_x_416:
[----:B------:R-:W-:-:S04]  /*ddf0*/  IADD3 R42, P1, PT, R9, R16, RZ ;  /* 0x00000010092a7210 */ /* 0x000fc80007f3e0ff */
[----:B------:R-:W-:Y:S02]  /*de00*/  IADD3.X R43, PT, PT, R20, R28, RZ, P1, !PT ;  /* 0x0000001c142b7210 */ /* 0x000fe40000ffe4ff */
[----:B------:R-:W-:-:S03]  /*de10*/  IADD3 R30, P1, PT, R9, R26, RZ ;  /* 0x0000001a091e7210 */ /* 0x000fc60007f3e0ff */
[----:B------:R-:W2:Y:S02]  /*de20*/  LDG.E.S8 R42, desc[UR8][R42.64] ;  /* 0x000000082a2a7981 */ /* 0x000ea4000c1e1300 */
[----:B------:R-:W-:Y:S01]  /*de30*/  IMAD.X R31, R20, 0x1, R22, P1 ;  /* 0x00000001141f7824 */ /* 0x000fe200008e0616 */
[----:B------:R-:W-:-:S04]  /*de40*/  IADD3 R10, P1, PT, R9, R24, RZ ;  /* 0x00000018090a7210 */ /* 0x000fc80007f3e0ff */
[----:B------:R0:W3:Y:S01]  /*de50*/  LDG.E.S8 R44, desc[UR8][R30.64] ;  /* 0x000000081e2c7981 */ /* 0x0000e2000c1e1300 */
        /* <DEDUP_REMOVED lines=32> */
[----:B------:R-:W-:-:S04]  /*e060*/  ISETP.NE.AND P1, PT, R3, R10, PT ;  /* 0x0000000a0300720c */ /* 0x000fc80003f25270 */
[----:B------:R-:W-:Y:S01]  /*e070*/  SEL R3, RZ, 0x1, !P1 ;  /* 0x00000001ff037807 */ /* 0x000fe20004800000 */
[----:B------:R-:W-:-:S05]  /*e080*/  IMAD.MOV R46, RZ, RZ, -R46 ;  /* 0x000000ffff2e7224 */ /* 0x000fca00078e0a2e */
[----:B------:R-:W-:Y:S02]  /*e090*/  ISETP.NE.AND P1, PT, R3, R46, PT ;  /* 0x0000002e0300720c */ /* 0x000fe40003f25270 */
[----:B------:R-:W-:Y:S02]  /*e0a0*/  IADD3 R10, PT, PT, -R43, RZ, RZ ;  /* 0x000000ff2b0a7210 */ /* 0x000fe40007ffe1ff */
        /* <DEDUP_REMOVED lines=15> */
.L_x_415:
[----:B------:R-:W-:Y:S05]  /*e1a0*/  BSYNC.RECONVERGENT B0 ;  /* 0x0000000000007941 */ /* 0x000fea0003800200 */
.L_x_414:
        /* <DEDUP_REMOVED lines=9> */
[----:B------:R-:W0:Y:S01]  /*e240*/  LDC.64 R10, c[0x0][0x608] ;  /* 0x00018200ff0a7b82 */ /* 0x000e220000000a00 */
[----:B------:R-:W1:Y:S01]  /*e250*/  LDCU.64 UR6, c[0x0][0x618] ;  /* 0x0000c300ff0677ac */ /* 0x000e620008000a00 */
[----:B------:R-:W-:Y:S01]  /*e260*/  IADD3 R7, P1, PT, RZ, -R2, RZ ;  /* 0x80000002ff077210 */ /* 0x000fe20007f3e0ff */
[----:B------:R-:W2:Y:S03]  /*e270*/  LDCU.64 UR4, c[0x0][0x608] ;  /* 0x0000c100ff0477ac */ /* 0x000ea60008000a00 */
[----:B------:R-:W-:Y:S01]  /*e280*/  IADD3.X R5, PT, PT, RZ, ~R0, RZ, P1, !PT ;  /* 0x80000000ff057210 */ /* 0x000fe20000ffe4ff */
[----:B------:R-:W3:Y:S01]  /*e290*/  LDCU.64 UR10, c[0x0][0x620] ;  /* 0x0000c400ff0a77ac */ /* 0x000ee20008000a00 */
[----:B------:R-:W4:Y:S01]  /*e2a0*/  LDCU.64 UR12, c[0x0][0x5f0] ;  /* 0x0000be00ff0c77ac */ /* 0x000f220008000a00 */
[----:B-1----:R-:W-:Y:S02]  /*e2b0*/  IMAD R13, R0, UR6, RZ ;  /* 0x00000006000d7c24 */ /* 0x002fe4000f8e02ff */
        /* <DEDUP_REMOVED lines=8> */
[----:B0-----:R-:W-:Y:S01]  /*e340*/  IMAD.WIDE.U32 R10, R2, UR4, R10 ;  /* 0x00000004020a7c25 */ /* 0x001fe2000f8e000a */
[----:B------:R-:W-:-:S03]  /*e350*/  IADD3.X R13, PT, PT, R9, UR7, RZ, P3, !PT ;  /* 0x00000007090d7c10 */ /* 0x000fc60009ffe4ff */
[----:B------:R-:W-:Y:S01]  /*e360*/  IMAD R17, R2, UR5, R17 ;  /* 0x0000000502117c24 */ /* 0x000fe2000f8e0211 */
[----:B------:R-:W-:Y:S01]  /*e370*/  IADD3 R25, P2, PT, R14, -R10, RZ ;  /* 0x8000000a0e197210 */ /* 0x000fe20007f5e0ff */
[----:B------:R-:W-:Y:S01]  /*e380*/  IMAD.IADD R5, R7, 0x1, R5 ;  /* 0x0000000107057824 */ /* 0x000fe200078e0205 */
[----:B------:R-:W-:Y:S01]  /*e390*/  IADD3 R21, P1, PT, R10, UR4, RZ ;  /* 0x000000040a157c10 */ /* 0x000fe2000ff3e0ff */
[----:B------:R-:W-:Y:S02]  /*e3a0*/  IMAD.IADD R23, R11, 0x1, R17 ;  /* 0x000000010b177824 */ /* 0x000fe400078e0211 */
[----:B---3--:R-:W-:Y:S02]  /*e3b0*/  IMAD R5, R5, UR10, RZ ;  /* 0x0000000a05057c24 */ /* 0x008fe4000f8e02ff */
[C---:B------:R-:W-:Y:S01]  /*e3c0*/  IMAD.WIDE.U32 R10, R6.reuse, UR10, R8 ;  /* 0x0000000a060a7c25 */ /* 0x040fe2000f8e0008 */
[----:B------:R-:W-:Y:S02]  /*e3d0*/  IADD3.X R7, PT, PT, R15, ~R23, RZ, P2, !PT ;  /* 0x800000170f077210 */ /* 0x000fe400017fe4ff */
[----:B------:R-:W-:Y:S01]  /*e3e0*/  IADD3.X R23, PT, PT, R23, UR5, RZ, P1, !PT ;  /* 0x0000000517177c10 */ /* 0x000fe20008ffe4ff */
[----:B------:R-:W-:Y:S01]  /*e3f0*/  IMAD R5, R6, UR11, R5 ;  /* 0x0000000b06057c24 */ /* 0x000fe2000f8e0205 */
[----:B----4-:R-:W-:Y:S01]  /*e400*/  IADD3 R6, P1, PT, R10, UR12, RZ ;  /* 0x0000000c0a067c10 */ /* 0x010fe2000ff3e0ff */
[----:B------:R-:W-:Y:S01]  /*e410*/  IMAD R10, R7, UR10, RZ ;  /* 0x0000000a070a7c24 */ /* 0x000fe2000f8e02ff */
[----:B------:R-:W-:Y:S01]  /*e420*/  IADD3 R17, P2, PT, R14, -R21, RZ ;  /* 0x800000150e117210 */ /* 0x000fe20007f5e0ff */
[----:B------:R-:W-:Y:S01]  /*e430*/  IMAD.WIDE.U32 R8, R25, UR10, R12 ;  /* 0x0000000a19087c25 */ /* 0x000fe2000f8e000c */
[----:B------:R-:W-:-:S02]  /*e440*/  IADD3.X R7, PT, PT, R5, UR13, R11, P1, !PT ;  /* 0x0000000d05077c10 */ /* 0x000fc40008ffe40b */
[----:B------:R-:W-:Y:S01]  /*e450*/  IADD3 R12, P3, PT, R12, UR6, RZ ;  /* 0x000000060c0c7c10 */ /* 0x000fe2000ff7e0ff */
[----:B------:R-:W-:Y:S01]  /*e460*/  IMAD R25, R25, UR11, R10 ;  /* 0x0000000b19197c24 */ /* 0x000fe2000f8e020a */
[----:B------:R-:W-:Y:S01]  /*e470*/  IADD3 R8, P1, PT, R8, UR12, RZ ;  /* 0x0000000c08087c10 */ /* 0x000fe2000ff3e0ff */
[----:B------:R-:W-:Y:S01]  /*e480*/  IMAD.X R10, R15, 0x1, ~R23, P2 ;  /* 0x000000010f0a7824 */ /* 0x000fe200010e0e17 */
[----:B------:R-:W-:Y:S01]  /*e490*/  IADD3.X R13, PT, PT, R13, UR7, RZ, P3, !PT ;  /* 0x000000070d0d7c10 */ /* 0x000fe20009ffe4ff */
[----:B------:R0:W2:Y:S01]  /*e4a0*/  LDG.E.S8 R5, desc[UR8][R6.64] ;  /* 0x0000000806057981 */ /* 0x0000a2000c1e1300 */
[----:B------:R-:W-:Y:S01]  /*e4b0*/  IADD3.X R9, PT, PT, R25, UR13, R9, P1, !PT ;  /* 0x0000000d19097c10 */ /* 0x000fe20008ffe409 */
[----:B------:R-:W-:Y:S01]  /*e4c0*/  IMAD R10, R10, UR10, RZ ;  /* 0x0000000a0a0a7c24 */ /* 0x000fe2000f8e02ff */
[----:B------:R-:W-:Y:S02]  /*e4d0*/  IADD3 R21, P1, P2, R14, -UR4, -R21 ;  /* 0x800000040e157c10 */ /* 0x000fe4000fa3e815 */
[----:B------:R-:W-:Y:S01]  /*e4e0*/  IADD3 R16, P3, PT, R12, UR6, RZ ;  /* 0x000000060c107c10 */ /* 0x000fe2000ff7e0ff */
[C---:B------:R-:W-:Y:S01]  /*e4f0*/  IMAD R25, R17.reuse, UR11, R10 ;  /* 0x0000000b11197c24 */ /* 0x040fe2000f8e020a */
[----:B------:R-:W3:Y:S01]  /*e500*/  LDG.E.S8 R8, desc[UR8][R8.64] ;  /* 0x0000000808087981 */ /* 0x000ee2000c1e1300 */
[----:B------:R-:W-:Y:S01]  /*e510*/  IMAD.WIDE.U32 R10, R17, UR10, R12 ;  /* 0x0000000a110a7c25 */ /* 0x000fe2000f8e000c */
[----:B------:R-:W-:-:S02]  /*e520*/  IADD3.X R12, PT, PT, R15, ~UR5, ~R23, P1, P2 ;  /* 0x800000050f0c7c10 */ /* 0x000fc40008fe4c17 */
[----:B------:R-:W-:Y:S02]  /*e530*/  IADD3.X R17, PT, PT, R13, UR7, RZ, P3, !PT ;  /* 0x000000070d117c10 */ /* 0x000fe40009ffe4ff */
        /* <DEDUP_REMOVED lines=14> */
[----:B------:R-:W-:Y:S01]  /*e620*/  ISETP.NE.AND P1, PT, R3, R12, PT ;  /* 0x0000000c0300720c */ /* 0x000fe20003f25270 */
[----:B---3--:R-:W-:-:S03]  /*e630*/  IMAD.MOV R8, RZ, RZ, -R8 ;  /* 0x000000ffff087224 */ /* 0x008fc600078e0a08 */
[----:B------:R-:W-:-:S04]  /*e640*/  SEL R3, RZ, 0x1, !P1 ;  /* 0x00000001ff037807 */ /* 0x000fc80004800000 */
        /* <DEDUP_REMOVED lines=8> */
.L_x_420:
[----:B------:R-:W-:Y:S05]  /*e6d0*/  BSYNC.RECONVERGENT B1 ;  /* 0x0000000000017941 */ /* 0x000fea0003800200 */
.L_x_419:
        /* <DEDUP_REMOVED lines=24> */
[----:B-1----:R-:W-:-:S04]  /*e860*/  IMAD.WIDE.U32 R8, R2, UR4, R8 ;  /* 0x0000000402087c25 */ /* 0x002fc8000f8e0008 */
[----:B------:R-:W-:Y:S01]  /*e870*/  IMAD R17, R2, UR5, R17 ;  /* 0x0000000502117c24 */ /* 0x000fe2000f8e0211 */
[----:B------:R-:W-:Y:S01]  /*e880*/  IADD3 R13, P1, PT, R14, -R8, RZ ;  /* 0x800000080e0d7210 */ /* 0x000fe20007f3e0ff */
[----:B------:R-:W-:Y:S01]  /*e890*/  IMAD.IADD R5, R5, 0x1, R11 ;  /* 0x0000000105057824 */ /* 0x000fe200078e020b */
[----:B------:R-:W-:Y:S01]  /*e8a0*/  IADD3.X R11, PT, PT, R7, UR7, RZ, P2, !PT ;  /* 0x00000007070b7c10 */ /* 0x000fe200097fe4ff */
        /* <DEDUP_REMOVED lines=24> */
.L_x_422:
[----:B------:R-:W-:Y:S05]  /*ea30*/  BSYNC.RECONVERGENT B1 ;  /* 0x0000000000017941 */ /* 0x000fea0003800200 */
.L_x_421:
        /* <DEDUP_REMOVED lines=26> */
.L_x_418:
[----:B------:R-:W-:Y:S05]  /*ebe0*/  BSYNC.RECONVERGENT B0 ;  /* 0x0000000000007941 */ /* 0x000fea0003800200 */
.L_x_417:
[----:B-----5:R-:W-:Y:S01]  /*ebf0*/  STG.E.U8 desc[UR8][R18.64], R3 ;  /* 0x0000000312007986 */ /* 0x020fe2000c101108 */
[----:B------:R-:W-:Y:S05]  /*ec00*/  EXIT ;  /* 0x000000000000794d */ /* 0x000fea0003800000 */
.L_x_290:
[----:B------:R-:W0:Y:S01]  /*ec10*/  LDCU UR6, c[0x0][0x380] ;  /* 0x00007000ff0677ac */ /* 0x000e220008000800 */
[----:B------:R-:W-:Y:S01]  /*ec20*/  VIADD R2, R2, 0xffffffff ;  /* 0xffffffff02027836 */ /* 0x000fe20000000000 */
[----:B------:R-:W-:Y:S04]  /*ec30*/  BSSY.RECONVERGENT B0, `(.L_x_423) ;  /* 0x000034b000007945 */ /* 0x000fe80003800200 */
[----:B------:R-:W-:-:S04]  /*ec40*/  VIMNMX.U32 R0, PT, PT, R2, 0x18, PT ;  /* 0x0000001802007848 */ /* 0x000fc80003fe0000 */
[----:B------:R-:W-:Y:S02]  /*ec50*/  IADD3 R0, PT, PT, R0, 0x1, RZ ;  /* 0x0000000100007810 */ /* 0x000fe40007ffe0ff */
[----:B0-----:R-:W-:-:S13]  /*ec60*/  ISETP.GE.AND P0, PT, R4, UR6, PT ;  /* 0x0000000604007c0c */ /* 0x001fda000bf06270 */
[----:B------:R-:W-:Y:S05]  /*ec70*/  @P0 BRA `(.L_x_424) ;  /* 0x0000003400180947 */ /* 0x000fea0003800000 */
[----:B------:R-:W0:Y:S01]  /*ec80*/  LDCU.64 UR6, c[0x0][0x390] ;  /* 0x00007200ff0677ac */ /* 0x000e220008000a00 */
[----:B------:R-:W-:Y:S01]  /*ec90*/  MOV R7, R4 ;  /* 0x0000000400077202 */ /* 0x000fe20000000f00 */
[----:B------:R-:W-:Y:S01]  /*eca0*/  IMAD.MOV.U32 R6, RZ, RZ, RZ ;  /* 0x000000ffff067224 */ /* 0x000fe200078e00ff */
[----:B------:R-:W-:Y:S01]  /*ecb0*/  ISETP.NE.AND P0, PT, R2, RZ, PT ;  /* 0x000000ff0200720c */ /* 0x000fe20003f05270 */
[----:B------:R-:W1:Y:S01]  /*ecc0*/  LDCU UR12, c[0x0][0x38c] ;  /* 0x00007180ff0c77ac */ /* 0x000e620008000800 */
[----:B------:R-:W2:Y:S01]  /*ecd0*/  LDCU.64 UR14, c[0x0][0x4b8] ;  /* 0x00009700ff0e77ac */ /* 0x000ea20008000a00 */
        /* <DEDUP_REMOVED lines=329> */
[----:B------:R-:W1:Y:S08]  /*10170*/  @P0 LDC.64 R16, c[0x0][0x5d8] ;  /* 0x00017600ff100b82 */ /* 0x000e700000000a00 */
[----:B------:R-:W5:Y:S01]  /*10180*/  @P0 LDC R12, c[0x0][0x5e0] ;  /* 0x00017800ff0c0b82 */ /* 0x000f620000000800 */
[----:B---3--:R-:W-:-:S05]  /*10190*/  @P0 IMAD.HI.U32 R6, R9, R10, R8 ;  /* 0x0000000a09060227 */ /* 0x008fca00078e0008 */
[----:B------:R-:W-:-:S05]  /*101a0*/  @P0 SHF.R.U32.HI R6, RZ, R11, R6 ;  /* 0x0000000bff060219 */ /* 0x000fca0000011606 */
[----:B------:R-:W-:Y:S02]  /*101b0*/  @P0 IMAD.MOV R8, RZ, RZ, -R6 ;  /* 0x000000ffff080224 */ /* 0x000fe400078e0a06 */
[----:B------:R-:W-:Y:S02]  /*101c0*/  IMAD R6, R5, UR12, R7 ;  /* 0x0000000c05067c24 */ /* 0x000fe4000f8e0207 */
[----:B0-----:R-:W-:Y:S02]  /*101d0*/  @P0 IMAD R8, R8, R15, R9 ;  /* 0x0000000f08080224 */ /* 0x001fe400078e0209 */
[C---:B--2---:R-:W-:Y:S02]  /*101e0*/  IMAD R13, R6.reuse, UR7, R13 ;  /* 0x00000007060d7c24 */ /* 0x044fe4000f8e020d */
[C---:B----4-:R-:W-:Y:S02]  /*101f0*/  IMAD R14, R6.reuse, UR14, R14 ;  /* 0x0000000e060e7c24 */ /* 0x050fe4000f8e020e */
[----:B------:R-:W-:-:S02]  /*10200*/  IMAD R3, R6, UR15, R3 ;  /* 0x0000000f06037c24 */ /* 0x000fc4000f8e0203 */
[C---:B-1----:R-:W-:Y:S02]  /*10210*/  @P0 IMAD R13, R8.reuse, R16, R13 ;  /* 0x00000010080d0224 */ /* 0x042fe400078e020d */
[C---:B------:R-:W-:Y:S02]  /*10220*/  @P0 IMAD R14, R8.reuse, R17, R14 ;  /* 0x00000011080e0224 */ /* 0x040fe400078e020e */
[----:B-----5:R-:W-:-:S07]  /*10230*/  @P0 IMAD R3, R8, R12, R3 ;  /* 0x0000000c08030224 */ /* 0x020fce00078e0203 */
.L_x_425:
        /* <DEDUP_REMOVED lines=37> */
.L_x_428:
[----:B------:R-:W-:-:S07]  /*10490*/  MOV R5, 0x104b0 ;  /* 0x000104b000057802 */ /* 0x000fce0000000f00 */
[----:B------:R-:W-:Y:S05]  /*104a0*/  CALL.REL.NOINC `($__internal_1_$__cuda_sm20_div_s64) ;  /* 0x0000018c002c7944 */ /* 0x000fea0003c00000 */
.L_x_427:
[----:B------:R-:W-:Y:S05]  /*104b0*/  BSYNC.RECONVERGENT B1 ;  /* 0x0000000000017941 */ /* 0x000fea0003800200 */
.L_x_426:
        /* <DEDUP_REMOVED lines=20> */
[----:B------:R-:W-:Y:S01]  /*10600*/  IMAD.MOV.U32 R8, RZ, RZ, RZ ;  /* 0x000000ffff087224 */ /* 0x000fe200078e00ff */
[----:B------:R-:W-:-:S06]  /*10610*/  ISETP.NE.U32.AND P2, PT, R6, RZ, PT ;  /* 0x000000ff0600720c */ /* 0x000fcc0003f45070 */
[----:B0-----:R-:W0:Y:S02]  /*10620*/  MUFU.RCP R5, R5 ;  /* 0x0000000500057308 */ /* 0x001e240000001000 */
[----:B0-----:R-:W-:-:S06]  /*10630*/  VIADD R9, R5, 0xffffffe ;  /* 0x0ffffffe05097836 */ /* 0x001fcc0000000000 */
[----:B------:R-:W0:Y:S02]  /*10640*/  F2I.FTZ.U32.TRUNC.NTZ R9, R9 ;  /* 0x0000000900097305 */ /* 0x000e24000021f000 */
[----:B0-----:R-:W-:-:S05]  /*10650*/  IADD3 R3, PT, PT, RZ, -R9, RZ ;  /* 0x80000009ff037210 */ /* 0x001fca0007ffe0ff */
[----:B------:R-:W-:-:S04]  /*10660*/  IMAD R3, R3, R6, RZ ;  /* 0x0000000603037224 */ /* 0x000fc800078e02ff */
[----:B------:R-:W-:-:S04]  /*10670*/  IMAD.HI.U32 R3, R9, R3, R8 ;  /* 0x0000000309037227 */ /* 0x000fc800078e0008 */
[----:B------:R-:W-:Y:S02]  /*10680*/  HFMA2 R9, -RZ, RZ, 0, 0 ;  /* 0x00000000ff097431 */ /* 0x000fe400000001ff */
[----:B------:R-:W-:-:S05]  /*10690*/  IMAD.HI.U32 R8, R3, R18, RZ ;  /* 0x0000001203087227 */ /* 0x000fca00078e00ff */
[----:B------:R-:W-:-:S05]  /*106a0*/  IADD3 R3, PT, PT, -R8, RZ, RZ ;  /* 0x000000ff08037210 */ /* 0x000fca0007ffe1ff */
[----:B------:R-:W-:-:S05]  /*106b0*/  IMAD R3, R6, R3, R18 ;  /* 0x0000000306037224 */ /* 0x000fca00078e0212 */
[----:B------:R-:W-:-:S13]  /*106c0*/  ISETP.GE.U32.AND P0, PT, R3, R6, PT ;  /* 0x000000060300720c */ /* 0x000fda0003f06070 */
[----:B------:R-:W-:Y:S01]  /*106d0*/  @P0 IMAD.IADD R3, R3, 0x1, -R6 ;  /* 0x0000000103030824 */ /* 0x000fe200078e0a06 */
[----:B------:R-:W-:-:S04]  /*106e0*/  @P0 IADD3 R8, PT, PT, R8, 0x1, RZ ;  /* 0x0000000108080810 */ /* 0x000fc80007ffe0ff */
[----:B------:R-:W-:-:S13]  /*106f0*/  ISETP.GE.U32.AND P1, PT, R3, R6, PT ;  /* 0x000000060300720c */ /* 0x000fda0003f26070 */
[----:B------:R-:W-:Y:S01]  /*10700*/  @P1 VIADD R8, R8, 0x1 ;  /* 0x0000000108081836 */ /* 0x000fe20000000000 */
[----:B------:R-:W-:Y:S01]  /*10710*/  @!P2 LOP3.LUT R8, RZ, R6, RZ, 0x33, !PT ;  /* 0x00000006ff08a212 */ /* 0x000fe200078e33ff */
[----:B------:R-:W-:Y:S06]  /*10720*/  BRA `(.L_x_431) ;  /* 0x0000000000107947 */ /* 0x000fec0003800000 */
.L_x_430:
[----:B------:R-:W-:Y:S01]  /*10730*/  IMAD.MOV.U32 R10, RZ, RZ, R18 ;  /* 0x000000ffff0a7224 */ /* 0x000fe200078e0012 */
[----:B------:R-:W-:Y:S02]  /*10740*/  MOV R3, R19 ;  /* 0x0000001300037202 */ /* 0x000fe40000000f00 */
[----:B------:R-:W-:-:S07]  /*10750*/  MOV R5, 0x10770 ;  /* 0x0001077000057802 */ /* 0x000fce0000000f00 */
[----:B------:R-:W-:Y:S05]  /*10760*/  CALL.REL.NOINC `($__internal_1_$__cuda_sm20_div_s64) ;  /* 0x00000188007c7944 */ /* 0x000fea0003c00000 */
.L_x_431:
[----:B------:R-:W-:Y:S05]  /*10770*/  BSYNC.RECONVERGENT B1 ;  /* 0x0000000000017941 */ /* 0x000fea0003800200 */
.L_x_429:
        /* <DEDUP_REMOVED lines=12> */
[----:B------:R0:W5:Y:S01]  /*10840*/  LDG.E.U8 R3, desc[UR8][R22.64] ;  /* 0x0000000816037981 */ /* 0x000162000c1e1100 */
        /* <DEDUP_REMOVED lines=16> */
[----:B------:R-:W-:Y:S02]  /*10950*/  IADD3.X R40, PT, PT, RZ, R16, RZ, P1, !PT ;  /* 0x00000010ff287210 */ /* 0x000fe40000ffe4ff */
[----:B------:R-:W-:Y:S01]  /*10960*/  IADD3 R20, P1, PT, RZ, -R46, RZ ;  /* 0x8000002eff147210 */ /* 0x000fe20007f3e0ff */
[----:B------:R-:W-:Y:S01]  /*10970*/  IMAD.X R9, RZ, RZ, ~R16, P2 ;  /* 0x000000ffff097224 */ /* 0x000fe200010e0e10 */
[----:B------:R-:W-:-:S02]  /*10980*/  IADD3 R45, P3, PT, R15, 0x3, RZ ;  /* 0x000000030f2d7810 */ /* 0x000fc40007f7e0ff */
[----:B------:R-:W-:Y:S02]  /*10990*/  IADD3.X R7, PT, PT, RZ, ~R40, RZ, P1, !PT ;  /* 0x80000028ff077210 */ /* 0x000fe40000ffe4ff */
[C---:B------:R-:W-:Y:S02]  /*109a0*/  IADD3 R44, P6, PT, R15.reuse, 0x4, RZ ;  /* 0x000000040f2c7810 */ /* 0x040fe40007fde0ff */
[----:B------:R-:W-:Y:S01]  /*109b0*/  IADD3 R42, P5, PT, R15, 0x6, RZ ;  /* 0x000000060f2a7810 */ /* 0x000fe20007fbe0ff */
[----:B0-----:R-:W-:Y:S02]  /*109c0*/  IMAD R9, R9, UR12, RZ ;  /* 0x0000000c09097c24 */ /* 0x001fe4000f8e02ff */
[----:B------:R-:W-:Y:S02]  /*109d0*/  IMAD R7, R7, UR12, RZ ;  /* 0x0000000c07077c24 */ /* 0x000fe4000f8e02ff */
[----:B------:R-:W-:Y:S01]  /*109e0*/  IMAD R27, R10, UR13, R9 ;  /* 0x0000000d0a1b7c24 */ /* 0x000fe2000f8e0209 */
[----:B--2---:R-:W-:-:S02]  /*109f0*/  USHF.L.U32 UR14, UR6, 0x3, URZ ;  /* 0x00000003060e7899 */ /* 0x004fc400080006ff */
[----:B------:R-:W-:Y:S02]  /*10a00*/  IMAD R8, R16, UR6, RZ ;  /* 0x0000000610087c24 */ /* 0x000fe4000f8e02ff */
[----:B------:R-:W-:-:S04]  /*10a10*/  IMAD.WIDE.U32 R10, R10, UR12, R18 ;  /* 0x0000000c0a0a7c25 */ /* 0x000fc8000f8e0012 */
[----:B------:R-:W-:Y:S02]  /*10a20*/  IMAD R17, R20, UR13, R7 ;  /* 0x0000000d14117c24 */ /* 0x000fe4000f8e0207 */
[----:B------:R-:W-:-:S04]  /*10a30*/  IMAD.WIDE.U32 R12, R15, UR6, RZ ;  /* 0x000000060f0c7c25 */ /* 0x000fc8000f8e00ff */
[----:B------:R-:W-:Y:S01]  /*10a40*/  IMAD R9, R15, UR7, R8 ;  /* 0x000000070f097c24 */ /* 0x000fe2000f8e0208 */
[----:B------:R-:W-:Y:S01]  /*10a50*/  IADD3 R26, P2, PT, R12, UR6, RZ ;  /* 0x000000060c1a7c10 */ /* 0x000fe2000ff5e0ff */
[----:B------:R-:W-:Y:S02]  /*10a60*/  IMAD.IADD R7, R11, 0x1, R27 ;  /* 0x000000010b077824 */ /* 0x000fe400078e021b */
[----:B------:R-:W-:Y:S01]  /*10a70*/  IMAD.WIDE.U32 R20, R20, UR12, R18 ;  /* 0x0000000c14147c25 */ /* 0x000fe2000f8e0012 */
[----:B------:R-:W-:-:S03]  /*10a80*/  IADD3 R13, PT, PT, R13, R9, RZ ;  /* 0x000000090d0d7210 */ /* 0x000fc60007ffe0ff */
[-C--:B-1----:R-:W-:Y:S02]  /*10a90*/  IMAD R7, R7, R24.reuse, RZ ;  /* 0x0000001807077224 */ /* 0x082fe400078e02ff */
[----:B------:R-:W-:Y:S02]  /*10aa0*/  IMAD.IADD R11, R21, 0x1, R17 ;  /* 0x00000001150b7824 */ /* 0x000fe400078e0211 */
[----:B------:R-:W-:Y:S02]  /*10ab0*/  IMAD R27, R10, R25, R7 ;  /* 0x000000190a1b7224 */ /* 0x000fe400078e0207 */
[-C--:B------:R-:W-:Y:S02]  /*10ac0*/  IMAD R7, R11, R24.reuse, RZ ;  /* 0x000000180b077224 */ /* 0x080fe400078e02ff */
[----:B------:R-:W-:Y:S02]  /*10ad0*/  IMAD R28, R24, UR13, RZ ;  /* 0x0000000d181c7c24 */ /* 0x000fe4000f8e02ff */
[----:B------:R-:W-:-:S04]  /*10ae0*/  IMAD.WIDE.U32 R8, R10, R24, R12 ;  /* 0x000000180a087225 */ /* 0x000fc800078e000c */
[----:B------:R-:W-:Y:S01]  /*10af0*/  IMAD R17, R20, R25, R7 ;  /* 0x0000001914117224 */ /* 0x000fe200078e0207 */
[----:B------:R-:W-:Y:S01]  /*10b00*/  IADD3 R7, P4, PT, R14, R8, RZ ;  /* 0x000000080e077210 */ /* 0x000fe20007f9e0ff */
[----:B------:R-:W-:-:S03]  /*10b10*/  IMAD.WIDE.U32 R10, R24, UR12, RZ ;  /* 0x0000000c180a7c25 */ /* 0x000fc6000f8e00ff */
[----:B------:R-:W-:Y:S01]  /*10b20*/  IADD3.X R9, PT, PT, R9, R27, RZ, P4, !PT ;  /* 0x0000001b09097210 */ /* 0x000fe200027fe4ff */
[----:B------:R-:W-:Y:S01]  /*10b30*/  IMAD R29, R25, UR12, R28 ;  /* 0x0000000c191d7c24 */ /* 0x000fe2000f8e021c */
[----:B------:R-:W-:Y:S01]  /*10b40*/  IADD3 R51, P4, PT, RZ, -R45, RZ ;  /* 0x8000002dff337210 */ /* 0x000fe20007f9e0ff */
[----:B------:R-:W-:Y:S01]  /*10b50*/  IMAD.WIDE.U32 R20, R20, R24, RZ ;  /* 0x0000001814147225 */ /* 0x000fe200078e00ff */
[C---:B------:R-:W-:Y:S02]  /*10b60*/  LEA R8, P1, -R10.reuse, UR14, 0x3 ;  /* 0x0000000e0a087c11 */ /* 0x040fe4000f8219ff */
[----:B------:R-:W-:Y:S01]  /*10b70*/  IADD3 R29, PT, PT, R11, R29, RZ ;  /* 0x0000001d0b1d7210 */ /* 0x000fe20007ffe0ff */
[----:B------:R-:W-:Y:S02]  /*10b80*/  IMAD.IADD R21, R21, 0x1, R17 ;  /* 0x0000000115157824 */ /* 0x000fe400078e0211 */
[--C-:B------:R-:W-:Y:S01]  /*10b90*/  IMAD.X R17, RZ, RZ, R16.reuse, P3 ;  /* 0x000000ffff117224 */ /* 0x100fe200018e0610 */
[----:B------:R-:W-:Y:S01]  /*10ba0*/  SHF.L.U64.HI R39, R10, 0x3, R29 ;  /* 0x000000030a277819 */ /* 0x000fe2000001021d */
[--C-:B------:R-:W-:Y:S01]  /*10bb0*/  IMAD.X R27, RZ, RZ, R16.reuse, P6 ;  /* 0x000000ffff1b7224 */ /* 0x100fe200030e0610 */
[----:B------:R-:W-:Y:S01]  /*10bc0*/  IADD3 R43, P3, PT, R15, 0x5, RZ ;  /* 0x000000050f2b7810 */ /* 0x000fe20007f7e0ff */
[----:B------:R-:W-:Y:S01]  /*10bd0*/  IMAD.X R41, RZ, RZ, R16, P5 ;  /* 0x000000ffff297224 */ /* 0x000fe200028e0610 */
[----:B------:R-:W-:Y:S01]  /*10be0*/  IADD3.X R10, PT, PT, RZ, ~R17, RZ, P4, !PT ;  /* 0x80000011ff0a7210 */ /* 0x000fe200027fe4ff */
[----:B------:R-:W-:Y:S01]  /*10bf0*/  IMAD R40, R40, UR6, RZ ;  /* 0x0000000628287c24 */ /* 0x000fe2000f8e02ff */
[----:B------:R-:W-:Y:S01]  /*10c00*/  IADD3 R29, P6, PT, RZ, -R44, RZ ;  /* 0x8000002cff1d7210 */ /* 0x000fe20007fde0ff */
[----:B------:R-:W-:Y:S01]  /*10c10*/  IMAD.WIDE.U32 R20, R46, UR6, R20 ;  /* 0x000000062e147c25 */ /* 0x000fe2000f8e0014 */
[----:B------:R-:W-:-:S02]  /*10c20*/  IADD3.X R12, PT, PT, RZ, R16, RZ, P3, !PT ;  /* 0x00000010ff0c7210 */ /* 0x000fc40001ffe4ff */
[----:B------:R-:W-:Y:S01]  /*10c30*/  IADD3.X R28, PT, PT, RZ, ~R27, RZ, P6, !PT ;  /* 0x8000001bff1c7210 */ /* 0x000fe200037fe4ff */
[----:B------:R-:W-:Y:S01]  /*10c40*/  IMAD R10, R10, UR12, RZ ;  /* 0x0000000c0a0a7c24 */ /* 0x000fe2000f8e02ff */
[----:B------:R-:W-:Y:S01]  /*10c50*/  IADD3 R31, P3, PT, RZ, -R43, RZ ;  /* 0x8000002bff1f7210 */ /* 0x000fe20007f7e0ff */
[----:B------:R-:W-:Y:S01]  /*10c60*/  IMAD R27, R27, UR6, RZ ;  /* 0x000000061b1b7c24 */ /* 0x000fe2000f8e02ff */
[----:B------:R-:W-:Y:S01]  /*10c70*/  IADD3 R33, P5, PT, RZ, -R42, RZ ;  /* 0x8000002aff217210 */ /* 0x000fe20007fbe0ff */
[----:B------:R-:W-:Y:S01]  /*10c80*/  IMAD R35, R51, UR13, R10 ;  /* 0x0000000d33237c24 */ /* 0x000fe2000f8e020a */
[----:B------:R-:W-:Y:S01]  /*10c90*/  IADD3 R11, P4, PT, R15, 0x7, RZ ;  /* 0x000000070f0b7810 */ /* 0x000fe20007f9e0ff */
        /* <DEDUP_REMOVED lines=8> */
[----:B------:R-:W-:Y:S02]  /*10d20*/  IMAD R35, R35, R24, RZ ;  /* 0x0000001823237224 */ /* 0x000fe400078e02ff */
[----:B------:R-:W-:Y:S02]  /*10d30*/  IMAD R34, R31, UR13, R34 ;  /* 0x0000000d1f227c24 */ /* 0x000fe4000f8e0222 */
[----:B------:R-:W-:Y:S02]  /*10d40*/  IMAD.IADD R29, R29, 0x1, R37 ;  /* 0x000000011d1d7824 */ /* 0x000fe400078e0225 */
[----:B------:R-:W-:Y:S02]  /*10d50*/  IMAD R35, R50, R25, R35 ;  /* 0x0000001932237224 */ /* 0x000fe400078e0223 */
[----:B------:R-:W-:-:S04]  /*10d60*/  IMAD.WIDE.U32 R30, R31, UR12, R18 ;  /* 0x0000000c1f1e7c25 */ /* 0x000fc8000f8e0012 */
[----:B------:R-:W-:Y:S01]  /*10d70*/  IMAD.WIDE.U32 R50, R50, R24, RZ ;  /* 0x0000001832327225 */ /* 0x000fe200078e00ff */
[----:B------:R-:W-:-:S03]  /*10d80*/  IADD3 R31, PT, PT, R31, R34, RZ ;  /* 0x000000221f1f7210 */ /* 0x000fc60007ffe0ff */
[----:B------:R-:W-:Y:S01]  /*10d90*/  IMAD R32, R32, UR12, RZ ;  /* 0x0000000c20207c24 */ /* 0x000fe2000f8e02ff */
[----:B------:R-:W-:Y:S01]  /*10da0*/  IADD3 R35, PT, PT, R51, R35, RZ ;  /* 0x0000002333237210 */ /* 0x000fe20007ffe0ff */
[----:B------:R-:W-:Y:S02]  /*10db0*/  IMAD R29, R29, R24, RZ ;  /* 0x000000181d1d7224 */ /* 0x000fe400078e02ff */
[C---:B------:R-:W-:Y:S02]  /*10dc0*/  IMAD R47, R33.reuse, UR13, R32 ;  /* 0x0000000d212f7c24 */ /* 0x040fe4000f8e0220 */
[----:B------:R-:W-:Y:S02]  /*10dd0*/  IMAD.MOV.U32 R34, RZ, RZ, R50 ;  /* 0x000000ffff227224 */ /* 0x000fe400078e0032 */
[----:B------:R-:W-:-:S04]  /*10de0*/  IMAD.WIDE.U32 R32, R33, UR12, R18 ;  /* 0x0000000c21207c25 */ /* 0x000fc8000f8e0012 */
[C---:B------:R-:W-:Y:S01]  /*10df0*/  IMAD R29, R28.reuse, R25, R29 ;  /* 0x000000191c1d7224 */ /* 0x040fe200078e021d */
[----:B------:R-:W-:Y:S01]  /*10e00*/  IADD3 R47, PT, PT, R33, R47, RZ ;  /* 0x0000002f212f7210 */ /* 0x000fe20007ffe0ff */
[----:B------:R-:W-:-:S04]  /*10e10*/  IMAD.WIDE.U32 R50, R28, R24, RZ ;  /* 0x000000181c327225 */ /* 0x000fc800078e00ff */
[----:B------:R-:W-:Y:S01]  /*10e20*/  IMAD.X R10, RZ, RZ, R16, P4 ;  /* 0x000000ffff0a7224 */ /* 0x000fe200020e0610 */
[----:B------:R-:W-:Y:S01]  /*10e30*/  IADD3 R36, P4, PT, RZ, -R11, RZ ;  /* 0x8000000bff247210 */ /* 0x000fe20007f9e0ff */
[-C--:B------:R-:W-:Y:S01]  /*10e40*/  IMAD R47, R47, R24.reuse, RZ ;  /* 0x000000182f2f7224 */ /* 0x080fe200078e02ff */
[----:B------:R-:W-:Y:S01]  /*10e50*/  IADD3 R51, PT, PT, R51, R29, RZ ;  /* 0x0000001d33337210 */ /* 0x000fe20007ffe0ff */
[----:B------:R-:W-:Y:S01]  /*10e60*/  IMAD R31, R31, R24, RZ ;  /* 0x000000181f1f7224 */ /* 0x000fe200078e02ff */
[----:B------:R-:W0:Y:S01]  /*10e70*/  LDC.64 R28, c[0x0][0x608] ;  /* 0x00018200ff1c7b82 */ /* 0x000e220000000a00 */
[----:B------:R-:W-:Y:S02]  /*10e80*/  IMAD.X R48, RZ, RZ, ~R10, P4 ;  /* 0x000000ffff307224 */ /* 0x000fe400020e0e0a */
[----:B------:R-:W-:Y:S02]  /*10e90*/  IMAD R47, R32, R25, R47 ;  /* 0x00000019202f7224 */ /* 0x000fe400078e022f */
[----:B------:R-:W-:-:S02]  /*10ea0*/  IMAD R48, R48, UR12, RZ ;  /* 0x0000000c30307c24 */ /* 0x000fc4000f8e02ff */
[----:B------:R-:W-:-:S04]  /*10eb0*/  IMAD.WIDE.U32 R32, R32, R24, RZ ;  /* 0x0000001820207225 */ /* 0x000fc800078e00ff */
[C---:B------:R-:W-:Y:S01]  /*10ec0*/  IMAD R31, R30.reuse, R25, R31 ;  /* 0x000000191e1f7224 */ /* 0x040fe200078e021f */
[----:B------:R-:W-:Y:S01]  /*10ed0*/  IADD3 R33, PT, PT, R33, R47, RZ ;  /* 0x0000002f21217210 */ /* 0x000fe20007ffe0ff */
[----:B------:R-:W-:-:S04]  /*10ee0*/  IMAD.WIDE.U32 R52, R30, R24, RZ ;  /* 0x000000181e347225 */ /* 0x000fc800078e00ff */
[C---:B------:R-:W-:Y:S02]  /*10ef0*/  IMAD R48, R36.reuse, UR13, R48 ;  /* 0x0000000d24307c24 */ /* 0x040fe4000f8e0230 */
[----:B------:R-:W-:-:S04]  /*10f00*/  IMAD.WIDE.U32 R36, R36, UR12, R18 ;  /* 0x0000000c24247c25 */ /* 0x000fc8000f8e0012 */
[----:B------:R-:W-:Y:S02]  /*10f10*/  IMAD.IADD R53, R53, 0x1, R31 ;  /* 0x0000000135357824 */ /* 0x000fe400078e021f */
[----:B------:R-:W-:Y:S02]  /*10f20*/  IMAD R31, R41, UR6, RZ ;  /* 0x00000006291f7c24 */ /* 0x000fe4000f8e02ff */
[----:B------:R-:W-:Y:S02]  /*10f30*/  IMAD.IADD R48, R37, 0x1, R48 ;  /* 0x0000000125307824 */ /* 0x000fe400078e0230 */
[----:B------:R-:W-:Y:S02]  /*10f40*/  IMAD R30, R17, UR6, RZ ;  /* 0x00000006111e7c24 */ /* 0x000fe4000f8e02ff */
[C---:B------:R-:W-:Y:S02]  /*10f50*/  IMAD R31, R42.reuse, UR7, R31 ;  /* 0x000000072a1f7c24 */ /* 0x040fe4000f8e021f */
[----:B------:R-:W-:-:S04]  /*10f60*/  IMAD.WIDE.U32 R32, R42, UR6, R32 ;  /* 0x000000062a207c25 */ /* 0x000fc8000f8e0020 */
[----:B------:R-:W-:Y:S02]  /*10f70*/  IMAD R42, R16, UR12, RZ ;  /* 0x0000000c102a7c24 */ /* 0x000fe4000f8e02ff */
[----:B------:R-:W-:Y:S02]  /*10f80*/  IMAD R48, R48, R24, RZ ;  /* 0x0000001830307224 */ /* 0x000fe400078e02ff */
[----:B------:R-:W-:Y:S02]  /*10f90*/  IMAD R17, R45, UR7, R30 ;  /* 0x000000072d117c24 */ /* 0x000fe4000f8e021e */
[----:B------:R-:W-:Y:S02]  /*10fa0*/  IMAD R40, R46, UR7, R40 ;  /* 0x000000072e287c24 */ /* 0x000fe4000f8e0228 */
[----:B------:R-:W-:Y:S02]  /*10fb0*/  IMAD R30, R12, UR6, RZ ;  /* 0x000000060c1e7c24 */ /* 0x000fe4000f8e02ff */
[----:B------:R-:W-:-:S02]  /*10fc0*/  IMAD R12, R44, UR7, R27 ;  /* 0x000000072c0c7c24 */ /* 0x000fc4000f8e021b */
[----:B------:R-:W-:Y:S01]  /*10fd0*/  IMAD R46, R10, UR6, RZ ;  /* 0x000000060a2e7c24 */ /* 0x000fe2000f8e02ff */
[----:B------:R-:W-:Y:S01]  /*10fe0*/  IADD3 R10, P3, PT, R14, R20, RZ ;  /* 0x000000140e0a7210 */ /* 0x000fe20007f7e0ff */
[----:B0-----:R-:W-:-:S03]  /*10ff0*/  IMAD.WIDE.U32 R28, R15, UR12, R28 ;  /* 0x0000000c0f1c7c25 */ /* 0x001fc6000f8e001c */
[----:B------:R-:W-:Y:S01]  /*11000*/  IADD3.X R40, PT, PT, R21, R40, RZ, P3, !PT ;  /* 0x0000002815287210 */ /* 0x000fe20001ffe4ff */
[----:B------:R-:W-:Y:S01]  /*11010*/  IMAD R27, R15, UR13, R42 ;  /* 0x0000000d0f1b7c24 */ /* 0x000fe2000f8e022a */
[----:B------:R-:W-:Y:S01]  /*11020*/  IADD3 R21, P3, PT, R18, -R28, RZ ;  /* 0x8000001c12157210 */ /* 0x000fe20007f7e0ff */
[C---:B------:R-:W-:Y:S01]  /*11030*/  IMAD R48, R36.reuse, R25, R48 ;  /* 0x0000001924307224 */ /* 0x040fe200078e0230 */
[----:B------:R-:W0:Y:S01]  /*11040*/  LDCU.64 UR12, c[0x0][0x5f0] ;  /* 0x0000be00ff0c77ac */ /* 0x000e220008000a00 */
[----:B------:R-:W-:-:S04]  /*11050*/  IMAD.WIDE.U32 R36, R36, R24, RZ ;  /* 0x0000001824247225 */ /* 0x000fc800078e00ff */
[----:B------:R-:W-:-:S04]  /*11060*/  IMAD.WIDE.U32 R34, R45, UR6, R34 ;  /* 0x000000062d227c25 */ /* 0x000fc8000f8e0022 */
[----:B------:R-:W-:-:S04]  /*11070*/  IMAD.WIDE.U32 R44, R44, UR6, R50 ;  /* 0x000000062c2c7c25 */ /* 0x000fc8000f8e0032 */
[----:B------:R-:W-:Y:S01]  /*11080*/  IMAD.IADD R29, R29, 0x1, R27 ;  /* 0x000000011d1d7824 */ /* 0x000fe200078e021b */
[C---:B------:R-:W-:Y:S01]  /*11090*/  IADD3 R20, P5, PT, R14.reuse, R44, RZ ;  /* 0x0000002c0e147210 */ /* 0x040fe20007fbe0ff */
[----:B------:R-:W-:Y:S01]  /*110a0*/  IMAD.IADD R37, R37, 0x1, R48 ;  /* 0x0000000125257824 */ /* 0x000fe200078e0230 */
[----:B------:R-:W-:Y:S01]  /*110b0*/  IADD3.X R27, PT, PT, R13, UR7, RZ, P2, !PT ;  /* 0x000000070d1b7c10 */ /* 0x000fe200097fe4ff */
[----:B------:R-:W-:Y:S01]  /*110c0*/  IMAD.WIDE.U32 R52, R43, UR6, R52 ;  /* 0x000000062b347c25 */ /* 0x000fe2000f8e0034 */
[----:B------:R-:W-:Y:S02]  /*110d0*/  IADD3.X R13, PT, PT, R19, ~R29, RZ, P3, !PT ;  /* 0x8000001d130d7210 */ /* 0x000fe40001ffe4ff */
[----:B------:R-:W-:Y:S01]  /*110e0*/  IADD3.X R44, PT, PT, R45, R12, RZ, P5, !PT ;  /* 0x0000000c2d2c7210 */ /* 0x000fe20002ffe4ff */
[C---:B------:R-:W-:Y:S01]  /*110f0*/  IMAD R41, R11.reuse, UR7, R46 ;  /* 0x000000070b297c24 */ /* 0x040fe2000f8e022e */
[C---:B------:R-:W-:Y:S01]  /*11100*/  IADD3 R12, P2, PT, R14.reuse, R52, RZ ;  /* 0x000000340e0c7210 */ /* 0x040fe20007f5e0ff */
[----:B------:R-:W-:Y:S01]  /*11110*/  IMAD.WIDE.U32 R36, R11, UR6, R36 ;  /* 0x000000060b247c25 */ /* 0x000fe2000f8e0024 */
[----:B------:R-:W-:Y:S01]  /*11120*/  IADD3 R11, P4, PT, R14, R34, RZ ;  /* 0x000000220e0b7210 */ /* 0x000fe20007f9e0ff */
[----:B------:R-:W-:Y:S01]  /*11130*/  USHF.L.U64.HI UR6, UR6, 0x3, UR7 ;  /* 0x0000000306067899 */ /* 0x000fe20008010207 */
[----:B------:R-:W-:Y:S01]  /*11140*/  LOP3.LUT R45, R5, 0xfffffff8, RZ, 0xc0, !PT ;  /* 0xfffffff8052d7812 */ /* 0x000fe200078ec0ff */
[----:B------:R-:W-:-:S02]  /*11150*/  IMAD R30, R43, UR7, R30 ;  /* 0x000000072b1e7c24 */ /* 0x000fc4000f8e021e */
[----:B------:R-:W-:Y:S01]  /*11160*/  IMAD R28, R13, R24, RZ ;  /* 0x000000180d1c7224 */ /* 0x000fe200078e02ff */
[----:B------:R-:W-:Y:S01]  /*11170*/  IADD3 R13, P3, PT, R14, R32, RZ ;  /* 0x000000200e0d7210 */ /* 0x000fe20007f7e0ff */
[----:B------:R-:W-:Y:S01]  /*11180*/  IMAD.WIDE.U32 R26, R21, R24, R26 ;  /* 0x00000018151a7225 */ /* 0x000fe200078e001a */
[----:B------:R-:W-:-:S03]  /*11190*/  IADD3.X R39, PT, PT, ~R39, UR6, RZ, P1, !PT ;  /* 0x0000000627277c10 */ /* 0x000fc60008ffe5ff */
[----:B------:R-:W-:Y:S01]  /*111a0*/  IMAD.X R17, R35, 0x1, R17, P4 ;  /* 0x0000000123117824 */ /* 0x000fe200020e0611 */
[C---:B------:R-:W-:Y:S01]  /*111b0*/  IADD3 R34, P4, PT, R14.reuse, R36, RZ ;  /* 0x000000240e227210 */ /* 0x040fe20007f9e0ff */
[----:B------:R-:W-:Y:S01]  /*111c0*/  IMAD.X R52, R53, 0x1, R30, P2 ;  /* 0x0000000135347824 */ /* 0x000fe200010e061e */
[----:B------:R-:W-:Y:S01]  /*111d0*/  IADD3.X R35, PT, PT, R33, R31, RZ, P3, !PT ;  /* 0x0000001f21237210 */ /* 0x000fe20001ffe4ff */
[----:B------:R-:W-:Y:S01]  /*111e0*/  IMAD R43, R21, R25, R28 ;  /* 0x00000019152b7224 */ /* 0x000fe200078e021c */
[----:B------:R-:W-:Y:S01]  /*111f0*/  IADD3 R21, P2, PT, R14, R26, RZ ;  /* 0x0000001a0e157210 */ /* 0x000fe20007f5e0ff */
[----:B------:R-:W-:Y:S01]  /*11200*/  IMAD.X R41, R37, 0x1, R41, P4 ;  /* 0x0000000125297824 */ /* 0x000fe200020e0629 */
[----:B0-----:R-:W-:Y:S01]  /*11210*/  MOV R36, UR13 ;  /* 0x0000000d00247c02 */ /* 0x001fe20008000f00 */
[----:B------:R-:W-:Y:S01]  /*11220*/  IMAD.U32 R37, RZ, RZ, UR12 ;  /* 0x0000000cff257e24 */ /* 0x000fe2000f8e00ff */
[----:B------:R-:W-:-:S09]  /*11230*/  IADD3.X R43, PT, PT, R27, R43, RZ, P2, !PT ;  /* 0x0000002b1b2b7210 */ /* 0x000fd200017fe4ff */
.L_x_436:
[----:B------:R-:W-:-:S05]  /*11240*/  IADD3 R30, P1, PT, R37, R7, RZ ;  /* 0x00000007251e7210 */ /* 0x000fca0007f3e0ff */
[----:B------:R-:W-:Y:S01]  /*11250*/  IMAD.X R31, R36, 0x1, R9, P1 ;  /* 0x00000001241f7824 */ /* 0x000fe200008e0609 */
[----:B------:R-:W-:-:S04]  /*11260*/  IADD3 R32, P1, PT, R37, R21, RZ ;  /* 0x0000001525207210 */ /* 0x000fc80007f3e0ff */
[----:B------:R0:W2:Y:S01]  /*11270*/  LDG.E.S8 R42, desc[UR8][R30.64] ;  /* 0x000000081e2a7981 */ /* 0x0000a2000c1e1300 */
[----:B------:R-:W-:Y:S02]  /*11280*/  IADD3.X R33, PT, PT, R36, R43, RZ, P1, !PT ;  /* 0x0000002b24217210 */ /* 0x000fe40000ffe4ff */
[----:B------:R-:W-:-:S03]  /*11290*/  IADD3 R24, P1, PT, R37, R10, RZ ;  /* 0x0000000a25187210 */ /* 0x000fc60007f3e0ff */
[----:B------:R1:W3:Y:S02]  /*112a0*/  LDG.E.S8 R46, desc[UR8][R32.64] ;  /* 0x00000008202e7981 */ /* 0x0002e4000c1e1300 */
[----:B------:R-:W-:Y:S01]  /*112b0*/  IMAD.X R25, R36, 0x1, R40, P1 ;  /* 0x0000000124197824 */ /* 0x000fe200008e0628 */
[----:B------:R-:W-:-:S04]  /*112c0*/  IADD3 R26, P1, PT, R37, R11, RZ ;  /* 0x0000000b251a7210 */ /* 0x000fc80007f3e0ff */
[----:B------:R4:W3:Y:S01]  /*112d0*/  LDG.E.S8 R47, desc[UR8][R24.64] ;  /* 0x00000008182f7981 */ /* 0x0008e2000c1e1300 */
[----:B------:R-:W-:Y:S02]  /*112e0*/  IADD3.X R27, PT, PT, R36, R17, RZ, P1, !PT ;  /* 0x00000011241b7210 */ /* 0x000fe40000ffe4ff */
[----:B------:R-:W-:-:S03]  /*112f0*/  IADD3 R28, P1, PT, R37, R20, RZ ;  /* 0x00000014251c7210 */ /* 0x000fc60007f3e0ff */
[----:B------:R-:W3:Y:S02]  /*11300*/  LDG.E.S8 R26, desc[UR8][R26.64] ;  /* 0x000000081a1a7981 */ /* 0x000ee4000c1e1300 */
[----:B------:R-:W-:Y:S01]  /*11310*/  IMAD.X R29, R36, 0x1, R44, P1 ;  /* 0x00000001241d7824 */ /* 0x000fe200008e062c */
[----:B0-----:R-:W-:-:S04]  /*11320*/  IADD3 R30, P1, PT, R37, R12, RZ ;  /* 0x0000000c251e7210 */ /* 0x001fc80007f3e0ff */
[----:B------:R-:W3:Y:S01]  /*11330*/  LDG.E.S8 R28, desc[UR8][R28.64] ;  /* 0x000000081c1c7981 */ /* 0x000ee2000c1e1300 */
[----:B------:R-:W-:Y:S02]  /*11340*/  IADD3.X R31, PT, PT, R36, R52, RZ, P1, !PT ;  /* 0x00000034241f7210 */ /* 0x000fe40000ffe4ff */
[----:B-1----:R-:W-:-:S03]  /*11350*/  IADD3 R32, P1, PT, R37, R13, RZ ;  /* 0x0000000d25207210 */ /* 0x002fc60007f3e0ff */
[----:B------:R-:W3:Y:S02]  /*11360*/  LDG.E.S8 R30, desc[UR8][R30.64] ;  /* 0x000000081e1e7981 */ /* 0x000ee4000c1e1300 */
[----:B------:R-:W-:Y:S01]  /*11370*/  IMAD.X R33, R36, 0x1, R35, P1 ;  /* 0x0000000124217824 */ /* 0x000fe200008e0623 */
[----:B----4-:R-:W-:-:S04]  /*11380*/  IADD3 R24, P1, PT, R37, R34, RZ ;  /* 0x0000002225187210 */ /* 0x010fc80007f3e0ff */
[----:B------:R-:W4:Y:S01]  /*11390*/  LDG.E.S8 R32, desc[UR8][R32.64] ;  /* 0x0000000820207981 */ /* 0x000f22000c1e1300 */
[----:B------:R-:W-:-:S05]  /*113a0*/  IADD3.X R25, PT, PT, R36, R41, RZ, P1, !PT ;  /* 0x0000002924197210 */ /* 0x000fca0000ffe4ff */
[----:B------:R-:W4:Y:S01]  /*113b0*/  LDG.E.S8 R24, desc[UR8][R24.64] ;  /* 0x0000000818187981 */ /* 0x000f22000c1e1300 */
[----:B-----5:R-:W-:Y:S02]  /*113c0*/  LOP3.LUT R3, R3, 0xffff, RZ, 0xc0, !PT ;  /* 0x0000ffff03037812 */ /* 0x020fe400078ec0ff */
[----:B------:R-:W-:Y:S02]  /*113d0*/  IADD3 R45, P2, PT, R45, -0x8, RZ ;  /* 0xfffffff82d2d7810 */ /* 0x000fe40007f5e0ff */
[----:B------:R-:W-:Y:S02]  /*113e0*/  PRMT R3, R3, 0x8880, RZ ;  /* 0x0000888003037816 */ /* 0x000fe400000000ff */
        /* <DEDUP_REMOVED lines=10> */
[----:B------:R-:W-:-:S03]  /*11490*/  IMAD.MOV R42, RZ, RZ, -R47 ;  /* 0x000000ffff2a7224 */ /* 0x000fc600078e0a2f */
[----:B------:R-:W-:Y:S02]  /*114a0*/  SEL R3, RZ, 0x1, !P1 ;  /* 0x00000001ff037807 */ /* 0x000fe40004800000 */
[----:B------:R-:W-:Y:S02]  /*114b0*/  IADD3 R26, PT, PT, -R26, RZ, RZ ;  /* 0x000000ff1a1a7210 */ /* 0x000fe40007ffe1ff */
[----:B------:R-:W-:-:S04]  /*114c0*/  ISETP.NE.AND P1, PT, R3, R42, PT ;  /* 0x0000002a0300720c */ /* 0x000fc80003f25270 */
[----:B------:R-:W-:Y:S01]  /*114d0*/  SEL R3, RZ, 0x1, !P1 ;  /* 0x00000001ff037807 */ /* 0x000fe20004800000 */
[----:B------:R-:W-:-:S03]  /*114e0*/  IMAD.MOV R28, RZ, RZ, -R28 ;  /* 0x000000ffff1c7224 */ /* 0x000fc600078e0a1c */
[----:B------:R-:W-:Y:S02]  /*114f0*/  ISETP.NE.AND P1, PT, R3, R26, PT ;  /* 0x0000001a0300720c */ /* 0x000fe40003f25270 */
[----:B------:R-:W-:Y:S02]  /*11500*/  IADD3 R30, PT, PT, -R30, RZ, RZ ;  /* 0x000000ff1e1e7210 */ /* 0x000fe40007ffe1ff */
[----:B------:R-:W-:-:S04]  /*11510*/  SEL R3, RZ, 0x1, !P1 ;  /* 0x00000001ff037807 */ /* 0x000fc80004800000 */
[----:B------:R-:W-:Y:S01]  /*11520*/  ISETP.NE.AND P1, PT, R3, R28, PT ;  /* 0x0000001c0300720c */ /* 0x000fe20003f25270 */
[----:B----4-:R-:W-:-:S03]  /*11530*/  IMAD.MOV R32, RZ, RZ, -R32 ;  /* 0x000000ffff207224 */ /* 0x010fc600078e0a20 */
[----:B------:R-:W-:Y:S02]  /*11540*/  SEL R3, RZ, 0x1, !P1 ;  /* 0x00000001ff037807 */ /* 0x000fe40004800000 */
[----:B------:R-:W-:Y:S02]  /*11550*/  IADD3 R24, PT, PT, -R24, RZ, RZ ;  /* 0x000000ff18187210 */ /* 0x000fe40007ffe1ff */
[----:B------:R-:W-:-:S04]  /*11560*/  ISETP.NE.AND P1, PT, R3, R30, PT ;  /* 0x0000001e0300720c */ /* 0x000fc80003f25270 */
[----:B------:R-:W-:-:S04]  /*11570*/  SEL R3, RZ, 0x1, !P1 ;  /* 0x00000001ff037807 */ /* 0x000fc80004800000 */
[----:B------:R-:W-:-:S04]  /*11580*/  ISETP.NE.AND P1, PT, R3, R32, PT ;  /* 0x000000200300720c */ /* 0x000fc80003f25270 */
[----:B------:R-:W-:Y:S02]  /*11590*/  SEL R3, RZ, 0x1, !P1 ;  /* 0x00000001ff037807 */ /* 0x000fe40004800000 */
[----:B------:R-:W-:Y:S02]  /*115a0*/  ISETP.NE.U32.AND P1, PT, R45, RZ, PT ;  /* 0x000000ff2d00720c */ /* 0x000fe40003f25070 */
[----:B------:R-:W-:Y:S02]  /*115b0*/  ISETP.NE.AND P2, PT, R3, R24, PT ;  /* 0x000000180300720c */ /* 0x000fe40003f45270 */
[----:B------:R-:W-:Y:S02]  /*115c0*/  ISETP.NE.AND.EX P1, PT, R38, RZ, PT, P1 ;  /* 0x000000ff2600720c */ /* 0x000fe40003f25310 */
[----:B------:R-:W-:-:S11]  /*115d0*/  SEL R3, RZ, 0x1, !P2 ;  /* 0x00000001ff037807 */ /* 0x000fd60005000000 */
[----:B------:R-:W-:Y:S05]  /*115e0*/  @P1 BRA `(.L_x_436) ;  /* 0xfffffffc00141947 */ /* 0x000fea000383ffff */
.L_x_435:
[----:B------:R-:W-:Y:S05]  /*115f0*/  BSYNC.RECONVERGENT B2 ;  /* 0x0000000000027941 */ /* 0x000fea0003800200 */
.L_x_434:
        /* <DEDUP_REMOVED lines=12> */
[----:B------:R-:W-:Y:S01]  /*116c0*/  IMAD.MOV.U32 R7, RZ, RZ, RZ ;  /* 0x000000ffff077224 */ /* 0x000fe200078e00ff */
[----:B------:R-:W2:Y:S01]  /*116d0*/  LDCU.64 UR12, c[0x0][0x618] ;  /* 0x0000c300ff0c77ac */ /* 0x000ea20008000a00 */
[----:B------:R-:W-:Y:S02]  /*116e0*/  MOV R6, R14 ;  /* 0x0000000e00067202 */ /* 0x000fe40000000f00 */
[----:B------:R-:W-:Y:S01]  /*116f0*/  IMAD.X R8, RZ, RZ, ~R16, P1 ;  /* 0x000000ffff087224 */ /* 0x000fe200008e0e10 */
[----:B------:R-:W3:Y:S01]  /*11700*/  LDCU.64 UR14, c[0x0][0x620] ;  /* 0x0000c400ff0e77ac */ /* 0x000ee20008000a00 */
[----:B------:R-:W4:Y:S02]  /*11710*/  LDCU.64 UR16, c[0x0][0x5f0] ;  /* 0x0000be00ff1077ac */ /* 0x000f240008000a00 */
[----:B0-----:R-:W-:-:S02]  /*11720*/  IMAD R8, R8, UR6, RZ ;  /* 0x0000000608087c24 */ /* 0x001fc4000f8e02ff */
[C---:B------:R-:W-:Y:S02]  /*11730*/  IMAD R20, R16.reuse, UR6, RZ ;  /* 0x0000000610147c24 */ /* 0x040fe4000f8e02ff */
[----:B--2---:R-:W-:Y:S02]  /*11740*/  IMAD R12, R16, UR12, RZ ;  /* 0x0000000c100c7c24 */ /* 0x004fe4000f8e02ff */
[C---:B------:R-:W-:Y:S02]  /*11750*/  IMAD R13, R9.reuse, UR7, R8 ;  /* 0x00000007090d7c24 */ /* 0x040fe4000f8e0208 */
[----:B------:R-:W-:-:S04]  /*11760*/  IMAD.WIDE.U32 R8, R9, UR6, R18 ;  /* 0x0000000609087c25 */ /* 0x000fc8000f8e0012 */
[----:B------:R-:W-:Y:S01]  /*11770*/  IMAD.WIDE.U32 R6, R15, UR12, R6 ;  /* 0x0000000c0f067c25 */ /* 0x000fe2000f8e0006 */
[----:B------:R-:W-:-:S03]  /*11780*/  IADD3 R9, PT, PT, R9, R13, RZ ;  /* 0x0000000d09097210 */ /* 0x000fc60007ffe0ff */
[----:B-1----:R-:W-:-:S04]  /*11790*/  IMAD.WIDE.U32 R10, R15, UR6, R10 ;  /* 0x000000060f0a7c25 */ /* 0x002fc8000f8e000a */
[C---:B------:R-:W-:Y:S01]  /*117a0*/  IMAD R17, R15.reuse, UR13, R12 ;  /* 0x0000000d0f117c24 */ /* 0x040fe2000f8e020c */
[----:B------:R-:W-:Y:S01]  /*117b0*/  IADD3 R29, P3, PT, R18, -R10, RZ ;  /* 0x8000000a121d7210 */ /* 0x000fe20007f7e0ff */
[----:B------:R-:W-:Y:S01]  /*117c0*/  IMAD R21, R15, UR7, R20 ;  /* 0x000000070f157c24 */ /* 0x000fe2000f8e0214 */
[----:B------:R-:W-:Y:S01]  /*117d0*/  IADD3 R25, P2, PT, R10, UR6, RZ ;  /* 0x000000060a197c10 */ /* 0x000fe2000ff5e0ff */
[----:B------:R-:W-:Y:S01]  /*117e0*/  IMAD.IADD R13, R17, 0x1, R7 ;  /* 0x00000001110d7824 */ /* 0x000fe200078e0207 */
[----:B------:R-:W-:Y:S01]  /*117f0*/  IADD3 R10, P1, PT, R6, UR12, RZ ;  /* 0x0000000c060a7c10 */ /* 0x000fe2000ff3e0ff */
[----:B------:R-:W-:Y:S01]  /*11800*/  IMAD.MOV.U32 R12, RZ, RZ, R6 ;  /* 0x000000ffff0c7224 */ /* 0x000fe200078e0006 */
[----:B------:R-:W-:Y:S01]  /*11810*/  IADD3 R27, PT, PT, R11, R21, RZ ;  /* 0x000000150b1b7210 */ /* 0x000fe20007ffe0ff */
[----:B---3--:R-:W-:Y:S01]  /*11820*/  IMAD R9, R9, UR14, RZ ;  /* 0x0000000e09097c24 */ /* 0x008fe2000f8e02ff */
[----:B------:R-:W-:Y:S01]  /*11830*/  IADD3.X R11, PT, PT, R13, UR13, RZ, P1, !PT ;  /* 0x0000000d0d0b7c10 */ /* 0x000fe20008ffe4ff */
[----:B------:R-:W-:Y:S01]  /*11840*/  IMAD.WIDE.U32 R6, R8, UR14, R12 ;  /* 0x0000000e08067c25 */ /* 0x000fe2000f8e000c */
[----:B------:R-:W-:-:S02]  /*11850*/  IADD3.X R12, PT, PT, R19, ~R27, RZ, P3, !PT ;  /* 0x8000001b130c7210 */ /* 0x000fc40001ffe4ff */
[----:B------:R-:W-:Y:S01]  /*11860*/  IADD3 R21, P3, PT, R18, -R25, RZ ;  /* 0x8000001912157210 */ /* 0x000fe20007f7e0ff */
[----:B------:R-:W-:Y:S01]  /*11870*/  IMAD R9, R8, UR15, R9 ;  /* 0x0000000f08097c24 */ /* 0x000fe2000f8e0209 */
[----:B----4-:R-:W-:Y:S01]  /*11880*/  IADD3 R8, P1, PT, R6, UR16, RZ ;  /* 0x0000001006087c10 */ /* 0x010fe2000ff3e0ff */
[----:B------:R-:W-:Y:S01]  /*11890*/  IMAD R6, R12, UR14, RZ ;  /* 0x0000000e0c067c24 */ /* 0x000fe2000f8e02ff */
[----:B------:R-:W-:Y:S01]  /*118a0*/  IADD3.X R27, PT, PT, R27, UR7, RZ, P2, !PT ;  /* 0x000000071b1b7c10 */ /* 0x000fe200097fe4ff */
        /* <DEDUP_REMOVED lines=17> */
[----:B------:R-:W-:Y:S01]  /*119c0*/  IADD3 R6, P1, PT, R12, UR16, RZ ;  /* 0x000000100c067c10 */ /* 0x000fe2000ff3e0ff */
[----:B------:R-:W-:Y:S02]  /*119d0*/  IMAD R26, R26, UR14, RZ ;  /* 0x0000000e1a1a7c24 */ /* 0x000fe4000f8e02ff */
[----:B0-----:R-:W-:Y:S01]  /*119e0*/  IMAD.WIDE.U32 R8, R25, UR14, R20 ;  /* 0x0000000e19087c25 */ /* 0x001fe2000f8e0014 */
        /* <DEDUP_REMOVED lines=22> */
.L_x_440:
[----:B------:R-:W-:Y:S05]  /*11b50*/  BSYNC.RECONVERGENT B3 ;  /* 0x0000000000037941 */ /* 0x000fea0003800200 */
.L_x_439:
        /* <DEDUP_REMOVED lines=16> */
[----:B------:R-:W4:Y:S01]  /*11c60*/  LDCU.64 UR16, c[0x0][0x5f0] ;  /* 0x0000be00ff1077ac */ /* 0x000f220008000a00 */
[----:B0-----:R-:W-:-:S02]  /*11c70*/  IMAD R20, R16, UR12, RZ ;  /* 0x0000000c10147c24 */ /* 0x001fc4000f8e02ff */
[----:B--2---:R-:W-:Y:S02]  /*11c80*/  IMAD R12, R8, UR6, RZ ;  /* 0x00000006080c7c24 */ /* 0x004fe4000f8e02ff */
[----:B------:R-:W-:Y:S02]  /*11c90*/  IMAD R24, R16, UR6, RZ ;  /* 0x0000000610187c24 */ /* 0x000fe4000f8e02ff */
[----:B------:R-:W-:-:S04]  /*11ca0*/  IMAD.WIDE.U32 R8, R15, UR12, R6 ;  /* 0x0000000c0f087c25 */ /* 0x000fc8000f8e0006 */
[----:B------:R-:W-:Y:S02]  /*11cb0*/  IMAD R17, R15, UR13, R20 ;  /* 0x0000000d0f117c24 */ /* 0x000fe4000f8e0214 */
[C---:B------:R-:W-:Y:S01]  /*11cc0*/  IMAD R13, R5.reuse, UR7, R12 ;  /* 0x00000007050d7c24 */ /* 0x040fe2000f8e020c */
[----:B------:R-:W-:Y:S01]  /*11cd0*/  IADD3 R12, P2, PT, R8, UR12, RZ ;  /* 0x0000000c080c7c10 */ /* 0x000fe2000ff5e0ff */
        /* <DEDUP_REMOVED lines=31> */
.L_x_442:
[----:B------:R-:W-:Y:S05]  /*11ed0*/  BSYNC.RECONVERGENT B3 ;  /* 0x0000000000037941 */ /* 0x000fea0003800200 */
.L_x_441:
[----:B------:R-:W-:Y:S05]  /*11ee0*/  @P0 BRA `(.L_x_438) ;  /* 0x00000000006c0947 */ /* 0x000fea0003800000 */
[----:B------:R-:W0:Y:S01]  /*11ef0*/  LDCU.64 UR12, c[0x0][0x618] ;  /* 0x0000c300ff0c77ac */ /* 0x000e220008000a00 */
[----:B------:R-:W-:Y:S01]  /*11f00*/  IADD3 R8, P0, PT, RZ, -R15, RZ ;  /* 0x8000000fff087210 */ /* 0x000fe20007f1e0ff */
[----:B------:R-:W-:Y:S01]  /*11f10*/  IMAD.MOV.U32 R7, RZ, RZ, RZ ;  /* 0x000000ffff077224 */ /* 0x000fe200078e00ff */
[----:B------:R-:W-:Y:S01]  /*11f20*/  MOV R6, R14 ;  /* 0x0000000e00067202 */ /* 0x000fe20000000f00 */
[----:B------:R-:W1:Y:S02]  /*11f30*/  LDCU.64 UR6, c[0x0][0x608] ;  /* 0x0000c100ff0677ac */ /* 0x000e640008000a00 */
[----:B------:R-:W-:Y:S01]  /*11f40*/  IMAD.X R5, RZ, RZ, ~R16, P0 ;  /* 0x000000ffff057224 */ /* 0x000fe200000e0e10 */
[----:B------:R-:W2:Y:S01]  /*11f50*/  LDCU.64 UR14, c[0x0][0x620] ;  /* 0x0000c400ff0e77ac */ /* 0x000ea20008000a00 */
[----:B------:R-:W3:Y:S01]  /*11f60*/  LDCU.64 UR16, c[0x0][0x5f0] ;  /* 0x0000be00ff1077ac */ /* 0x000ee20008000a00 */
[----:B0-----:R-:W-:Y:S02]  /*11f70*/  IMAD R16, R16, UR12, RZ ;  /* 0x0000000c10107c24 */ /* 0x001fe4000f8e02ff */
[----:B------:R-:W-:-:S04]  /*11f80*/  IMAD.WIDE.U32 R6, R15, UR12, R6 ;  /* 0x0000000c0f067c25 */ /* 0x000fc8000f8e0006 */
[----:B-1----:R-:W-:Y:S02]  /*11f90*/  IMAD R5, R5, UR6, RZ ;  /* 0x0000000605057c24 */ /* 0x002fe4000f8e02ff */
[----:B------:R-:W-:Y:S02]  /*11fa0*/  IMAD R15, R15, UR13, R16 ;  /* 0x0000000d0f0f7c24 */ /* 0x000fe4000f8e0210 */
[----:B------:R-:W-:-:S03]  /*11fb0*/  IMAD.WIDE.U32 R18, R8, UR6, R18 ;  /* 0x0000000608127c25 */ /* 0x000fc6000f8e0012 */
[----:B------:R-:W-:Y:S01]  /*11fc0*/  IADD3 R7, PT, PT, R7, R15, RZ ;  /* 0x0000000f07077210 */ /* 0x000fe20007ffe0ff */
[----:B------:R-:W-:-:S04]  /*11fd0*/  IMAD R5, R8, UR7, R5 ;  /* 0x0000000708057c24 */ /* 0x000fc8000f8e0205 */
[----:B------:R-:W-:Y:S02]  /*11fe0*/  IMAD.IADD R5, R19, 0x1, R5 ;  /* 0x0000000113057824 */ /* 0x000fe400078e0205 */
[----:B--2---:R-:W-:-:S04]  /*11ff0*/  IMAD.WIDE.U32 R6, R18, UR14, R6 ;  /* 0x0000000e12067c25 */ /* 0x004fc8000f8e0006 */
[----:B------:R-:W-:Y:S01]  /*12000*/  IMAD R5, R5, UR14, RZ ;  /* 0x0000000e05057c24 */ /* 0x000fe2000f8e02ff */
[----:B---3--:R-:W-:-:S03]  /*12010*/  IADD3 R6, P0, PT, R6, UR16, RZ ;  /* 0x0000001006067c10 */ /* 0x008fc6000ff1e0ff */
[----:B------:R-:W-:-:S05]  /*12020*/  IMAD R5, R18, UR15, R5 ;  /* 0x0000000f12057c24 */ /* 0x000fca000f8e0205 */
[----:B------:R-:W-:-:S05]  /*12030*/  IADD3.X R7, PT, PT, R7, UR17, R5, P0, !PT ;  /* 0x0000001107077c10 */ /* 0x000fca00087fe405 */
[----:B------:R-:W2:Y:S01]  /*12040*/  LDG.E.S8 R6, desc[UR8][R6.64] ;  /* 0x0000000806067981 */ /* 0x000ea2000c1e1300 */
[----:B-----5:R-:W-:-:S04]  /*12050*/  LOP3.LUT R3, R3, 0xffff, RZ, 0xc0, !PT ;  /* 0x0000ffff03037812 */ /* 0x020fc800078ec0ff */
[----:B------:R-:W-:Y:S02]  /*12060*/  PRMT R8, R3, 0x8880, RZ ;  /* 0x0000888003087816 */ /* 0x000fe400000000ff */
[----:B--2---:R-:W-:-:S04]  /*12070*/  IADD3 R3, PT, PT, -R6, RZ, RZ ;  /* 0x000000ff06037210 */ /* 0x004fc80007ffe1ff */
[----:B------:R-:W-:-:S04]  /*12080*/  ISETP.NE.AND P0, PT, R8, R3, PT ;  /* 0x000000030800720c */ /* 0x000fc80003f05270 */
[----:B------:R-:W-:-:S09]  /*12090*/  SEL R3, RZ, 0x1, !P0 ;  /* 0x00000001ff037807 */ /* 0x000fd20004000000 */
.L_x_438:
[----:B------:R-:W-:Y:S05]  /*120a0*/  BSYNC.RECONVERGENT B2 ;  /* 0x0000000000027941 */ /* 0x000fea0003800200 */
.L_x_437:
[----:B-----5:R0:W-:Y:S02]  /*120b0*/  STG.E.U8 desc[UR8][R22.64], R3 ;  /* 0x0000000316007986 */ /* 0x0201e4000c101108 */
.L_x_433:
[----:B------:R-:W-:Y:S05]  /*120c0*/  BSYNC.RECONVERGENT B1 ;  /* 0x0000000000017941 */ /* 0x000fea0003800200 */
.L_x_432:
[----:B------:R-:W-:-:S07]  /*120d0*/  VIADD R4, R4, 0x80 ;  /* 0x0000008004047836 */ /* 0x000fce0000000000 */
.L_x_424:
[----:B------:R-:W-:Y:S05]  /*120e0*/  BSYNC.RECONVERGENT B0 ;  /* 0x0000000000007941 */ /* 0x000fea0003800200 */
.L_x_423:
[----:B------:R-:W1:Y:S01]  /*120f0*/  LDCU UR6, c[0x0][0x380] ;  /* 0x00007000ff0677ac */ /* 0x000e620008000800 */
[----:B------:R-:W-:Y:S01]  /*12100*/  BSSY.RECONVERGENT B0, `(.L_x_443) ;  /* 0x0000349000007945 */ /* 0x000fe20003800200 */
[----:B-1----:R-:W-:-:S13]  /*12110*/  ISETP.GE.AND P0, PT, R4, UR6, PT ;  /* 0x0000000604007c0c */ /* 0x002fda000bf06270 */
[----:B------:R-:W-:Y:S05]  /*12120*/  @P0 BRA `(.L_x_444) ;  /* 0x0000003400180947 */ /* 0x000fea0003800000 */
[----:B------:R-:W1:Y:S01]  /*12130*/  LDCU.64 UR6, c[0x0][0x390] ;  /* 0x00007200ff0677ac */ /* 0x000e620008000a00 */
[----:B------:R-:W-:Y:S02]  /*12140*/  HFMA2 R6, -RZ, RZ, 0, 0 ;  /* 0x00000000ff067431 */ /* 0x000fe400000001ff */
[----:B------:R-:W-:Y:S01]  /*12150*/  IMAD.MOV.U32 R7, RZ, RZ, R4 ;  /* 0x000000ffff077224 */ /* 0x000fe200078e0004 */
[----:B------:R-:W-:Y:S01]  /*12160*/  ISETP.NE.AND P0, PT, R2, RZ, PT ;  /* 0x000000ff0200720c */ /* 0x000fe20003f05270 */
[----:B------:R-:W2:Y:S01]  /*12170*/  LDCU UR12, c[0x0][0x38c] ;  /* 0x00007180ff0c77ac */ /* 0x000ea20008000800 */
[----:B------:R-:W3:Y:S01]  /*12180*/  LDCU.64 UR14, c[0x0][0x4b8] ;  /* 0x00009700ff0e77ac */ /* 0x000ee20008000a00 */
[----:B-1----:R-:W-:Y:S01]  /*12190*/  IMAD.HI.U32 R6, R4, UR6, R6 ;  /* 0x0000000604067c27 */ /* 0x002fe2000f8e0006 */
[----:B------:R-:W1:Y:S04]  /*121a0*/  LDCU UR6, c[0x0][0x4c0] ;  /* 0x00009800ff0677ac */ /* 0x000e680008000800 */
[----:B------:R-:W-:-:S04]  /*121b0*/  SHF.R.U32.HI R7, RZ, UR7, R6 ;  /* 0x00000007ff077c19 */ /* 0x000fc80008011606 */
[----:B0-----:R-:W-:-:S05]  /*121c0*/  IADD3 R3, PT, PT, -R7, RZ, RZ ;  /* 0x000000ff07037210 */ /* 0x001fca0007ffe1ff */
[----:B--2---:R-:W-:-:S04]  /*121d0*/  IMAD R3, R3, UR12, R4 ;  /* 0x0000000c03037c24 */ /* 0x004fc8000f8e0204 */
[C---:B---3--:R-:W-:Y:S02]  /*121e0*/  IMAD R13, R3.reuse, UR14, RZ ;  /* 0x0000000e030d7c24 */ /* 0x048fe4000f8e02ff */
        /* <DEDUP_REMOVED lines=323> */
[----:B------:R-:W-:-:S07]  /*13620*/  IMAD.MOV R5, RZ, RZ, -R9 ;  /* 0x000000ffff057224 */ /* 0x000fce00078e0a09 */
[----:B------:R-:W5:Y:S01]  /*13630*/  @P0 LDC R12, c[0x0][0x5e0] ;  /* 0x00017800ff0c0b82 */ /* 0x000f620000000800 */
[----:B---3--:R-:W-:-:S05]  /*13640*/  @P0 IMAD.HI.U32 R6, R9, R10, R8 ;  /* 0x0000000a09060227 */ /* 0x008fca00078e0008 */
[----:B------:R-:W-:-:S04]  /*13650*/  @P0 SHF.R.U32.HI R6, RZ, R11, R6 ;  /* 0x0000000bff060219 */ /* 0x000fc80000011606 */
[----:B------:R-:W-:Y:S01]  /*13660*/  @P0 IADD3 R8, PT, PT, -R6, RZ, RZ ;  /* 0x000000ff06080210 */ /* 0x000fe20007ffe1ff */
[----:B------:R-:W-:-:S04]  /*13670*/  IMAD R6, R5, UR12, R7 ;  /* 0x0000000c05067c24 */ /* 0x000fc8000f8e0207 */
[----:B0-----:R-:W-:Y:S02]  /*13680*/  @P0 IMAD R8, R15, R8, R9 ;  /* 0x000000080f080224 */ /* 0x001fe400078e0209 */
[C---:B--2---:R-:W-:Y:S02]  /*13690*/  IMAD R13, R6.reuse, UR7, R13 ;  /* 0x00000007060d7c24 */ /* 0x044fe4000f8e020d */
[C---:B----4-:R-:W-:Y:S02]  /*136a0*/  IMAD R14, R6.reuse, UR14, R14 ;  /* 0x0000000e060e7c24 */ /* 0x050fe4000f8e020e */
[----:B------:R-:W-:Y:S02]  /*136b0*/  IMAD R3, R6, UR15, R3 ;  /* 0x0000000f06037c24 */ /* 0x000fe4000f8e0203 */
[C---:B-1----:R-:W-:Y:S02]  /*136c0*/  @P0 IMAD R13, R8.reuse, R16, R13 ;  /* 0x00000010080d0224 */ /* 0x042fe400078e020d */
[----:B------:R-:W-:-:S02]  /*136d0*/  @P0 IMAD R14, R8, R17, R14 ;  /* 0x00000011080e0224 */ /* 0x000fc400078e020e */
[----:B-----5:R-:W-:-:S07]  /*136e0*/  @P0 IMAD R3, R8, R12, R3 ;  /* 0x0000000c08030224 */ /* 0x020fce00078e0203 */
.L_x_445:
        /* <DEDUP_REMOVED lines=37> */
.L_x_448:
[----:B------:R-:W-:-:S07]  /*13940*/  MOV R5, 0x13960 ;  /* 0x0001396000057802 */ /* 0x000fce0000000f00 */
[----:B------:R-:W-:Y:S05]  /*13950*/  CALL.REL.NOINC `($__internal_1_$__cuda_sm20_div_s64) ;  /* 0x0000015800007944 */ /* 0x000fea0003c00000 */
.L_x_447:
[----:B------:R-:W-:Y:S05]  /*13960*/  BSYNC.RECONVERGENT B1 ;  /* 0x0000000000017941 */ /* 0x000fea0003800200 */
.L_x_446:
        /* <DEDUP_REMOVED lines=20> */
[----:B------:R-:W-:Y:S02]  /*13ab0*/  MOV R8, RZ ;  /* 0x000000ff00087202 */ /* 0x000fe40000000f00 */
[----:B------:R-:W-:-:S05]  /*13ac0*/  ISETP.NE.U32.AND P2, PT, R6, RZ, PT ;  /* 0x000000ff0600720c */ /* 0x000fca0003f45070 */
[----:B0-----:R-:W0:Y:S02]  /*13ad0*/  MUFU.RCP R5, R5 ;  /* 0x0000000500057308 */ /* 0x001e240000001000 */
[----:B0-----:R-:W-:-:S06]  /*13ae0*/  IADD3 R9, PT, PT, R5, 0xffffffe, RZ ;  /* 0x0ffffffe05097810 */ /* 0x001fcc0007ffe0ff */
[----:B------:R-:W0:Y:S02]  /*13af0*/  F2I.FTZ.U32.TRUNC.NTZ R9, R9 ;  /* 0x0000000900097305 */ /* 0x000e24000021f000 */
[----:B0-----:R-:W-:-:S04]  /*13b00*/  IMAD.MOV R3, RZ, RZ, -R9 ;  /* 0x000000ffff037224 */ /* 0x001fc800078e0a09 */
[----:B------:R-:W-:-:S04]  /*13b10*/  IMAD R3, R3, R6, RZ ;  /* 0x0000000603037224 */ /* 0x000fc800078e02ff */
[----:B------:R-:W-:-:S04]  /*13b20*/  IMAD.HI.U32 R3, R9, R3, R8 ;  /* 0x0000000309037227 */ /* 0x000fc800078e0008 */
[----:B------:R-:W-:Y:S02]  /*13b30*/  IMAD.MOV.U32 R9, RZ, RZ, RZ ;  /* 0x000000ffff097224 */ /* 0x000fe400078e00ff */
[----:B------:R-:W-:-:S04]  /*13b40*/  IMAD.HI.U32 R8, R3, R18, RZ ;  /* 0x0000001203087227 */ /* 0x000fc800078e00ff */
[----:B------:R-:W-:-:S04]  /*13b50*/  IMAD.MOV R3, RZ, RZ, -R8 ;  /* 0x000000ffff037224 */ /* 0x000fc800078e0a08 */
[----:B------:R-:W-:-:S05]  /*13b60*/  IMAD R3, R6, R3, R18 ;  /* 0x0000000306037224 */ /* 0x000fca00078e0212 */
[----:B------:R-:W-:-:S13]  /*13b70*/  ISETP.GE.U32.AND P0, PT, R3, R6, PT ;  /* 0x000000060300720c */ /* 0x000fda0003f06070 */
[----:B------:R-:W-:Y:S01]  /*13b80*/  @P0 IADD3 R3, PT, PT, R3, -R6, RZ ;  /* 0x8000000603030210 */ /* 0x000fe20007ffe0ff */
[----:B------:R-:W-:-:S03]  /*13b90*/  @P0 VIADD R8, R8, 0x1 ;  /* 0x0000000108080836 */ /* 0x000fc60000000000 */
[----:B------:R-:W-:-:S13]  /*13ba0*/  ISETP.GE.U32.AND P1, PT, R3, R6, PT ;  /* 0x000000060300720c */ /* 0x000fda0003f26070 */
[----:B------:R-:W-:Y:S02]  /*13bb0*/  @P1 IADD3 R8, PT, PT, R8, 0x1, RZ ;  /* 0x0000000108081810 */ /* 0x000fe40007ffe0ff */
[----:B------:R-:W-:Y:S01]  /*13bc0*/  @!P2 LOP3.LUT R8, RZ, R6, RZ, 0x33, !PT ;  /* 0x00000006ff08a212 */ /* 0x000fe200078e33ff */
[----:B------:R-:W-:Y:S06]  /*13bd0*/  BRA `(.L_x_451) ;  /* 0x0000000000107947 */ /* 0x000fec0003800000 */
.L_x_450:
[----:B------:R-:W-:Y:S01]  /*13be0*/  MOV R10, R18 ;  /* 0x00000012000a7202 */ /* 0x000fe20000000f00 */
[----:B------:R-:W-:Y:S01]  /*13bf0*/  IMAD.MOV.U32 R3, RZ, RZ, R19 ;  /* 0x000000ffff037224 */ /* 0x000fe200078e0013 */
[----:B------:R-:W-:-:S07]  /*13c00*/  MOV R5, 0x13c20 ;  /* 0x00013c2000057802 */ /* 0x000fce0000000f00 */
[----:B------:R-:W-:Y:S05]  /*13c10*/  CALL.REL.NOINC `($__internal_1_$__cuda_sm20_div_s64) ;  /* 0x0000015400507944 */ /* 0x000fea0003c00000 */
.L_x_451:
[----:B------:R-:W-:Y:S05]  /*13c20*/  BSYNC.RECONVERGENT B1 ;  /* 0x0000000000017941 */ /* 0x000fea0003800200 */
.L_x_449:
        /* <DEDUP_REMOVED lines=12> */
[----:B------:R0:W5:Y:S01]  /*13cf0*/  LDG.E.U8 R3, desc[UR8][R22.64] ;  /* 0x0000000816037981 */ /* 0x000162000c1e1100 */
        /* <DEDUP_REMOVED lines=17> */
[----:B------:R-:W-:Y:S01]  /*13e10*/  IMAD.X R40, RZ, RZ, R16, P1 ;  /* 0x000000ffff287224 */ /* 0x000fe200008e0610 */
[----:B------:R-:W-:Y:S02]  /*13e20*/  IADD3.X R9, PT, PT, RZ, ~R16, RZ, P2, !PT ;  /* 0x80000010ff097210 */ /* 0x000fe400017fe4ff */
[----:B------:R-:W-:Y:S02]  /*13e30*/  IADD3 R20, P1, PT, RZ, -R46, RZ ;  /* 0x8000002eff147210 */ /* 0x000fe40007f3e0ff */
[----:B------:R-:W-:-:S02]  /*13e40*/  IADD3 R44, P6, PT, R15, 0x4, RZ ;  /* 0x000000040f2c7810 */ /* 0x000fc40007fde0ff */
[----:B------:R-:W-:Y:S01]  /*13e50*/  IADD3 R42, P5, PT, R15, 0x6, RZ ;  /* 0x000000060f2a7810 */ /* 0x000fe20007fbe0ff */
[----:B------:R-:W-:-:S03]  /*13e60*/  IMAD.X R7, RZ, RZ, ~R40, P1 ;  /* 0x000000ffff077224 */ /* 0x000fc600008e0e28 */
[----:B------:R-:W-:Y:S01]  /*13e70*/  IADD3.X R41, PT, PT, RZ, R16, RZ, P5, !PT ;  /* 0x00000010ff297210 */ /* 0x000fe20002ffe4ff */
[----:B0-----:R-:W-:Y:S01]  /*13e80*/  IMAD R9, R9, UR12, RZ ;  /* 0x0000000c09097c24 */ /* 0x001fe2000f8e02ff */
[----:B------:R-:W-:Y:S01]  /*13e90*/  IADD3 R33, P5, PT, RZ, -R42, RZ ;  /* 0x8000002aff217210 */ /* 0x000fe20007fbe0ff */
[----:B------:R-:W-:Y:S02]  /*13ea0*/  IMAD R7, R7, UR12, RZ ;  /* 0x0000000c07077c24 */ /* 0x000fe4000f8e02ff */
[C---:B------:R-:W-:Y:S01]  /*13eb0*/  IMAD R27, R10.reuse, UR13, R9 ;  /* 0x0000000d0a1b7c24 */ /* 0x040fe2000f8e0209 */
[----:B--2---:R-:W-:Y:S01]  /*13ec0*/  USHF.L.U32 UR14, UR6, 0x3, URZ ;  /* 0x00000003060e7899 */ /* 0x004fe200080006ff */
[----:B------:R-:W-:-:S04]  /*13ed0*/  IMAD.WIDE.U32 R10, R10, UR12, R18 ;  /* 0x0000000c0a0a7c25 */ /* 0x000fc8000f8e0012 */
[----:B------:R-:W-:Y:S02]  /*13ee0*/  IMAD R8, R16, UR6, RZ ;  /* 0x0000000610087c24 */ /* 0x000fe4000f8e02ff */
[C---:B------:R-:W-:Y:S01]  /*13ef0*/  IMAD R17, R20.reuse, UR13, R7 ;  /* 0x0000000d14117c24 */ /* 0x040fe2000f8e0207 */
[----:B------:R-:W-:Y:S01]  /*13f00*/  IADD3 R7, PT, PT, R11, R27, RZ ;  /* 0x0000001b0b077210 */ /* 0x000fe20007ffe0ff */
[----:B------:R-:W-:-:S04]  /*13f10*/  IMAD.WIDE.U32 R20, R20, UR12, R18 ;  /* 0x0000000c14147c25 */ /* 0x000fc8000f8e0012 */
[----:B------:R-:W-:Y:S01]  /*13f20*/  IMAD.WIDE.U32 R12, R15, UR6, RZ ;  /* 0x000000060f0c7c25 */ /* 0x000fe2000f8e00ff */
[----:B------:R-:W-:-:S03]  /*13f30*/  IADD3 R11, PT, PT, R21, R17, RZ ;  /* 0x00000011150b7210 */ /* 0x000fc60007ffe0ff */
[----:B------:R-:W-:Y:S01]  /*13f40*/  IMAD R9, R15, UR7, R8 ;  /* 0x000000070f097c24 */ /* 0x000fe2000f8e0208 */
[----:B------:R-:W-:Y:S01]  /*13f50*/  IADD3 R26, P2, PT, R12, UR6, RZ ;  /* 0x000000060c1a7c10 */ /* 0x000fe2000ff5e0ff */
[-C--:B-1----:R-:W-:Y:S02]  /*13f60*/  IMAD R7, R7, R24.reuse, RZ ;  /* 0x0000001807077224 */ /* 0x082fe400078e02ff */
[----:B------:R-:W-:Y:S02]  /*13f70*/  IMAD.IADD R13, R13, 0x1, R9 ;  /* 0x000000010d0d7824 */ /* 0x000fe400078e0209 */
[C---:B------:R-:W-:Y:S02]  /*13f80*/  IMAD R27, R10.reuse, R25, R7 ;  /* 0x000000190a1b7224 */ /* 0x040fe400078e0207 */
[----:B------:R-:W-:-:S04]  /*13f90*/  IMAD.WIDE.U32 R8, R10, R24, R12 ;  /* 0x000000180a087225 */ /* 0x000fc800078e000c */
[----:B------:R-:W-:Y:S02]  /*13fa0*/  IMAD R7, R11, R24, RZ ;  /* 0x000000180b077224 */ /* 0x000fe400078e02ff */
[----:B------:R-:W-:Y:S02]  /*13fb0*/  IMAD R28, R24, UR13, RZ ;  /* 0x0000000d181c7c24 */ /* 0x000fe4000f8e02ff */
[----:B------:R-:W-:Y:S01]  /*13fc0*/  IMAD R17, R20, R25, R7 ;  /* 0x0000001914117224 */ /* 0x000fe200078e0207 */
[----:B------:R-:W-:Y:S01]  /*13fd0*/  IADD3 R7, P4, PT, R14, R8, RZ ;  /* 0x000000080e077210 */ /* 0x000fe20007f9e0ff */
[----:B------:R-:W-:-:S04]  /*13fe0*/  IMAD.WIDE.U32 R10, R24, UR12, RZ ;  /* 0x0000000c180a7c25 */ /* 0x000fc8000f8e00ff */
[----:B------:R-:W-:Y:S01]  /*13ff0*/  IMAD R29, R25, UR12, R28 ;  /* 0x0000000c191d7c24 */ /* 0x000fe2000f8e021c */
[----:B------:R-:W-:Y:S01]  /*14000*/  LEA R8, P1, -R10, UR14, 0x3 ;  /* 0x0000000e0a087c11 */ /* 0x000fe2000f8219ff */
[----:B------:R-:W-:-:S04]  /*14010*/  IMAD.WIDE.U32 R20, R20, R24, RZ ;  /* 0x0000001814147225 */ /* 0x000fc800078e00ff */
[----:B------:R-:W-:Y:S01]  /*14020*/  IMAD.IADD R29, R11, 0x1, R29 ;  /* 0x000000010b1d7824 */ /* 0x000fe200078e021d */
[----:B------:R-:W-:Y:S01]  /*14030*/  IADD3 R21, PT, PT, R21, R17, RZ ;  /* 0x0000001115157210 */ /* 0x000fe20007ffe0ff */
[----:B------:R-:W-:Y:S01]  /*14040*/  IMAD.X R9, R9, 0x1, R27, P4 ;  /* 0x0000000109097824 */ /* 0x000fe200020e061b */
[-C--:B------:R-:W-:Y:S01]  /*14050*/  IADD3.X R17, PT, PT, RZ, R16.reuse, RZ, P3, !PT ;  /* 0x00000010ff117210 */ /* 0x080fe20001ffe4ff */
[----:B------:R-:W-:Y:S01]  /*14060*/  IMAD.X R32, RZ, RZ, ~R41, P5 ;  /* 0x000000ffff207224 */ /* 0x000fe200028e0e29 */
[----:B------:R-:W-:Y:S01]  /*14070*/  IADD3 R51, P4, PT, RZ, -R45, RZ ;  /* 0x8000002dff337210 */ /* 0x000fe20007f9e0ff */
[----:B------:R-:W-:Y:S01]  /*14080*/  IMAD R40, R40, UR6, RZ ;  /* 0x0000000628287c24 */ /* 0x000fe2000f8e02ff */
[----:B------:R-:W-:Y:S01]  /*14090*/  SHF.L.U64.HI R39, R10, 0x3, R29 ;  /* 0x000000030a277819 */ /* 0x000fe2000001021d */
[----:B------:R-:W-:Y:S01]  /*140a0*/  IMAD R32, R32, UR12, RZ ;  /* 0x0000000c20207c24 */ /* 0x000fe2000f8e02ff */
[----:B------:R-:W-:Y:S01]  /*140b0*/  IADD3.X R27, PT, PT, RZ, R16, RZ, P6, !PT ;  /* 0x00000010ff1b7210 */ /* 0x000fe200037fe4ff */
[----:B------:R-:W-:Y:S01]  /*140c0*/  IMAD.X R10, RZ, RZ, ~R17, P4 ;  /* 0x000000ffff0a7224 */ /* 0x000fe200020e0e11 */
[----:B------:R-:W-:Y:S01]  /*140d0*/  IADD3 R29, P6, PT, RZ, -R44, RZ ;  /* 0x8000002cff1d7210 */ /* 0x000fe20007fde0ff */
[----:B------:R-:W-:Y:S01]  /*140e0*/  IMAD R47, R33, UR13, R32 ;  /* 0x0000000d212f7c24 */ /* 0x000fe2000f8e0220 */
[C---:B------:R-:W-:Y:S01]  /*140f0*/  IADD3 R43, P3, PT, R15.reuse, 0x5, RZ ;  /* 0x000000050f2b7810 */ /* 0x040fe20007f7e0ff */
[----:B------:R-:W-:Y:S01]  /*14100*/  IMAD R10, R10, UR12, RZ ;  /* 0x0000000c0a0a7c24 */ /* 0x000fe2000f8e02ff */
[----:B------:R-:W-:Y:S01]  /*14110*/  IADD3 R11, P4, PT, R15, 0x7, RZ ;  /* 0x000000070f0b7810 */ /* 0x000fe20007f9e0ff */
[----:B------:R-:W-:-:S02]  /*14120*/  IMAD.X R28, RZ, RZ, ~R27, P6 ;  /* 0x000000ffff1c7224 */ /* 0x000fc400030e0e1b */
[----:B------:R-:W-:Y:S01]  /*14130*/  IMAD.X R12, RZ, RZ, R16, P3 ;  /* 0x000000ffff0c7224 */ /* 0x000fe200018e0610 */
[----:B------:R-:W-:Y:S01]  /*14140*/  IADD3 R31, P3, PT, RZ, -R43, RZ ;  /* 0x8000002bff1f7210 */ /* 0x000fe20007f7e0ff */
[C---:B------:R-:W-:Y:S01]  /*14150*/  IMAD R35, R51.reuse, UR13, R10 ;  /* 0x0000000d33237c24 */ /* 0x040fe2000f8e020a */
[----:B------:R-:W-:Y:S01]  /*14160*/  IADD3.X R10, PT, PT, RZ, R16, RZ, P4, !PT ;  /* 0x00000010ff0a7210 */ /* 0x000fe200027fe4ff */
[----:B------:R-:W-:Y:S01]  /*14170*/  IMAD R28, R28, UR12, RZ ;  /* 0x0000000c1c1c7c24 */ /* 0x000fe2000f8e02ff */
[----:B------:R-:W-:Y:S01]  /*14180*/  IADD3.X R34, PT, PT, RZ, ~R12, RZ, P3, !PT ;  /* 0x8000000cff227210 */ /* 0x000fe20001ffe4ff */
[----:B------:R-:W-:Y:S01]  /*14190*/  IMAD.WIDE.U32 R50, R51, UR12, R18 ;  /* 0x0000000c33327c25 */ /* 0x000fe2000f8e0012 */
[----:B------:R-:W-:-:S03]  /*141a0*/  IADD3 R36, P4, PT, RZ, -R11, RZ ;  /* 0x8000000bff247210 */ /* 0x000fc60007f9e0ff */
[----:B------:R-:W-:Y:S01]  /*141b0*/  IMAD R37, R29, UR13, R28 ;  /* 0x0000000d1d257c24 */ /* 0x000fe2000f8e021c */
[----:B------:R-:W-:Y:S01]  /*141c0*/  IADD3.X R48, PT, PT, RZ, ~R10, RZ, P4, !PT ;  /* 0x8000000aff307210 */ /* 0x000fe200027fe4ff */
[----:B------:R-:W-:Y:S02]  /*141d0*/  IMAD.IADD R35, R51, 0x1, R35 ;  /* 0x0000000133237824 */ /* 0x000fe400078e0223 */
[----:B------:R-:W-:-:S04]  /*141e0*/  IMAD.WIDE.U32 R28, R29, UR12, R18 ;  /* 0x0000000c1d1c7c25 */ /* 0x000fc8000f8e0012 */
[-C--:B------:R-:W-:Y:S01]  /*141f0*/  IMAD R35, R35, R24.reuse, RZ ;  /* 0x0000001823237224 */ /* 0x080fe200078e02ff */
[----:B------:R-:W-:Y:S01]  /*14200*/  IADD3 R29, PT, PT, R29, R37, RZ ;  /* 0x000000251d1d7210 */ /* 0x000fe20007ffe0ff */
[----:B------:R-:W-:Y:S02]  /*14210*/  IMAD R34, R34, UR12, RZ ;  /* 0x0000000c22227c24 */ /* 0x000fe4000f8e02ff */
[C---:B------:R-:W-:Y:S02]  /*14220*/  IMAD R35, R50.reuse, R25, R35 ;  /* 0x0000001932237224 */ /* 0x040fe400078e0223 */
[----:B------:R-:W-:Y:S02]  /*14230*/  IMAD R34, R31, UR13, R34 ;  /* 0x0000000d1f227c24 */ /* 0x000fe4000f8e0222 */
[----:B------:R-:W-:-:S04]  /*14240*/  IMAD.WIDE.U32 R50, R50, R24, RZ ;  /* 0x0000001832327225 */ /* 0x000fc800078e00ff */
[----:B------:R-:W-:-:S04]  /*14250*/  IMAD.WIDE.U32 R30, R31, UR12, R18 ;  /* 0x0000000c1f1e7c25 */ /* 0x000fc8000f8e0012 */
[----:B------:R-:W-:Y:S02]  /*14260*/  IMAD R29, R29, R24, RZ ;  /* 0x000000181d1d7224 */ /* 0x000fe400078e02ff */
[----:B------:R-:W-:Y:S01]  /*14270*/  IMAD.IADD R31, R31, 0x1, R34 ;  /* 0x000000011f1f7824 */ /* 0x000fe200078e0222 */
[----:B------:R-:W-:Y:S01]  /*14280*/  MOV R34, R50 ;  /* 0x0000003200227202 */ /* 0x000fe20000000f00 */
[----:B------:R-:W-:Y:S02]  /*14290*/  IMAD.IADD R35, R51, 0x1, R35 ;  /* 0x0000000133237824 */ /* 0x000fe400078e0223 */
[C---:B------:R-:W-:Y:S02]  /*142a0*/  IMAD R29, R28.reuse, R25, R29 ;  /* 0x000000191c1d7224 */ /* 0x040fe400078e021d */
[----:B------:R-:W-:-:S04]  /*142b0*/  IMAD.WIDE.U32 R50, R28, R24, RZ ;  /* 0x000000181c327225 */ /* 0x000fc800078e00ff */
[----:B------:R-:W-:-:S04]  /*142c0*/  IMAD.WIDE.U32 R32, R33, UR12, R18 ;  /* 0x0000000c21207c25 */ /* 0x000fc8000f8e0012 */
[----:B------:R-:W-:Y:S02]  /*142d0*/  IMAD.IADD R51, R51, 0x1, R29 ;  /* 0x0000000133337824 */ /* 0x000fe400078e021d */
[----:B------:R-:W0:Y:S01]  /*142e0*/  LDC.64 R28, c[0x0][0x608] ;  /* 0x00018200ff1c7b82 */ /* 0x000e220000000a00 */
[----:B------:R-:W-:Y:S02]  /*142f0*/  IMAD.IADD R47, R33, 0x1, R47 ;  /* 0x00000001212f7824 */ /* 0x000fe400078e022f */
[-C--:B------:R-:W-:Y:S02]  /*14300*/  IMAD R31, R31, R24.reuse, RZ ;  /* 0x000000181f1f7224 */ /* 0x080fe400078e02ff */
[----:B------:R-:W-:Y:S02]  /*14310*/  IMAD R47, R47, R24, RZ ;  /* 0x000000182f2f7224 */ /* 0x000fe400078e02ff */
[----:B------:R-:W-:Y:S02]  /*14320*/  IMAD R48, R48, UR12, RZ ;  /* 0x0000000c30307c24 */ /* 0x000fe4000f8e02ff */
[----:B------:R-:W-:-:S02]  /*14330*/  IMAD R31, R30, R25, R31 ;  /* 0x000000191e1f7224 */ /* 0x000fc400078e021f */
[----:B------:R-:W-:-:S04]  /*14340*/  IMAD.WIDE.U32 R52, R30, R24, RZ ;  /* 0x000000181e347225 */ /* 0x000fc800078e00ff */
[----:B------:R-:W-:Y:S01]  /*14350*/  IMAD R47, R32, R25, R47 ;  /* 0x00000019202f7224 */ /* 0x000fe200078e022f */
[----:B------:R-:W-:Y:S01]  /*14360*/  IADD3 R53, PT, PT, R53, R31, RZ ;  /* 0x0000001f35357210 */ /* 0x000fe20007ffe0ff */
[----:B------:R-:W-:Y:S02]  /*14370*/  IMAD R48, R36, UR13, R48 ;  /* 0x0000000d24307c24 */ /* 0x000fe4000f8e0230 */
[----:B------:R-:W-:-:S04]  /*14380*/  IMAD.WIDE.U32 R32, R32, R24, RZ ;  /* 0x0000001820207225 */ /* 0x000fc800078e00ff */
[----:B------:R-:W-:-:S04]  /*14390*/  IMAD.WIDE.U32 R36, R36, UR12, R18 ;  /* 0x0000000c24247c25 */ /* 0x000fc8000f8e0012 */
[----:B------:R-:W-:Y:S01]  /*143a0*/  IMAD.IADD R33, R33, 0x1, R47 ;  /* 0x0000000121217824 */ /* 0x000fe200078e022f */
[----:B------:R-:W-:Y:S01]  /*143b0*/  IADD3 R48, PT, PT, R37, R48, RZ ;  /* 0x0000003025307210 */ /* 0x000fe20007ffe0ff */
[----:B------:R-:W-:Y:S02]  /*143c0*/  IMAD R31, R41, UR6, RZ ;  /* 0x00000006291f7c24 */ /* 0x000fe4000f8e02ff */
[----:B------:R-:W-:Y:S02]  /*143d0*/  IMAD R30, R17, UR6, RZ ;  /* 0x00000006111e7c24 */ /* 0x000fe4000f8e02ff */
[----:B------:R-:W-:-:S04]  /*143e0*/  IMAD.WIDE.U32 R20, R46, UR6, R20 ;  /* 0x000000062e147c25 */ /* 0x000fc8000f8e0014 */
[----:B------:R-:W-:Y:S02]  /*143f0*/  IMAD R27, R27, UR6, RZ ;  /* 0x000000061b1b7c24 */ /* 0x000fe4000f8e02ff */
[C---:B------:R-:W-:Y:S02]  /*14400*/  IMAD R31, R42.reuse, UR7, R31 ;  /* 0x000000072a1f7c24 */ /* 0x040fe4000f8e021f */
[----:B------:R-:W-:-:S04]  /*14410*/  IMAD.WIDE.U32 R32, R42, UR6, R32 ;  /* 0x000000062a207c25 */ /* 0x000fc8000f8e0020 */
[----:B------:R-:W-:Y:S02]  /*14420*/  IMAD R42, R16, UR12, RZ ;  /* 0x0000000c102a7c24 */ /* 0x000fe4000f8e02ff */
[----:B------:R-:W-:Y:S02]  /*14430*/  IMAD R40, R46, UR7, R40 ;  /* 0x000000072e287c24 */ /* 0x000fe4000f8e0228 */
[----:B------:R-:W-:Y:S02]  /*14440*/  IMAD R17, R45, UR7, R30 ;  /* 0x000000072d117c24 */ /* 0x000fe4000f8e021e */
[----:B------:R-:W-:Y:S02]  /*14450*/  IMAD R48, R48, R24, RZ ;  /* 0x0000001830307224 */ /* 0x000fe400078e02ff */
[----:B------:R-:W-:Y:S02]  /*14460*/  IMAD R30, R12, UR6, RZ ;  /* 0x000000060c1e7c24 */ /* 0x000fe4000f8e02ff */
[----:B------:R-:W-:Y:S01]  /*14470*/  IMAD R46, R10, UR6, RZ ;  /* 0x000000060a2e7c24 */ /* 0x000fe2000f8e02ff */
[----:B------:R-:W-:Y:S01]  /*14480*/  IADD3 R10, P3, PT, R14, R20, RZ ;  /* 0x000000140e0a7210 */ /* 0x000fe20007f7e0ff */
[----:B------:R-:W-:-:S02]  /*14490*/  IMAD R12, R44, UR7, R27 ;  /* 0x000000072c0c7c24 */ /* 0x000fc4000f8e021b */
[----:B0-----:R-:W-:-:S04]  /*144a0*/  IMAD.WIDE.U32 R28, R15, UR12, R28 ;  /* 0x0000000c0f1c7c25 */ /* 0x001fc8000f8e001c */
[----:B------:R-:W-:Y:S01]  /*144b0*/  IMAD R27, R15, UR13, R42 ;  /* 0x0000000d0f1b7c24 */ /* 0x000fe2000f8e022a */
[----:B------:R-:W0:Y:S01]  /*144c0*/  LDCU.64 UR12, c[0x0][0x5f0] ;  /* 0x0000be00ff0c77ac */ /* 0x000e220008000a00 */
[C---:B------:R-:W-:Y:S02]  /*144d0*/  IMAD R48, R36.reuse, R25, R48 ;  /* 0x0000001924307224 */ /* 0x040fe400078e0230 */
[----:B------:R-:W-:Y:S01]  /*144e0*/  IMAD.WIDE.U32 R34, R45, UR6, R34 ;  /* 0x000000062d227c25 */ /* 0x000fe2000f8e0022 */
[----:B------:R-:W-:Y:S02]  /*144f0*/  IADD3 R29, PT, PT, R29, R27, RZ ;  /* 0x0000001b1d1d7210 */ /* 0x000fe40007ffe0ff */
[----:B------:R-:W-:Y:S01]  /*14500*/  IADD3.X R27, PT, PT, R13, UR7, RZ, P2, !PT ;  /* 0x000000070d1b7c10 */ /* 0x000fe200097fe4ff */
[----:B------:R-:W-:-:S04]  /*14510*/  IMAD.WIDE.U32 R36, R36, R24, RZ ;  /* 0x0000001824247225 */ /* 0x000fc800078e00ff */
[----:B------:R-:W-:Y:S01]  /*14520*/  IMAD.WIDE.U32 R44, R44, UR6, R50 ;  /* 0x000000062c2c7c25 */ /* 0x000fe2000f8e0032 */
[----:B------:R-:W-:-:S03]  /*14530*/  IADD3 R37, PT, PT, R37, R48, RZ ;  /* 0x0000003025257210 */ /* 0x000fc60007ffe0ff */
[----:B------:R-:W-:Y:S01]  /*14540*/  IMAD.X R40, R21, 0x1, R40, P3 ;  /* 0x0000000115287824 */ /* 0x000fe200018e0628 */
[----:B------:R-:W-:Y:S01]  /*14550*/  IADD3 R21, P3, PT, R18, -R28, RZ ;  /* 0x8000001c12157210 */ /* 0x000fe20007f7e0ff */
[----:B------:R-:W-:Y:S01]  /*14560*/  IMAD.WIDE.U32 R52, R43, UR6, R52 ;  /* 0x000000062b347c25 */ /* 0x000fe2000f8e0034 */
[----:B------:R-:W-:-:S03]  /*14570*/  IADD3 R20, P5, PT, R14, R44, RZ ;  /* 0x0000002c0e147210 */ /* 0x000fc60007fbe0ff */
[----:B------:R-:W-:Y:S02]  /*14580*/  IMAD.X R13, R19, 0x1, ~R29, P3 ;  /* 0x00000001130d7824 */ /* 0x000fe400018e0e1d */
[----:B------:R-:W-:Y:S02]  /*14590*/  IMAD R30, R43, UR7, R30 ;  /* 0x000000072b1e7c24 */ /* 0x000fe4000f8e021e */
[C---:B------:R-:W-:Y:S02]  /*145a0*/  IMAD R41, R11.reuse, UR7, R46 ;  /* 0x000000070b297c24 */ /* 0x040fe4000f8e022e */
[----:B------:R-:W-:Y:S01]  /*145b0*/  IMAD.WIDE.U32 R36, R11, UR6, R36 ;  /* 0x000000060b247c25 */ /* 0x000fe2000f8e0024 */
[C---:B------:R-:W-:Y:S01]  /*145c0*/  IADD3 R11, P4, PT, R14.reuse, R34, RZ ;  /* 0x000000220e0b7210 */ /* 0x040fe20007f9e0ff */
[----:B------:R-:W-:Y:S02]  /*145d0*/  USHF.L.U64.HI UR6, UR6, 0x3, UR7 ;  /* 0x0000000306067899 */ /* 0x000fe40008010207 */
[----:B------:R-:W-:Y:S01]  /*145e0*/  IMAD.X R44, R45, 0x1, R12, P5 ;  /* 0x000000012d2c7824 */ /* 0x000fe200028e060c */
[----:B------:R-:W-:Y:S01]  /*145f0*/  IADD3 R12, P2, PT, R14, R52, RZ ;  /* 0x000000340e0c7210 */ /* 0x000fe20007f5e0ff */
[-C--:B------:R-:W-:Y:S01]  /*14600*/  IMAD R28, R13, R24.reuse, RZ ;  /* 0x000000180d1c7224 */ /* 0x080fe200078e02ff */
[----:B------:R-:W-:Y:S01]  /*14610*/  IADD3.X R17, PT, PT, R35, R17, RZ, P4, !PT ;  /* 0x0000001123117210 */ /* 0x000fe200027fe4ff */
[----:B------:R-:W-:Y:S01]  /*14620*/  IMAD.WIDE.U32 R26, R21, R24, R26 ;  /* 0x00000018151a7225 */ /* 0x000fe200078e001a */
[----:B------:R-:W-:-:S02]  /*14630*/  IADD3.X R52, PT, PT, R53, R30, RZ, P2, !PT ;  /* 0x0000001e35347210 */ /* 0x000fc400017fe4ff */
[C---:B------:R-:W-:Y:S01]  /*14640*/  IADD3 R13, P3, PT, R14.reuse, R32, RZ ;  /* 0x000000200e0d7210 */ /* 0x040fe20007f7e0ff */
[----:B------:R-:W-:Y:S01]  /*14650*/  IMAD R43, R21, R25, R28 ;  /* 0x00000019152b7224 */ /* 0x000fe200078e021c */
[C---:B------:R-:W-:Y:S01]  /*14660*/  IADD3 R34, P4, PT, R14.reuse, R36, RZ ;  /* 0x000000240e227210 */ /* 0x040fe20007f9e0ff */
[----:B0-----:R-:W-:Y:S01]  /*14670*/  IMAD.U32 R36, RZ, RZ, UR13 ;  /* 0x0000000dff247e24 */ /* 0x001fe2000f8e00ff */
[----:B------:R-:W-:Y:S01]  /*14680*/  IADD3 R21, P2, PT, R14, R26, RZ ;  /* 0x0000001a0e157210 */ /* 0x000fe20007f5e0ff */
[----:B------:R-:W-:Y:S01]  /*14690*/  IMAD.X R35, R33, 0x1, R31, P3 ;  /* 0x0000000121237824 */ /* 0x000fe200018e061f */
[----:B------:R-:W-:Y:S02]  /*146a0*/  IADD3.X R41, PT, PT, R37, R41, RZ, P4, !PT ;  /* 0x0000002925297210 */ /* 0x000fe400027fe4ff */
[----:B------:R-:W-:Y:S01]  /*146b0*/  MOV R37, UR12 ;  /* 0x0000000c00257c02 */ /* 0x000fe20008000f00 */
[----:B------:R-:W-:Y:S01]  /*146c0*/  IMAD.X R43, R27, 0x1, R43, P2 ;  /* 0x000000011b2b7824 */ /* 0x000fe200010e062b */
[----:B------:R-:W-:-:S02]  /*146d0*/  LOP3.LUT R45, R5, 0xfffffff8, RZ, 0xc0, !PT ;  /* 0xfffffff8052d7812 */ /* 0x000fc400078ec0ff */
[----:B------:R-:W-:-:S07]  /*146e0*/  IADD3.X R39, PT, PT, ~R39, UR6, RZ, P1, !PT ;  /* 0x0000000627277c10 */ /* 0x000fce0008ffe5ff */
.L_x_456:
[----:B------:R-:W-:-:S04]  /*146f0*/  IADD3 R30, P1, PT, R37, R7, RZ ;  /* 0x00000007251e7210 */ /* 0x000fc80007f3e0ff */
[----:B------:R-:W-:Y:S02]  /*14700*/  IADD3.X R31, PT, PT, R36, R9, RZ, P1, !PT ;  /* 0x00000009241f7210 */ /* 0x000fe40000ffe4ff */
[----:B------:R-:W-:-:S03]  /*14710*/  IADD3 R32, P1, PT, R37, R21, RZ ;  /* 0x0000001525207210 */ /* 0x000fc60007f3e0ff */
[----:B------:R0:W2:Y:S02]  /*14720*/  LDG.E.S8 R42, desc[UR8][R30.64] ;  /* 0x000000081e2a7981 */ /* 0x0000a4000c1e1300 */
[----:B------:R-:W-:Y:S01]  /*14730*/  IMAD.X R33, R36, 0x1, R43, P1 ;  /* 0x0000000124217824 */ /* 0x000fe200008e062b */
[----:B------:R-:W-:-:S04]  /*14740*/  IADD3 R24, P1, PT, R37, R10, RZ ;  /* 0x0000000a25187210 */ /* 0x000fc80007f3e0ff */
[----:B------:R1:W3:Y:S01]  /*14750*/  LDG.E.S8 R46, desc[UR8][R32.64] ;  /* 0x00000008202e7981 */ /* 0x0002e2000c1e1300 */
[----:B------:R-:W-:Y:S02]  /*14760*/  IADD3.X R25, PT, PT, R36, R40, RZ, P1, !PT ;  /* 0x0000002824197210 */ /* 0x000fe40000ffe4ff */
[----:B------:R-:W-:-:S03]  /*14770*/  IADD3 R26, P1, PT, R37, R11, RZ ;  /* 0x0000000b251a7210 */ /* 0x000fc60007f3e0ff */
[----:B------:R4:W3:Y:S02]  /*14780*/  LDG.E.S8 R47, desc[UR8][R24.64] ;  /* 0x00000008182f7981 */ /* 0x0008e4000c1e1300 */
[----:B------:R-:W-:Y:S01]  /*14790*/  IMAD.X R27, R36, 0x1, R17, P1 ;  /* 0x00000001241b7824 */ /* 0x000fe200008e0611 */
[----:B------:R-:W-:-:S04]  /*147a0*/  IADD3 R28, P1, PT, R37, R20, RZ ;  /* 0x00000014251c7210 */ /* 0x000fc80007f3e0ff */
[----:B------:R-:W3:Y:S01]  /*147b0*/  LDG.E.S8 R26, desc[UR8][R26.64] ;  /* 0x000000081a1a7981 */ /* 0x000ee2000c1e1300 */
[----:B------:R-:W-:Y:S02]  /*147c0*/  IADD3.X R29, PT, PT, R36, R44, RZ, P1, !PT ;  /* 0x0000002c241d7210 */ /* 0x000fe40000ffe4ff */
[----:B0-----:R-:W-:-:S03]  /*147d0*/  IADD3 R30, P1, PT, R37, R12, RZ ;  /* 0x0000000c251e7210 */ /* 0x001fc60007f3e0ff */
[----:B------:R-:W3:Y:S02]  /*147e0*/  LDG.E.S8 R28, desc[UR8][R28.64] ;  /* 0x000000081c1c7981 */ /* 0x000ee4000c1e1300 */
[----:B------:R-:W-:Y:S01]  /*147f0*/  IMAD.X R31, R36, 0x1, R52, P1 ;  /* 0x00000001241f7824 */ /* 0x000fe200008e0634 */
[----:B-1----:R-:W-:-:S04]  /*14800*/  IADD3 R32, P1, PT, R37, R13, RZ ;  /* 0x0000000d25207210 */ /* 0x002fc80007f3e0ff */
[----:B------:R-:W3:Y:S01]  /*14810*/  LDG.E.S8 R30, desc[UR8][R30.64] ;  /* 0x000000081e1e7981 */ /* 0x000ee2000c1e1300 */
[----:B------:R-:W-:Y:S02]  /*14820*/  IADD3.X R33, PT, PT, R36, R35, RZ, P1, !PT ;  /* 0x0000002324217210 */ /* 0x000fe40000ffe4ff */
[----:B----4-:R-:W-:-:S03]  /*14830*/  IADD3 R24, P1, PT, R37, R34, RZ ;  /* 0x0000002225187210 */ /* 0x010fc60007f3e0ff */
[----:B------:R-:W4:Y:S02]  /*14840*/  LDG.E.S8 R32, desc[UR8][R32.64] ;  /* 0x0000000820207981 */ /* 0x000f24000c1e1300 */
[----:B------:R-:W-:-:S05]  /*14850*/  IMAD.X R25, R36, 0x1, R41, P1 ;  /* 0x0000000124197824 */ /* 0x000fca00008e0629 */
[----:B------:R-:W4:Y:S01]  /*14860*/  LDG.E.S8 R24, desc[UR8][R24.64] ;  /* 0x0000000818187981 */ /* 0x000f22000c1e1300 */
[----:B-----5:R-:W-:Y:S02]  /*14870*/  LOP3.LUT R3, R3, 0xffff, RZ, 0xc0, !PT ;  /* 0x0000ffff03037812 */ /* 0x020fe400078ec0ff */
[----:B------:R-:W-:Y:S02]  /*14880*/  IADD3 R45, P2, PT, R45, -0x8, RZ ;  /* 0xfffffff82d2d7810 */ /* 0x000fe40007f5e0ff */
[----:B------:R-:W-:Y:S02]  /*14890*/  PRMT R3, R3, 0x8880, RZ ;  /* 0x0000888003037816 */ /* 0x000fe400000000ff */
        /* <DEDUP_REMOVED lines=10> */
[----:B------:R-:W-:Y:S02]  /*14940*/  IADD3 R42, PT, PT, -R47, RZ, RZ ;  /* 0x000000ff2f2a7210 */ /* 0x000fe40007ffe1ff */
        /* <DEDUP_REMOVED lines=9> */
[----:B----4-:R-:W-:Y:S02]  /*149e0*/  IADD3 R32, PT, PT, -R32, RZ, RZ ;  /* 0x000000ff20207210 */ /* 0x010fe40007ffe1ff */
[----:B------:R-:W-:-:S04]  /*149f0*/  SEL R3, RZ, 0x1, !P1 ;  /* 0x00000001ff037807 */ /* 0x000fc80004800000 */
[----:B------:R-:W-:Y:S01]  /*14a00*/  ISETP.NE.AND P1, PT, R3, R30, PT ;  /* 0x0000001e0300720c */ /* 0x000fe20003f25270 */
[----:B------:R-:W-:-:S03]  /*14a10*/  IMAD.MOV R24, RZ, RZ, -R24 ;  /* 0x000000ffff187224 */ /* 0x000fc600078e0a18 */
        /* <DEDUP_REMOVED lines=8> */
.L_x_455:
[----:B------:R-:W-:Y:S05]  /*14aa0*/  BSYNC.RECONVERGENT B2 ;  /* 0x0000000000027941 */ /* 0x000fea0003800200 */
.L_x_454:
        /* <DEDUP_REMOVED lines=12> */
[----:B------:R-:W-:Y:S01]  /*14b70*/  HFMA2 R7, -RZ, RZ, 0, 0 ;  /* 0x00000000ff077431 */ /* 0x000fe200000001ff */
[----:B------:R-:W2:Y:S01]  /*14b80*/  LDCU.64 UR12, c[0x0][0x618] ;  /* 0x0000c300ff0c77ac */ /* 0x000ea20008000a00 */
[----:B------:R-:W-:Y:S01]  /*14b90*/  IMAD.MOV.U32 R6, RZ, RZ, R14 ;  /* 0x000000ffff067224 */ /* 0x000fe200078e000e */
[----:B------:R-:W-:Y:S01]  /*14ba0*/  IADD3.X R8, PT, PT, RZ, ~R16, RZ, P1, !PT ;  /* 0x80000010ff087210 */ /* 0x000fe20000ffe4ff */
[----:B------:R-:W3:Y:S01]  /*14bb0*/  LDCU.64 UR14, c[0x0][0x620] ;  /* 0x0000c400ff0e77ac */ /* 0x000ee20008000a00 */
[----:B------:R-:W4:Y:S03]  /*14bc0*/  LDCU.64 UR16, c[0x0][0x5f0] ;  /* 0x0000be00ff1077ac */ /* 0x000f260008000a00 */
[----:B0-----:R-:W-:-:S02]  /*14bd0*/  IMAD R8, R8, UR6, RZ ;  /* 0x0000000608087c24 */ /* 0x001fc4000f8e02ff */
[C---:B------:R-:W-:Y:S02]  /*14be0*/  IMAD R20, R16.reuse, UR6, RZ ;  /* 0x0000000610147c24 */ /* 0x040fe4000f8e02ff */
[----:B--2---:R-:W-:Y:S02]  /*14bf0*/  IMAD R12, R16, UR12, RZ ;  /* 0x0000000c100c7c24 */ /* 0x004fe4000f8e02ff */
[----:B------:R-:W-:Y:S02]  /*14c00*/  IMAD R13, R9, UR7, R8 ;  /* 0x00000007090d7c24 */ /* 0x000fe4000f8e0208 */
[----:B------:R-:W-:-:S04]  /*14c10*/  IMAD.WIDE.U32 R6, R15, UR12, R6 ;  /* 0x0000000c0f067c25 */ /* 0x000fc8000f8e0006 */
[----:B------:R-:W-:-:S04]  /*14c20*/  IMAD.WIDE.U32 R8, R9, UR6, R18 ;  /* 0x0000000609087c25 */ /* 0x000fc8000f8e0012 */
[C---:B------:R-:W-:Y:S01]  /*14c30*/  IMAD R17, R15.reuse, UR13, R12 ;  /* 0x0000000d0f117c24 */ /* 0x040fe2000f8e020c */
[----:B------:R-:W-:Y:S01]  /*14c40*/  MOV R12, R6 ;  /* 0x00000006000c7202 */ /* 0x000fe20000000f00 */
[----:B-1----:R-:W-:-:S04]  /*14c50*/  IMAD.WIDE.U32 R10, R15, UR6, R10 ;  /* 0x000000060f0a7c25 */ /* 0x002fc8000f8e000a */
[----:B------:R-:W-:Y:S01]  /*14c60*/  IMAD R21, R15, UR7, R20 ;  /* 0x000000070f157c24 */ /* 0x000fe2000f8e0214 */
[----:B------:R-:W-:Y:S01]  /*14c70*/  IADD3 R29, P3, PT, R18, -R10, RZ ;  /* 0x8000000a121d7210 */ /* 0x000fe20007f7e0ff */
[----:B------:R-:W-:Y:S01]  /*14c80*/  IMAD.IADD R9, R9, 0x1, R13 ;  /* 0x0000000109097824 */ /* 0x000fe200078e020d */
[----:B------:R-:W-:Y:S01]  /*14c90*/  IADD3 R13, PT, PT, R17, R7, RZ ;  /* 0x00000007110d7210 */ /* 0x000fe20007ffe0ff */
[----:B------:R-:W-:Y:S01]  /*14ca0*/  IMAD.IADD R27, R11, 0x1, R21 ;  /* 0x000000010b1b7824 */ /* 0x000fe200078e0215 */
[----:B------:R-:W-:Y:S01]  /*14cb0*/  IADD3 R25, P2, PT, R10, UR6, RZ ;  /* 0x000000060a197c10 */ /* 0x000fe2000ff5e0ff */
[----:B---3--:R-:W-:Y:S01]  /*14cc0*/  IMAD R9, R9, UR14, RZ ;  /* 0x0000000e09097c24 */ /* 0x008fe2000f8e02ff */
[----:B------:R-:W-:Y:S01]  /*14cd0*/  IADD3 R10, P1, PT, R6, UR12, RZ ;  /* 0x0000000c060a7c10 */ /* 0x000fe2000ff3e0ff */
[----:B------:R-:W-:-:S03]  /*14ce0*/  IMAD.WIDE.U32 R6, R8, UR14, R12 ;  /* 0x0000000e08067c25 */ /* 0x000fc6000f8e000c */
[----:B------:R-:W-:Y:S01]  /*14cf0*/  IADD3.X R11, PT, PT, R13, UR13, RZ, P1, !PT ;  /* 0x0000000d0d0b7c10 */ /* 0x000fe20008ffe4ff */
[----:B------:R-:W-:Y:S01]  /*14d00*/  IMAD.X R12, R19, 0x1, ~R27, P3 ;  /* 0x00000001130c7824 */ /* 0x000fe200018e0e1b */
[----:B------:R-:W-:Y:S01]  /*14d10*/  IADD3 R21, P3, PT, R18, -R25, RZ ;  /* 0x8000001912157210 */ /* 0x000fe20007f7e0ff */
[----:B------:R-:W-:Y:S01]  /*14d20*/  IMAD R9, R8, UR15, R9 ;  /* 0x0000000f08097c24 */ /* 0x000fe2000f8e0209 */
[----:B----4-:R-:W-:Y:S01]  /*14d30*/  IADD3 R8, P1, PT, R6, UR16, RZ ;  /* 0x0000001006087c10 */ /* 0x010fe2000ff3e0ff */
[----:B------:R-:W-:Y:S01]  /*14d40*/  IMAD R6, R12, UR14, RZ ;  /* 0x0000000e0c067c24 */ /* 0x000fe2000f8e02ff */
[----:B------:R-:W-:Y:S01]  /*14d50*/  IADD3.X R27, PT, PT, R27, UR7, RZ, P2, !PT ;  /* 0x000000071b1b7c10 */ /* 0x000fe200097fe4ff */
        /* <DEDUP_REMOVED lines=17> */
[----:B------:R-:W-:Y:S01]  /*14e70*/  IADD3 R6, P1, PT, R12, UR16, RZ ;  /* 0x000000100c067c10 */ /* 0x000fe2000ff3e0ff */
[----:B------:R-:W-:-:S02]  /*14e80*/  IMAD R26, R26, UR14, RZ ;  /* 0x0000000e1a1a7c24 */ /* 0x000fc4000f8e02ff */
        /* <DEDUP_REMOVED lines=23> */
.L_x_460:
[----:B------:R-:W-:Y:S05]  /*15000*/  BSYNC.RECONVERGENT B3 ;  /* 0x0000000000037941 */ /* 0x000fea0003800200 */
.L_x_459:
        /* <DEDUP_REMOVED lines=16> */
[----:B------:R-:W4:Y:S01]  /*15110*/  LDCU.64 UR16, c[0x0][0x5f0] ;  /* 0x0000be00ff1077ac */ /* 0x000f220008000a00 */
[----:B0-----:R-:W-:Y:S02]  /*15120*/  IMAD R20, R16, UR12, RZ ;  /* 0x0000000c10147c24 */ /* 0x001fe4000f8e02ff */
[----:B--2---:R-:W-:-:S02]  /*15130*/  IMAD R12, R8, UR6, RZ ;  /* 0x00000006080c7c24 */ /* 0x004fc4000f8e02ff */
[----:B------:R-:W-:-:S04]  /*15140*/  IMAD.WIDE.U32 R8, R15, UR12, R6 ;  /* 0x0000000c0f087c25 */ /* 0x000fc8000f8e0006 */
[----:B------:R-:W-:Y:S02]  /*15150*/  IMAD R17, R15, UR13, R20 ;  /* 0x0000000d0f117c24 */ /* 0x000fe4000f8e0214 */
[C---:B------:R-:W-:Y:S01]  /*15160*/  IMAD R13, R5.reuse, UR7, R12 ;  /* 0x00000007050d7c24 */ /* 0x040fe2000f8e020c */
[----:B------:R-:W-:Y:S01]  /*15170*/  IADD3 R12, P2, PT, R8, UR12, RZ ;  /* 0x0000000c080c7c10 */ /* 0x000fe2000ff5e0ff */
[----:B------:R-:W-:-:S04]  /*15180*/  IMAD.WIDE.U32 R6, R5, UR6, R18 ;  /* 0x0000000605067c25 */ /* 0x000fc8000f8e0012 */
[----:B------:R-:W-:Y:S01]  /*15190*/  IMAD R24, R16, UR6, RZ ;  /* 0x0000000610187c24 */ /* 0x000fe2000f8e02ff */
[----:B------:R-:W-:Y:S01]  /*151a0*/  IADD3 R5, PT, PT, R7, R13, RZ ;  /* 0x0000000d07057210 */ /* 0x000fe20007ffe0ff */
[----:B------:R-:W-:Y:S02]  /*151b0*/  IMAD.IADD R9, R17, 0x1, R9 ;  /* 0x0000000111097824 */ /* 0x000fe400078e0209 */
        /* <DEDUP_REMOVED lines=28> */
.L_x_462:
[----:B------:R-:W-:Y:S05]  /*15380*/  BSYNC.RECONVERGENT B3 ;  /* 0x0000000000037941 */ /* 0x000fea0003800200 */
.L_x_461:
[----:B------:R-:W-:Y:S05]  /*15390*/  @P0 BRA `(.L_x_458) ;  /* 0x00000000006c0947 */ /* 0x000fea0003800000 */
[----:B------:R-:W0:Y:S01]  /*153a0*/  LDCU.64 UR6, c[0x0][0x608] ;  /* 0x0000c100ff0677ac */ /* 0x000e220008000a00 */
[----:B------:R-:W-:Y:S01]  /*153b0*/  IADD3 R8, P0, PT, RZ, -R15, RZ ;  /* 0x8000000fff087210 */ /* 0x000fe20007f1e0ff */
[----:B------:R-:W-:Y:S01]  /*153c0*/  IMAD.MOV.U32 R6, RZ, RZ, R14 ;  /* 0x000000ffff067224 */ /* 0x000fe200078e000e */
[----:B------:R-:W-:Y:S01]  /*153d0*/  MOV R7, RZ ;  /* 0x000000ff00077202 */ /* 0x000fe20000000f00 */
[----:B------:R-:W1:Y:S01]  /*153e0*/  LDCU.64 UR12, c[0x0][0x618] ;  /* 0x0000c300ff0c77ac */ /* 0x000e620008000a00 */
[----:B------:R-:W-:Y:S01]  /*153f0*/  IADD3.X R5, PT, PT, RZ, ~R16, RZ, P0, !PT ;  /* 0x80000010ff057210 */ /* 0x000fe200007fe4ff */
[----:B------:R-:W2:Y:S01]  /*15400*/  LDCU.64 UR14, c[0x0][0x620] ;  /* 0x0000c400ff0e77ac */ /* 0x000ea20008000a00 */
[----:B------:R-:W3:Y:S03]  /*15410*/  LDCU.64 UR16, c[0x0][0x5f0] ;  /* 0x0000be00ff1077ac */ /* 0x000ee60008000a00 */
[----:B0-----:R-:W-:-:S02]  /*15420*/  IMAD R5, R5, UR6, RZ ;  /* 0x0000000605057c24 */ /* 0x001fc4000f8e02ff */
[----:B------:R-:W-:-:S04]  /*15430*/  IMAD.WIDE.U32 R18, R8, UR6, R18 ;  /* 0x0000000608127c25 */ /* 0x000fc8000f8e0012 */
[----:B-1----:R-:W-:Y:S02]  /*15440*/  IMAD R16, R16, UR12, RZ ;  /* 0x0000000c10107c24 */ /* 0x002fe4000f8e02ff */
[----:B------:R-:W-:Y:S02]  /*15450*/  IMAD R5, R8, UR7, R5 ;  /* 0x0000000708057c24 */ /* 0x000fe4000f8e0205 */
[----:B------:R-:W-:-:S03]  /*15460*/  IMAD.WIDE.U32 R6, R15, UR12, R6 ;  /* 0x0000000c0f067c25 */ /* 0x000fc6000f8e0006 */
[----:B------:R-:W-:Y:S01]  /*15470*/  IADD3 R5, PT, PT, R19, R5, RZ ;  /* 0x0000000513057210 */ /* 0x000fe20007ffe0ff */
[----:B------:R-:W-:-:S04]  /*15480*/  IMAD R15, R15, UR13, R16 ;  /* 0x0000000d0f0f7c24 */ /* 0x000fc8000f8e0210 */
[----:B------:R-:W-:Y:S02]  /*15490*/  IMAD.IADD R7, R7, 0x1, R15 ;  /* 0x0000000107077824 */ /* 0x000fe400078e020f */
[----:B--2---:R-:W-:Y:S02]  /*154a0*/  IMAD R5, R5, UR14, RZ ;  /* 0x0000000e05057c24 */ /* 0x004fe4000f8e02ff */
[----:B------:R-:W-:-:S04]  /*154b0*/  IMAD.WIDE.U32 R6, R18, UR14, R6 ;  /* 0x0000000e12067c25 */ /* 0x000fc8000f8e0006 */
[----:B------:R-:W-:Y:S01]  /*154c0*/  IMAD R5, R18, UR15, R5 ;  /* 0x0000000f12057c24 */ /* 0x000fe2000f8e0205 */
[----:B---3--:R-:W-:-:S04]  /*154d0*/  IADD3 R6, P0, PT, R6, UR16, RZ ;  /* 0x0000001006067c10 */ /* 0x008fc8000ff1e0ff */
[----:B------:R-:W-:-:S05]  /*154e0*/  IADD3.X R7, PT, PT, R7, UR17, R5, P0, !PT ;  /* 0x0000001107077c10 */ /* 0x000fca00087fe405 */
[----:B------:R-:W2:Y:S01]  /*154f0*/  LDG.E.S8 R6, desc[UR8][R6.64] ;  /* 0x0000000806067981 */ /* 0x000ea2000c1e1300 */
[----:B-----5:R-:W-:-:S04]  /*15500*/  LOP3.LUT R3, R3, 0xffff, RZ, 0xc0, !PT ;  /* 0x0000ffff03037812 */ /* 0x020fc800078ec0ff */
[----:B------:R-:W-:Y:S01]  /*15510*/  PRMT R8, R3, 0x8880, RZ ;  /* 0x0000888003087816 */ /* 0x000fe200000000ff */
[----:B--2---:R-:W-:-:S05]  /*15520*/  IMAD.MOV R3, RZ, RZ, -R6 ;  /* 0x000000ffff037224 */ /* 0x004fca00078e0a06 */
[----:B------:R-:W-:-:S04]  /*15530*/  ISETP.NE.AND P0, PT, R8, R3, PT ;  /* 0x000000030800720c */ /* 0x000fc80003f05270 */
[----:B------:R-:W-:-:S09]  /*15540*/  SEL R3, RZ, 0x1, !P0 ;  /* 0x00000001ff037807 */ /* 0x000fd20004000000 */
.L_x_458:
[----:B------:R-:W-:Y:S05]  /*15550*/  BSYNC.RECONVERGENT B2 ;  /* 0x0000000000027941 */ /* 0x000fea0003800200 */
.L_x_457:
[----:B-----5:R0:W-:Y:S02]  /*15560*/  STG.E.U8 desc[UR8][R22.64], R3 ;  /* 0x0000000316007986 */ /* 0x0201e4000c101108 */
.L_x_453:
[----:B------:R-:W-:Y:S05]  /*15570*/  BSYNC.RECONVERGENT B1 ;  /* 0x0000000000017941 */ /* 0x000fea0003800200 */
.L_x_452:
[----:B------:R-:W-:-:S07]  /*15580*/  IADD3 R4, PT, PT, R4, 0x80, RZ ;  /* 0x0000008004047810 */ /* 0x000fce0007ffe0ff */
.L_x_444:
[----:B------:R-:W-:Y:S05]  /*15590*/  BSYNC.RECONVERGENT B0 ;  /* 0x0000000000007941 */ /* 0x000fea0003800200 */
.L_x_443:
[----:B------:R-:W1:Y:S01]  /*155a0*/  LDCU UR6, c[0x0][0x380] ;  /* 0x00007000ff0677ac */ /* 0x000e620008000800 */
[----:B------:R-:W-:Y:S01]  /*155b0*/  BSSY.RECONVERGENT B0, `(.L_x_463) ;  /* 0x0000349000007945 */ /* 0x000fe20003800200 */
[----:B-1----:R-:W-:-:S13]  /*155c0*/  ISETP.GE.AND P0, PT, R4, UR6, PT ;  /* 0x0000000604007c0c */ /* 0x002fda000bf06270 */
[----:B------:R-:W-:Y:S05]  /*155d0*/  @P0 BRA `(.L_x_464) ;  /* 0x0000003400180947 */ /* 0x000fea0003800000 */
[----:B------:R-:W1:Y:S01]  /*155e0*/  LDCU.64 UR6, c[0x0][0x390] ;  /* 0x00007200ff0677ac */ /* 0x000e620008000a00 */
[----:B------:R-:W-:Y:S01]  /*155f0*/  MOV R7, R4 ;  /* 0x0000000400077202 */ /* 0x000fe20000000f00 */
[----:B------:R-:W-:Y:S01]  /*15600*/  IMAD.MOV.U32 R6, RZ, RZ, RZ ;  /* 0x000000ffff067224 */ /* 0x000fe200078e00ff */
[----:B------:R-:W-:Y:S01]  /*15610*/  ISETP.NE.AND P0, PT, R2, RZ, PT ;  /* 0x000000ff0200720c */ /* 0x000fe20003f05270 */
[----:B------:R-:W2:Y:S01]  /*15620*/  LDCU UR12, c[0x0][0x38c] ;  /* 0x00007180ff0c77ac */ /* 0x000ea20008000800 */
[----:B------:R-:W3:Y:S01]  /*15630*/  LDCU.64 UR14, c[0x0][0x4b8] ;  /* 0x00009700ff0e77ac */ /* 0x000ee20008000a00 */
[----:B-1----:R-:W-:Y:S01]  /*15640*/  IMAD.HI.U32 R6, R4, UR6, R6 ;  /* 0x0000000604067c27 */ /* 0x002fe2000f8e0006 */
[----:B------:R-:W1:Y:S04]  /*15650*/  LDCU UR6, c[0x0][0x4c0] ;  /* 0x00009800ff0677ac */ /* 0x000e680008000800 */
[----:B------:R-:W-:-:S05]  /*15660*/  SHF.R.U32.HI R7, RZ, UR7, R6 ;  /* 0x00000007ff077c19 */ /* 0x000fca0008011606 */
[----:B0-----:R-:W-:-:S04]  /*15670*/  IMAD.MOV R3, RZ, RZ, -R7 ;  /* 0x000000ffff037224 */ /* 0x001fc800078e0a07 */
[----:B--2---:R-:W-:-:S04]  /*15680*/  IMAD R3, R3, UR12, R4 ;  /* 0x0000000c03037c24 */ /* 0x004fc8000f8e0204 */
[C---:B---3--:R-:W-:Y:S02]  /*15690*/  IMAD R13, R3.reuse, UR14, RZ ;  /* 0x0000000e030d7c24 */ /* 0x048fe4000f8e02ff */
[C---:B------:R-:W-:Y:S02]  /*156a0*/  IMAD R16, R3.reuse, UR15, RZ ;  /* 0x0000000f03107c24 */ /* 0x040fe4000f8e02ff */
[----:B-1----:R-:W-:Y:S01]  /*156b0*/  IMAD R3, R3, UR6, RZ ;  /* 0x0000000603037c24 */ /* 0x002fe2000f8e02ff */
        /* <DEDUP_REMOVED lines=334> */
.L_x_465:
        /* <DEDUP_REMOVED lines=37> */
.L_x_468:
[----:B------:R-:W-:-:S07]  /*16df0*/  MOV R5, 0x16e10 ;  /* 0x00016e1000057802 */ /* 0x000fce0000000f00 */
[----:B------:R-:W-:Y:S05]  /*16e00*/  CALL.REL.NOINC `($__internal_1_$__cuda_sm20_div_s64) ;  /* 0x0000012000d47944 */ /* 0x000fea0003c00000 */
.L_x_467:
[----:B------:R-:W-:Y:S05]  /*16e10*/  BSYNC.RECONVERGENT B1 ;  /* 0x0000000000017941 */ /* 0x000fea0003800200 */
.L_x_466:
        /* <DEDUP_REMOVED lines=39> */
.L_x_470:
[----:B------:R-:W-:Y:S01]  /*17090*/  IMAD.MOV.U32 R10, RZ, RZ, R14 ;  /* 0x000000ffff0a7224 */ /* 0x000fe200078e000e */
[----:B------:R-:W-:Y:S02]  /*170a0*/  MOV R3, R15 ;  /* 0x0000000f00037202 */ /* 0x000fe40000000f00 */
[----:B------:R-:W-:-:S07]  /*170b0*/  MOV R5, 0x170d0 ;  /* 0x000170d000057802 */ /* 0x000fce0000000f00 */
[----:B------:R-:W-:Y:S05]  /*170c0*/  CALL.REL.NOINC `($__internal_1_$__cuda_sm20_div_s64) ;  /* 0x0000012000247944 */ /* 0x000fea0003c00000 */
.L_x_471:
[----:B------:R-:W-:Y:S05]  /*170d0*/  BSYNC.RECONVERGENT B1 ;  /* 0x0000000000017941 */ /* 0x000fea0003800200 */
.L_x_469:
        /* <DEDUP_REMOVED lines=172> */
.L_x_476:
        /* <DEDUP_REMOVED lines=59> */
.L_x_475:
[----:B------:R-:W-:Y:S05]  /*17f50*/  BSYNC.RECONVERGENT B2 ;  /* 0x0000000000027941 */ /* 0x000fea0003800200 */
.L_x_474:
        /* <DEDUP_REMOVED lines=85> */
.L_x_480:
[----:B------:R-:W-:Y:S05]  /*184b0*/  BSYNC.RECONVERGENT B3 ;  /* 0x0000000000037941 */ /* 0x000fea0003800200 */
.L_x_479:
        /* <DEDUP_REMOVED lines=55> */
.L_x_482:
[----:B------:R-:W-:Y:S05]  /*18830*/  BSYNC.RECONVERGENT B3 ;  /* 0x0000000000037941 */ /* 0x000fea0003800200 */
.L_x_481:
        /* <DEDUP_REMOVED lines=28> */
.L_x_478:
[----:B------:R-:W-:Y:S05]  /*18a00*/  BSYNC.RECONVERGENT B2 ;  /* 0x0000000000027941 */ /* 0x000fea0003800200 */
.L_x_477:
[----:B-----5:R0:W-:Y:S02]  /*18a10*/  STG.E.U8 desc[UR8][R22.64], R3 ;  /* 0x0000000316007986 */ /* 0x0201e4000c101108 */
.L_x_473:
[----:B------:R-:W-:Y:S05]  /*18a20*/  BSYNC.RECONVERGENT B1 ;  /* 0x0000000000017941 */ /* 0x000fea0003800200 */
.L_x_472:
[----:B------:R-:W-:-:S07]  /*18a30*/  VIADD R4, R4, 0x80 ;  /* 0x0000008004047836 */ /* 0x000fce0000000000 */
.L_x_464:
[----:B------:R-:W-:Y:S05]  /*18a40*/  BSYNC.RECONVERGENT B0 ;  /* 0x0000000000007941 */ /* 0x000fea0003800200 */
.L_x_463:
        /* <DEDUP_REMOVED lines=352> */
.L_x_485:
        /* <DEDUP_REMOVED lines=37> */
.L_x_488:
[----:B------:R-:W-:-:S07]  /*1a2a0*/  MOV R5, 0x1a2c0 ;  /* 0x0001a2c000057802 */ /* 0x000fce0000000f00 */
[----:B------:R-:W-:Y:S05]  /*1a2b0*/  CALL.REL.NOINC `($__internal_1_$__cuda_sm20_div_s64) ;  /* 0x000000ec00a87944 */ /* 0x000fea0003c00000 */
.L_x_487:
[----:B------:R-:W-:Y:S05]  /*1a2c0*/  BSYNC.RECONVERGENT B1 ;  /* 0x0000000000017941 */ /* 0x000fea0003800200 */
.L_x_486:
        /* <DEDUP_REMOVED lines=39> */
.L_x_490:
[----:B------:R-:W-:Y:S01]  /*1a540*/  MOV R10, R14 ;  /* 0x0000000e000a7202 */ /* 0x000fe20000000f00 */
[----:B------:R-:W-:Y:S01]  /*1a550*/  IMAD.MOV.U32 R3, RZ, RZ, R15 ;  /* 0x000000ffff037224 */ /* 0x000fe200078e000f */
[----:B------:R-:W-:-:S07]  /*1a560*/  MOV R5, 0x1a580 ;  /* 0x0001a58000057802 */ /* 0x000fce0000000f00 */
[----:B------:R-:W-:Y:S05]  /*1a570*/  CALL.REL.NOINC `($__internal_1_$__cuda_sm20_div_s64) ;  /* 0x000000e800f87944 */ /* 0x000fea0003c00000 */
.L_x_491:
[----:B------:R-:W-:Y:S05]  /*1a580*/  BSYNC.RECONVERGENT B1 ;  /* 0x0000000000017941 */ /* 0x000fea0003800200 */
.L_x_489:
        /* <DEDUP_REMOVED lines=172> */
.L_x_496:
        /* <DEDUP_REMOVED lines=59> */
.L_x_495:
[----:B------:R-:W-:Y:S05]  /*1b400*/  BSYNC.RECONVERGENT B2 ;  /* 0x0000000000027941 */ /* 0x000fea0003800200 */
.L_x_494:
        /* <DEDUP_REMOVED lines=85> */
.L_x_500:
[----:B------:R-:W-:Y:S05]  /*1b960*/  BSYNC.RECONVERGENT B3 ;  /* 0x0000000000037941 */ /* 0x000fea0003800200 */
.L_x_499:
        /* <DEDUP_REMOVED lines=55> */
.L_x_502:
[----:B------:R-:W-:Y:S05]  /*1bce0*/  BSYNC.RECONVERGENT B3 ;  /* 0x0000000000037941 */ /* 0x000fea0003800200 */
.L_x_501:
        /* <DEDUP_REMOVED lines=28> */
.L_x_498:
[----:B------:R-:W-:Y:S05]  /*1beb0*/  BSYNC.RECONVERGENT B2 ;  /* 0x0000000000027941 */ /* 0x000fea0003800200 */
.L_x_497:
[----:B-----5:R0:W-:Y:S02]  /*1bec0*/  STG.E.U8 desc[UR8][R22.64], R3 ;  /* 0x0000000316007986 */ /* 0x0201e4000c101108 */
.L_x_493:
[----:B------:R-:W-:Y:S05]  /*1bed0*/  BSYNC.RECONVERGENT B1 ;  /* 0x0000000000017941 */ /* 0x000fea0003800200 */
.L_x_492:
[----:B------:R-:W-:-:S07]  /*1bee0*/  IADD3 R4, PT, PT, R4, 0x80, RZ ;  /* 0x0000008004047810 */ /* 0x000fce0007ffe0ff */
.L_x_484:
[----:B------:R-:W-:Y:S05]  /*1bef0*/  BSYNC.RECONVERGENT B0 ;  /* 0x0000000000007941 */ /* 0x000fea0003800200 */
.L_x_483:
        /* <DEDUP_REMOVED lines=352> */
.L_x_505:
        /* <DEDUP_REMOVED lines=37> */
.L_x_508:
[----:B------:R-:W-:-:S07]  /*1d750*/  MOV R5, 0x1d770 ;  /* 0x0001d77000057802 */ /* 0x000fce0000000f00 */
[----:B------:R-:W-:Y:S05]  /*1d760*/  CALL.REL.NOINC `($__internal_1_$__cuda_sm20_div_s64) ;  /* 0x000000b8007c7944 */ /* 0x000fea0003c00000 */
.L_x_507:
[----:B------:R-:W-:Y:S05]  /*1d770*/  BSYNC.RECONVERGENT B1 ;  /* 0x0000000000017941 */ /* 0x000fea0003800200 */
.L_x_506:
        /* <DEDUP_REMOVED lines=39> */
.L_x_510:
[----:B------:R-:W-:Y:S01]  /*1d9f0*/  IMAD.MOV.U32 R10, RZ, RZ, R14 ;  /* 0x000000ffff0a7224 */ /* 0x000fe200078e000e */
[----:B------:R-:W-:Y:S02]  /*1da00*/  MOV R3, R15 ;  /* 0x0000000f00037202 */ /* 0x000fe40000000f00 */
[----:B------:R-:W-:-:S07]  /*1da10*/  MOV R5, 0x1da30 ;  /* 0x0001da3000057802 */ /* 0x000fce0000000f00 */
[----:B------:R-:W-:Y:S05]  /*1da20*/  CALL.REL.NOINC `($__internal_1_$__cuda_sm20_div_s64) ;  /* 0x000000b400cc7944 */ /* 0x000fea0003c00000 */
.L_x_511:
[----:B------:R-:W-:Y:S05]  /*1da30*/  BSYNC.RECONVERGENT B1 ;  /* 0x0000000000017941 */ /* 0x000fea0003800200 */
.L_x_509:
        /* <DEDUP_REMOVED lines=172> */
.L_x_516:
        /* <DEDUP_REMOVED lines=59> */
.L_x_515:
[----:B------:R-:W-:Y:S05]  /*1e8b0*/  BSYNC.RECONVERGENT B2 ;  /* 0x0000000000027941 */ /* 0x000fea0003800200 */
.L_x_514:
        /* <DEDUP_REMOVED lines=85> */
.L_x_520:
[----:B------:R-:W-:Y:S05]  /*1ee10*/  BSYNC.RECONVERGENT B3 ;  /* 0x0000000000037941 */ /* 0x000fea0003800200 */
.L_x_519:
        /* <DEDUP_REMOVED lines=55> */
.L_x_522:
[----:B------:R-:W-:Y:S05]  /*1f190*/  BSYNC.RECONVERGENT B3 ;  /* 0x0000000000037941 */ /* 0x000fea0003800200 */
.L_x_521:
        /* <DEDUP_REMOVED lines=28> */
.L_x_518:
[----:B------:R-:W-:Y:S05]  /*1f360*/  BSYNC.RECONVERGENT B2 ;  /* 0x0000000000027941 */ /* 0x000fea0003800200 */
.L_x_517:
[----:B-----5:R0:W-:Y:S02]  /*1f370*/  STG.E.U8 desc[UR8][R22.64], R3 ;  /* 0x0000000316007986 */ /* 0x0201e4000c101108 */
.L_x_513:
[----:B------:R-:W-:Y:S05]  /*1f380*/  BSYNC.RECONVERGENT B1 ;  /* 0x0000000000017941 */ /* 0x000fea0003800200 */
.L_x_512:
[----:B------:R-:W-:-:S07]  /*1f390*/  VIADD R4, R4, 0x80 ;  /* 0x0000008004047836 */ /* 0x000fce0000000000 */
.L_x_504:
[----:B------:R-:W-:Y:S05]  /*1f3a0*/  BSYNC.RECONVERGENT B0 ;  /* 0x0000000000007941 */ /* 0x000fea0003800200 */
.L_x_503:
        /* <DEDUP_REMOVED lines=352> */
.L_x_525:
        /* <DEDUP_REMOVED lines=37> */
.L_x_528:
[----:B------:R-:W-:-:S07]  /*20c00*/  MOV R5, 0x20c20 ;  /* 0x00020c2000057802 */ /* 0x000fce0000000f00 */
[----:B------:R-:W-:Y:S05]  /*20c10*/  CALL.REL.NOINC `($__internal_1_$__cuda_sm20_div_s64) ;  /* 0x0000008400507944 */ /* 0x000fea0003c00000 */
.L_x_527:
[----:B------:R-:W-:Y:S05]  /*20c20*/  BSYNC.RECONVERGENT B1 ;  /* 0x0000000000017941 */ /* 0x000fea0003800200 */
.L_x_526:
        /* <DEDUP_REMOVED lines=39> */
.L_x_530:
[----:B------:R-:W-:Y:S01]  /*20ea0*/  MOV R10, R14 ;  /* 0x0000000e000a7202 */ /* 0x000fe20000000f00 */
[----:B------:R-:W-:Y:S01]  /*20eb0*/  IMAD.MOV.U32 R3, RZ, RZ, R15 ;  /* 0x000000ffff037224 */ /* 0x000fe200078e000f */
[----:B------:R-:W-:-:S07]  /*20ec0*/  MOV R5, 0x20ee0 ;  /* 0x00020ee000057802 */ /* 0x000fce0000000f00 */
[----:B------:R-:W-:Y:S05]  /*20ed0*/  CALL.REL.NOINC `($__internal_1_$__cuda_sm20_div_s64) ;  /* 0x0000008000a07944 */ /* 0x000fea0003c00000 */
.L_x_531:
[----:B------:R-:W-:Y:S05]  /*20ee0*/  BSYNC.RECONVERGENT B1 ;  /* 0x0000000000017941 */ /* 0x000fea0003800200 */
.L_x_529:
        /* <DEDUP_REMOVED lines=172> */
.L_x_536:
        /* <DEDUP_REMOVED lines=59> */
.L_x_535:
[----:B------:R-:W-:Y:S05]  /*21d60*/  BSYNC.RECONVERGENT B2 ;  /* 0x0000000000027941 */ /* 0x000fea0003800200 */
.L_x_534:
        /* <DEDUP_REMOVED lines=85> */
.L_x_540:
[----:B------:R-:W-:Y:S05]  /*222c0*/  BSYNC.RECONVERGENT B3 ;  /* 0x0000000000037941 */ /* 0x000fea0003800200 */
.L_x_539:
        /* <DEDUP_REMOVED lines=55> */
.L_x_542:
[----:B------:R-:W-:Y:S05]  /*22640*/  BSYNC.RECONVERGENT B3 ;  /* 0x0000000000037941 */ /* 0x000fea0003800200 */
.L_x_541:
        /* <DEDUP_REMOVED lines=28> */
.L_x_538:
[----:B------:R-:W-:Y:S05]  /*22810*/  BSYNC.RECONVERGENT B2 ;  /* 0x0000000000027941 */ /* 0x000fea0003800200 */
.L_x_537:
[----:B-----5:R0:W-:Y:S02]  /*22820*/  STG.E.U8 desc[UR8][R22.64], R3 ;  /* 0x0000000316007986 */ /* 0x0201e4000c101108 */
.L_x_533:
[----:B------:R-:W-:Y:S05]  /*22830*/  BSYNC.RECONVERGENT B1 ;  /* 0x0000000000017941 */ /* 0x000fea0003800200 */
.L_x_532:
[----:B------:R-:W-:-:S07]  /*22840*/  IADD3 R4, PT, PT, R4, 0x80, RZ ;  /* 0x0000008004047810 */ /* 0x000fce0007ffe0ff */
.L_x_524:
[----:B------:R-:W-:Y:S05]  /*22850*/  BSYNC.RECONVERGENT B0 ;  /* 0x0000000000007941 */ /* 0x000fea0003800200 */
.L_x_523:
        /* <DEDUP_REMOVED lines=352> */
.L_x_545:
        /* <DEDUP_REMOVED lines=37> */
.L_x_548:
[----:B------:R-:W-:-:S07]  /*240b0*/  MOV R5, 0x240d0 ;  /* 0x000240d000057802 */ /* 0x000fce0000000f00 */
[----:B------:R-:W-:Y:S05]  /*240c0*/  CALL.REL.NOINC `($__internal_1_$__cuda_sm20_div_s64) ;  /* 0x0000005000247944 */ /* 0x000fea0003c00000 */
.L_x_547:
[----:B------:R-:W-:Y:S05]  /*240d0*/  BSYNC.RECONVERGENT B1 ;  /* 0x0000000000017941 */ /* 0x000fea0003800200 */
.L_x_546:
        /* <DEDUP_REMOVED lines=39> */
.L_x_550:
[----:B------:R-:W-:Y:S01]  /*24350*/  IMAD.MOV.U32 R10, RZ, RZ, R14 ;  /* 0x000000ffff0a7224 */ /* 0x000fe200078e000e */
[----:B------:R-:W-:Y:S02]  /*24360*/  MOV R3, R15 ;  /* 0x0000000f00037202 */ /* 0x000fe40000000f00 */
[----:B------:R-:W-:-:S07]  /*24370*/  MOV R5, 0x24390 ;  /* 0x0002439000057802 */ /* 0x000fce0000000f00 */
[----:B------:R-:W-:Y:S05]  /*24380*/  CALL.REL.NOINC `($__internal_1_$__cuda_sm20_div_s64) ;  /* 0x0000004c00747944 */ /* 0x000fea0003c00000 */
.L_x_551:
[----:B------:R-:W-:Y:S05]  /*24390*/  BSYNC.RECONVERGENT B1 ;  /* 0x0000000000017941 */ /* 0x000fea0003800200 */
.L_x_549:
        /* <DEDUP_REMOVED lines=172> */
.L_x_556:
        /* <DEDUP_REMOVED lines=59> */
.L_x_555:
[----:B------:R-:W-:Y:S05]  /*25210*/  BSYNC.RECONVERGENT B2 ;  /* 0x0000000000027941 */ /* 0x000fea0003800200 */
.L_x_554:
        /* <DEDUP_REMOVED lines=85> */
.L_x_560:
[----:B------:R-:W-:Y:S05]  /*25770*/  BSYNC.RECONVERGENT B3 ;  /* 0x0000000000037941 */ /* 0x000fea0003800200 */
.L_x_559:
        /* <DEDUP_REMOVED lines=19> */
[----:B------:R-:W-:-:S04]  /*258b0*/  IMAD.WIDE.U32 R8, R17, UR12, R6 ;  /* 0x0000000c11087c25 */ /* 0x000fc8000f8e0006 */
[----:B------:R-:W-:Y:S02]  /*258c0*/  IMAD R19, R17, UR13, R20 ;  /* 0x0000000d11137c24 */ /* 0x000fe4000f8e0214 */
[----:B------:R-:W-:Y:S02]  /*258d0*/  IMAD R24, R18, UR6, RZ ;  /* 0x0000000612187c24 */ /* 0x000fe4000f8e02ff */
[----:B------:R-:W-:Y:S01]  /*258e0*/  IMAD R13, R5, UR7, R12 ;  /* 0x00000007050d7c24 */ /* 0x000fe2000f8e020c */
[----:B------:R-:W-:Y:S01]  /*258f0*/  IADD3 R9, PT, PT, R19, R9, RZ ;  /* 0x0000000913097210 */ /* 0x000fe20007ffe0ff */
[----:B------:R-:W-:Y:S01]  /*25900*/  IMAD.WIDE.U32 R6, R5, UR6, R14 ;  /* 0x0000000605067c25 */ /* 0x000fe2000f8e000e */
[----:B------:R-:W-:-:S03]  /*25910*/  IADD3 R12, P2, PT, R8, UR12, RZ ;  /* 0x0000000c080c7c10 */ /* 0x000fc6000ff5e0ff */
[----:B-1----:R-:W-:-:S04]  /*25920*/  IMAD.WIDE.U32 R10, R17, UR6, R10 ;  /* 0x00000006110a7c25 */ /* 0x002fc8000f8e000a */
[----:B------:R-:W-:Y:S01]  /*25930*/  IMAD R21, R17, UR7, R24 ;  /* 0x0000000711157c24 */ /* 0x000fe2000f8e0218 */
[----:B------:R-:W-:Y:S01]  /*25940*/  IADD3 R19, P1, PT, R14, -R10, RZ ;  /* 0x8000000a0e137210 */ /* 0x000fe20007f3e0ff */
[----:B------:R-:W-:Y:S01]  /*25950*/  IMAD.IADD R5, R7, 0x1, R13 ;  /* 0x0000000107057824 */ /* 0x000fe200078e020d */
[----:B------:R-:W-:Y:S01]  /*25960*/  IADD3.X R13, PT, PT, R9, UR13, RZ, P2, !PT ;  /* 0x0000000d090d7c10 */ /* 0x000fe200097fe4ff */
[----:B---3--:R-:W-:Y:S01]  /*25970*/  IMAD.WIDE.U32 R8, R6, UR14, R8 ;  /* 0x0000000e06087c25 */ /* 0x008fe2000f8e0008 */
[----:B------:R-:W-:-:S03]  /*25980*/  IADD3 R21, PT, PT, R11, R21, RZ ;  /* 0x000000150b157210 */ /* 0x000fc60007ffe0ff */
[----:B------:R-:W-:Y:S01]  /*25990*/  IMAD R5, R5, UR14, RZ ;  /* 0x0000000e05057c24 */ /* 0x000fe2000f8e02ff */
[----:B------:R-:W-:Y:S01]  /*259a0*/  IADD3.X R21, PT, PT, R15, ~R21, RZ, P1, !PT ;  /* 0x800000150f157210 */ /* 0x000fe20000ffe4ff */
[----:B------:R-:W-:-:S04]  /*259b0*/  IMAD.WIDE.U32 R12, R19, UR14, R12 ;  /* 0x0000000e130c7c25 */ /* 0x000fc8000f8e000c */
[----:B------:R-:W-:Y:S01]  /*259c0*/  IMAD R5, R6, UR15, R5 ;  /* 0x0000000f06057c24 */ /* 0x000fe2000f8e0205 */
[----:B----4-:R-:W-:Y:S01]  /*259d0*/  IADD3 R6, P1, PT, R8, UR16, RZ ;  /* 0x0000001008067c10 */ /* 0x010fe2000ff3e0ff */
[----:B------:R-:W-:-:S03]  /*259e0*/  IMAD R8, R21, UR14, RZ ;  /* 0x0000000e15087c24 */ /* 0x000fc6000f8e02ff */
[----:B------:R-:W-:Y:S01]  /*259f0*/  IADD3.X R7, PT, PT, R5, UR17, R9, P1, !PT ;  /* 0x0000001105077c10 */ /* 0x000fe20008ffe409 */
[----:B------:R-:W-:Y:S01]  /*25a00*/  IMAD R19, R19, UR15, R8 ;  /* 0x0000000f13137c24 */ /* 0x000fe2000f8e0208 */
[----:B------:R-:W-:-:S03]  /*25a10*/  IADD3 R8, P1, PT, R12, UR16, RZ ;  /* 0x000000100c087c10 */ /* 0x000fc6000ff3e0ff */
[----:B------:R-:W2:Y:S01]  /*25a20*/  LDG.E.S8 R6, desc[UR8][R6.64] ;  /* 0x0000000806067981 */ /* 0x000ea2000c1e1300 */
[----:B------:R-:W-:-:S05]  /*25a30*/  IADD3.X R9, PT, PT, R19, UR17, R13, P1, !PT ;  /* 0x0000001113097c10 */ /* 0x000fca0008ffe40d */
[----:B------:R-:W3:Y:S01]  /*25a40*/  LDG.E.S8 R8, desc[UR8][R8.64] ;  /* 0x0000000808087981 */ /* 0x000ee2000c1e1300 */
[----:B-----5:R-:W-:Y:S02]  /*25a50*/  LOP3.LUT R3, R3, 0xffff, RZ, 0xc0, !PT ;  /* 0x0000ffff03037812 */ /* 0x020fe400078ec0ff */
[----:B------:R-:W-:Y:S02]  /*25a60*/  IADD3 R17, P2, PT, R17, 0x2, RZ ;  /* 0x0000000211117810 */ /* 0x000fe40007f5e0ff */
[----:B------:R-:W-:Y:S02]  /*25a70*/  PRMT R3, R3, 0x8880, RZ ;  /* 0x0000888003037816 */ /* 0x000fe400000000ff */
[----:B------:R-:W-:Y:S01]  /*25a80*/  IADD3.X R18, PT, PT, RZ, R18, RZ, P2, !PT ;  /* 0x00000012ff127210 */ /* 0x000fe200017fe4ff */
[----:B--2---:R-:W-:-:S05]  /*25a90*/  IMAD.MOV R10, RZ, RZ, -R6 ;  /* 0x000000ffff0a7224 */ /* 0x004fca00078e0a06 */
[----:B------:R-:W-:Y:S02]  /*25aa0*/  ISETP.NE.AND P1, PT, R3, R10, PT ;  /* 0x0000000a0300720c */ /* 0x000fe40003f25270 */
[----:B---3--:R-:W-:Y:S02]  /*25ab0*/  IADD3 R10, PT, PT, -R8, RZ, RZ ;  /* 0x000000ff080a7210 */ /* 0x008fe40007ffe1ff */
[----:B------:R-:W-:-:S04]  /*25ac0*/  SEL R3, RZ, 0x1, !P1 ;  /* 0x00000001ff037807 */ /* 0x000fc80004800000 */
[----:B------:R-:W-:-:S04]  /*25ad0*/  ISETP.NE.AND P1, PT, R3, R10, PT ;  /* 0x0000000a0300720c */ /* 0x000fc80003f25270 */
[----:B------:R-:W-:-:S09]  /*25ae0*/  SEL R3, RZ, 0x1, !P1 ;  /* 0x00000001ff037807 */ /* 0x000fd20004800000 */
.L_x_562:
[----:B------:R-:W-:Y:S05]  /*25af0*/  BSYNC.RECONVERGENT B3 ;  /* 0x0000000000037941 */ /* 0x000fea0003800200 */
.L_x_561:
[----:B------:R-:W-:Y:S05]  /*25b00*/  @P0 BRA `(.L_x_558) ;  /* 0x00000000006c0947 */ /* 0x000fea0003800000 */
[----:B------:R-:W0:Y:S01]  /*25b10*/  LDCU.64 UR6, c[0x0][0x608] ;  /* 0x0000c100ff0677ac */ /* 0x000e220008000a00 */
[----:B------:R-:W-:Y:S01]  /*25b20*/  IADD3 R8, P0, PT, RZ, -R17, RZ ;  /* 0x80000011ff087210 */ /* 0x000fe20007f1e0ff */
[----:B------:R-:W-:Y:S01]  /*25b30*/  HFMA2 R7, -RZ, RZ, 0, 0 ;  /* 0x00000000ff077431 */ /* 0x000fe200000001ff */
[----:B------:R-:W-:Y:S01]  /*25b40*/  MOV R6, R16 ;  /* 0x0000001000067202 */ /* 0x000fe20000000f00 */
[----:B------:R-:W1:Y:S02]  /*25b50*/  LDCU.64 UR12, c[0x0][0x618] ;  /* 0x0000c300ff0c77ac */ /* 0x000e640008000a00 */
[----:B------:R-:W-:Y:S01]  /*25b60*/  IMAD.X R5, RZ, RZ, ~R18, P0 ;  /* 0x000000ffff057224 */ /* 0x000fe200000e0e12 */
[----:B------:R-:W2:Y:S01]  /*25b70*/  LDCU.64 UR14, c[0x0][0x620] ;  /* 0x0000c400ff0e77ac */ /* 0x000ea20008000a00 */
[----:B------:R-:W3:Y:S02]  /*25b80*/  LDCU.64 UR16, c[0x0][0x5f0] ;  /* 0x0000be00ff1077ac */ /* 0x000ee40008000a00 */
        /* <DEDUP_REMOVED lines=15> */
[----:B------:R-:W-:Y:S02]  /*25c80*/  PRMT R8, R3, 0x8880, RZ ;  /* 0x0000888003087816 */ /* 0x000fe400000000ff */
[----:B--2---:R-:W-:-:S04]  /*25c90*/  IADD3 R3, PT, PT, -R6, RZ, RZ ;  /* 0x000000ff06037210 */ /* 0x004fc80007ffe1ff */
[----:B------:R-:W-:-:S04]  /*25ca0*/  ISETP.NE.AND P0, PT, R8, R3, PT ;  /* 0x000000030800720c */ /* 0x000fc80003f05270 */
[----:B------:R-:W-:-:S09]  /*25cb0*/  SEL R3, RZ, 0x1, !P0 ;  /* 0x00000001ff037807 */ /* 0x000fd20004000000 */
.L_x_558:
[----:B------:R-:W-:Y:S05]  /*25cc0*/  BSYNC.RECONVERGENT B2 ;  /* 0x0000000000027941 */ /* 0x000fea0003800200 */
.L_x_557:
[----:B-----5:R0:W-:Y:S02]  /*25cd0*/  STG.E.U8 desc[UR8][R22.64], R3 ;  /* 0x0000000316007986 */ /* 0x0201e4000c101108 */
.L_x_553:
[----:B------:R-:W-:Y:S05]  /*25ce0*/  BSYNC.RECONVERGENT B1 ;  /* 0x0000000000017941 */ /* 0x000fea0003800200 */
.L_x_552:
[----:B------:R-:W-:-:S07]  /*25cf0*/  VIADD R4, R4, 0x80 ;  /* 0x0000008004047836 */ /* 0x000fce0000000000 */
.L_x_544:
[----:B------:R-:W-:Y:S05]  /*25d00*/  BSYNC.RECONVERGENT B0 ;  /* 0x0000000000007941 */ /* 0x000fea0003800200 */
.L_x_543:
[----:B------:R-:W1:Y:S02]  /*25d10*/  LDCU UR6, c[0x0][0x380] ;  /* 0x00007000ff0677ac */ /* 0x000e640008000800 */
[----:B-1----:R-:W-:-:S13]  /*25d20*/  ISETP.GE.AND P0, PT, R4, UR6, PT ;  /* 0x0000000604007c0c */ /* 0x002fda000bf06270 */
[----:B------:R-:W-:Y:S05]  /*25d30*/  @P0 EXIT ;  /* 0x000000000000094d */ /* 0x000fea0003800000 */
[----:B------:R-:W1:Y:S01]  /*25d40*/  LDCU.64 UR6, c[0x0][0x390] ;  /* 0x00007200ff0677ac */ /* 0x000e620008000a00 */
[----:B------:R-:W-:Y:S02]  /*25d50*/  MOV R6, RZ ;  /* 0x000000ff00067202 */ /* 0x000fe40000000f00 */
[----:B------:R-:W-:Y:S01]  /*25d60*/  MOV R7, R4 ;  /* 0x0000000400077202 */ /* 0x000fe20000000f00 */
[----:B------:R-:W2:Y:S01]  /*25d70*/  LDCU UR12, c[0x0][0x38c] ;  /* 0x00007180ff0c77ac */ /* 0x000ea20008000800 */
[----:B------:R-:W-:Y:S01]  /*25d80*/  ISETP.NE.AND P0, PT, R2, RZ, PT ;  /* 0x000000ff0200720c */ /* 0x000fe20003f05270 */
        /* <DEDUP_REMOVED lines=343> */
.L_x_563:
        /* <DEDUP_REMOVED lines=40> */
.L_x_566:
[----:B------:R-:W-:-:S07]  /*27580*/  MOV R5, 0x275a0 ;  /* 0x000275a000057802 */ /* 0x000fce0000000f00 */
[----:B------:R-:W-:Y:S05]  /*27590*/  CALL.REL.NOINC `($__internal_1_$__cuda_sm20_div_s64) ;  /* 0x0000001800f07944 */ /* 0x000fea0003c00000 */
.L_x_565:
[----:B------:R-:W-:Y:S05]  /*275a0*/  BSYNC.RECONVERGENT B0 ;  /* 0x0000000000007941 */ /* 0x000fea0003800200 */
.L_x_564:
        /* <DEDUP_REMOVED lines=19> */
[----:B------:R-:W-:Y:S02]  /*276e0*/  ISETP.NE.U32.AND P2, PT, RZ, UR14, PT ;  /* 0x0000000eff007c0c */ /* 0x000fe4000bf45070 */
[----:B------:R-:W-:-:S05]  /*276f0*/  MOV R9, RZ ;  /* 0x000000ff00097202 */ /* 0x000fca0000000f00 */
[----:B0-----:R-:W0:Y:S02]  /*27700*/  MUFU.RCP R5, R5 ;  /* 0x0000000500057308 */ /* 0x001e240000001000 */
[----:B0-----:R-:W-:-:S06]  /*27710*/  IADD3 R6, PT, PT, R5, 0xffffffe, RZ ;  /* 0x0ffffffe05067810 */ /* 0x001fcc0007ffe0ff */
        /* <DEDUP_REMOVED lines=15> */
.L_x_568:
[----:B------:R-:W-:Y:S01]  /*27810*/  IMAD.MOV.U32 R10, RZ, RZ, R14 ;  /* 0x000000ffff0a7224 */ /* 0x000fe200078e000e */
[----:B------:R-:W-:Y:S02]  /*27820*/  MOV R3, R15 ;  /* 0x0000000f00037202 */ /* 0x000fe40000000f00 */
[----:B------:R-:W-:-:S07]  /*27830*/  MOV R5, 0x27850 ;  /* 0x0002785000057802 */ /* 0x000fce0000000f00 */
[----:B------:R-:W-:Y:S05]  /*27840*/  CALL.REL.NOINC `($__internal_1_$__cuda_sm20_div_s64) ;  /* 0x0000001800447944 */ /* 0x000fea0003c00000 */
.L_x_569:
[----:B------:R-:W-:Y:S05]  /*27850*/  BSYNC.RECONVERGENT B0 ;  /* 0x0000000000007941 */ /* 0x000fea0003800200 */
.L_x_567:
        /* <DEDUP_REMOVED lines=23> */
[----:B------:R-:W2:Y:S01]  /*279d0*/  LDCU.64 UR4, c[0x0][0x618] ;  /* 0x0000c300ff0477ac */ /* 0x000ea20008000a00 */
[----:B------:R-:W-:Y:S02]  /*279e0*/  IADD3 R45, P1, PT, R4, 0x2, RZ ;  /* 0x00000002042d7810 */ /* 0x000fe40007f3e0ff */
[-C--:B------:R-:W-:Y:S02]  /*279f0*/  IADD3.X R9, PT, PT, RZ, ~R0.reuse, RZ, P2, !PT ;  /* 0x80000000ff097210 */ /* 0x080fe400017fe4ff */
[----:B------:R-:W-:Y:S02]  /*27a00*/  IADD3.X R25, PT, PT, RZ, R0, RZ, P1, !PT ;  /* 0x00000000ff197210 */ /* 0x000fe40000ffe4ff */
[----:B------:R-:W-:-:S02]  /*27a10*/  IADD3 R11, P1, PT, RZ, -R45, RZ ;  /* 0x8000002dff0b7210 */ /* 0x000fc40007f3e0ff */
[C---:B------:R-:W-:Y:S02]  /*27a20*/  IADD3 R44, P3, PT, R4.reuse, 0x3, RZ ;  /* 0x00000003042c7810 */ /* 0x040fe40007f7e0ff */
[C---:B------:R-:W-:Y:S01]  /*27a30*/  IADD3 R43, P6, PT, R4.reuse, 0x4, RZ ;  /* 0x00000004042b7810 */ /* 0x040fe20007fde0ff */
[----:B------:R-:W-:Y:S01]  /*27a40*/  IMAD.X R8, RZ, RZ, ~R25, P1 ;  /* 0x000000ffff087224 */ /* 0x000fe200008e0e19 */
[----:B------:R-:W-:Y:S01]  /*27a50*/  IADD3 R41, P5, PT, R4, 0x6, RZ ;  /* 0x0000000604297810 */ /* 0x000fe20007fbe0ff */
[----:B0-----:R-:W-:Y:S02]  /*27a60*/  IMAD R9, R9, UR6, RZ ;  /* 0x0000000609097c24 */ /* 0x001fe4000f8e02ff */
[----:B------:R-:W-:Y:S01]  /*27a70*/  IMAD R8, R8, UR6, RZ ;  /* 0x0000000608087c24 */ /* 0x000fe2000f8e02ff */
[----:B------:R-:W-:Y:S01]  /*27a80*/  IADD3.X R40, PT, PT, RZ, R0, RZ, P5, !PT ;  /* 0x00000000ff287210 */ /* 0x000fe20002ffe4ff */
[----:B------:R-:W-:Y:S01]  /*27a90*/  IMAD R27, R12, UR7, R9 ;  /* 0x000000070c1b7c24 */ /* 0x000fe2000f8e0209 */
[----:B--2---:R-:W-:-:S02]  /*27aa0*/  USHF.L.U32 UR10, UR4, 0x3, URZ ;  /* 0x00000003040a7899 */ /* 0x004fc400080006ff */
[----:B------:R-:W-:Y:S01]  /*27ab0*/  IMAD R7, R0, UR4, RZ ;  /* 0x0000000400077c24 */ /* 0x000fe2000f8e02ff */
[----:B------:R-:W-:Y:S01]  /*27ac0*/  IADD3 R31, P5, PT, RZ, -R41, RZ ;  /* 0x80000029ff1f7210 */ /* 0x000fe20007fbe0ff */
[----:B------:R-:W-:-:S03]  /*27ad0*/  IMAD.WIDE.U32 R12, R12, UR6, R14 ;  /* 0x000000060c0c7c25 */ /* 0x000fc6000f8e000e */
[----:B------:R-:W-:Y:S01]  /*27ae0*/  IADD3.X R30, PT, PT, RZ, ~R40, RZ, P5, !PT ;  /* 0x80000028ff1e7210 */ /* 0x000fe20002ffe4ff */
[----:B------:R-:W-:-:S04]  /*27af0*/  IMAD.WIDE.U32 R18, R4, UR4, RZ ;  /* 0x0000000404127c25 */ /* 0x000fc8000f8e00ff */
[----:B------:R-:W-:Y:S01]  /*27b00*/  IMAD R9, R4, UR5, R7 ;  /* 0x0000000504097c24 */ /* 0x000fe2000f8e0207 */
[----:B------:R-:W-:Y:S01]  /*27b10*/  IADD3 R7, PT, PT, R13, R27, RZ ;  /* 0x0000001b0d077210 */ /* 0x000fe20007ffe0ff */
[C---:B------:R-:W-:Y:S01]  /*27b20*/  IMAD R21, R11.reuse, UR7, R8 ;  /* 0x000000070b157c24 */ /* 0x040fe2000f8e0208 */
[----:B------:R-:W-:Y:S01]  /*27b30*/  IADD3 R24, P2, PT, R18, UR4, RZ ;  /* 0x0000000412187c10 */ /* 0x000fe2000ff5e0ff */
[----:B------:R-:W-:Y:S01]  /*27b40*/  IMAD.WIDE.U32 R10, R11, UR6, R14 ;  /* 0x000000060b0a7c25 */ /* 0x000fe2000f8e000e */
[----:B------:R-:W-:-:S03]  /*27b50*/  IADD3 R19, PT, PT, R19, R9, RZ ;  /* 0x0000000913137210 */ /* 0x000fc60007ffe0ff */
[-C--:B-1----:R-:W-:Y:S02]  /*27b60*/  IMAD R7, R7, R22.reuse, RZ ;  /* 0x0000001607077224 */ /* 0x082fe400078e02ff */
[----:B------:R-:W-:Y:S02]  /*27b70*/  IMAD R20, R22, UR7, RZ ;  /* 0x0000000716147c24 */ /* 0x000fe4000f8e02ff */
[----:B------:R-:W-:Y:S02]  /*27b80*/  IMAD.IADD R11, R11, 0x1, R21 ;  /* 0x000000010b0b7824 */ /* 0x000fe400078e0215 */
[----:B------:R-:W-:-:S04]  /*27b90*/  IMAD.WIDE.U32 R8, R12, R22, R18 ;  /* 0x000000160c087225 */ /* 0x000fc800078e0012 */
[----:B------:R-:W-:Y:S02]  /*27ba0*/  IMAD R21, R12, R23, R7 ;  /* 0x000000170c157224 */ /* 0x000fe400078e0207 */
[----:B------:R-:W-:-:S04]  /*27bb0*/  IMAD.WIDE.U32 R12, R22, UR6, RZ ;  /* 0x00000006160c7c25 */ /* 0x000fc8000f8e00ff */
[----:B------:R-:W-:Y:S02]  /*27bc0*/  IMAD R7, R23, UR6, R20 ;  /* 0x0000000617077c24 */ /* 0x000fe4000f8e0214 */
[-C--:B------:R-:W-:Y:S02]  /*27bd0*/  IMAD R11, R11, R22.reuse, RZ ;  /* 0x000000160b0b7224 */ /* 0x080fe400078e02ff */
[----:B------:R-:W-:Y:S01]  /*27be0*/  IMAD.WIDE.U32 R26, R10, R22, RZ ;  /* 0x000000160a1a7225 */ /* 0x000fe200078e00ff */
[----:B------:R-:W-:Y:S02]  /*27bf0*/  IADD3 R39, PT, PT, R13, R7, RZ ;  /* 0x000000070d277210 */ /* 0x000fe40007ffe0ff */
[----:B------:R-:W-:Y:S01]  /*27c00*/  IADD3 R7, P4, PT, R2, R8, RZ ;  /* 0x0000000802077210 */ /* 0x000fe20007f9e0ff */
[----:B------:R-:W-:Y:S01]  /*27c10*/  IMAD R11, R10, R23, R11 ;  /* 0x000000170a0b7224 */ /* 0x000fe200078e020b */
[----:B------:R-:W-:Y:S01]  /*27c20*/  IADD3.X R13, PT, PT, RZ, R0, RZ, P3, !PT ;  /* 0x00000000ff0d7210 */ /* 0x000fe20001ffe4ff */
[----:B------:R-:W-:Y:S01]  /*27c30*/  IMAD.X R18, RZ, RZ, R0, P6 ;  /* 0x000000ffff127224 */ /* 0x000fe200030e0600 */
[----:B------:R-:W-:Y:S01]  /*27c40*/  IADD3 R42, P3, PT, R4, 0x5, RZ ;  /* 0x00000005042a7810 */ /* 0x000fe20007f7e0ff */
[----:B------:R-:W-:Y:S01]  /*27c50*/  IMAD.X R9, R9, 0x1, R21, P4 ;  /* 0x0000000109097824 */ /* 0x000fe200020e0615 */
[----:B------:R-:W-:Y:S01]  /*27c60*/  IADD3 R21, P4, PT, RZ, -R44, RZ ;  /* 0x8000002cff157210 */ /* 0x000fe20007f9e0ff */
[----:B------:R-:W-:Y:S01]  /*27c70*/  IMAD R30, R30, UR6, RZ ;  /* 0x000000061e1e7c24 */ /* 0x000fe2000f8e02ff */
[----:B------:R-:W-:Y:S01]  /*27c80*/  IADD3 R36, P6, PT, RZ, -R43, RZ ;  /* 0x8000002bff247210 */ /* 0x000fe20007fde0ff */
[----:B------:R-:W-:Y:S01]  /*27c90*/  IMAD R40, R40, UR4, RZ ;  /* 0x0000000428287c24 */ /* 0x000fe2000f8e02ff */
[----:B------:R-:W-:Y:S01]  /*27ca0*/  IADD3.X R10, PT, PT, RZ, ~R13, RZ, P4, !PT ;  /* 0x8000000dff0a7210 */ /* 0x000fe200027fe4ff */
[----:B------:R-:W-:Y:S01]  /*27cb0*/  IMAD R47, R31, UR7, R30 ;  /* 0x000000071f2f7c24 */ /* 0x000fe2000f8e021e */
[----:B------:R-:W-:Y:S01]  /*27cc0*/  LEA R8, P1, -R12, UR10, 0x3 ;  /* 0x0000000a0c087c11 */ /* 0x000fe2000f8219ff */
[----:B------:R-:W-:Y:S01]  /*27cd0*/  IMAD.X R49, RZ, RZ, ~R18, P6 ;  /* 0x000000ffff317224 */ /* 0x000fe200030e0e12 */
[----:B------:R-:W-:Y:S01]  /*27ce0*/  IADD3 R27, PT, PT, R27, R11, RZ ;  /* 0x0000000b1b1b7210 */ /* 0x000fe20007ffe0ff */
[----:B------:R-:W-:Y:S01]  /*27cf0*/  IMAD R10, R10, UR6, RZ ;  /* 0x000000060a0a7c24 */ /* 0x000fe2000f8e02ff */
[----:B------:R-:W-:Y:S01]  /*27d00*/  SHF.L.U64.HI R39, R12, 0x3, R39 ;  /* 0x000000030c277819 */ /* 0x000fe20000010227 */
[----:B------:R-:W-:Y:S01]  /*27d10*/  IMAD R49, R49, UR6, RZ ;  /* 0x0000000631317c24 */ /* 0x000fe2000f8e02ff */
[----:B------:R-:W-:Y:S01]  /*27d20*/  IADD3 R11, P4, PT, R4, 0x7, RZ ;  /* 0x00000007040b7810 */ /* 0x000fe20007f9e0ff */
[C---:B------:R-:W-:Y:S01]  /*27d30*/  IMAD R35, R21.reuse, UR7, R10 ;  /* 0x0000000715237c24 */ /* 0x040fe2000f8e020a */
[----:B------:R-:W-:Y:S01]  /*27d40*/  IADD3.X R12, PT, PT, RZ, R0, RZ, P3, !PT ;  /* 0x00000000ff0c7210 */ /* 0x000fe20001ffe4ff */
[----:B------:R-:W-:Y:S01]  /*27d50*/  IMAD.WIDE.U32 R20, R21, UR6, R14 ;  /* 0x0000000615147c25 */ /* 0x000fe2000f8e000e */
[----:B------:R-:W-:-:S02]  /*27d60*/  IADD3 R29, P3, PT, RZ, -R42, RZ ;  /* 0x8000002aff1d7210 */ /* 0x000fc40007f7e0ff */
[----:B------:R-:W-:Y:S01]  /*27d70*/  IADD3.X R10, PT, PT, RZ, R0, RZ, P4, !PT ;  /* 0x00000000ff0a7210 */ /* 0x000fe200027fe4ff */
[C---:B------:R-:W-:Y:S01]  /*27d80*/  IMAD R49, R36.reuse, UR7, R49 ;  /* 0x0000000724317c24 */ /* 0x040fe2000f8e0231 */
[----:B------:R-:W-:Y:S01]  /*27d90*/  IADD3 R33, P4, PT, RZ, -R11, RZ ;  /* 0x8000000bff217210 */ /* 0x000fe20007f9e0ff */
[----:B------:R-:W-:Y:S01]  /*27da0*/  IMAD.X R28, RZ, RZ, ~R12, P3 ;  /* 0x000000ffff1c7224 */ /* 0x000fe200018e0e0c */
[----:B------:R-:W-:Y:S01]  /*27db0*/  IADD3 R21, PT, PT, R21, R35, RZ ;  /* 0x0000002315157210 */ /* 0x000fe20007ffe0ff */
[----:B------:R-:W-:Y:S01]  /*27dc0*/  IMAD.WIDE.U32 R36, R36, UR6, R14 ;  /* 0x0000000624247c25 */ /* 0x000fe2000f8e000e */
[----:B------:R-:W-:-:S03]  /*27dd0*/  IADD3.X R32, PT, PT, RZ, ~R10, RZ, P4, !PT ;  /* 0x8000000aff207210 */ /* 0x000fc600027fe4ff */
[----:B------:R-:W-:Y:S01]  /*27de0*/  IMAD R28, R28, UR6, RZ ;  /* 0x000000061c1c7c24 */ /* 0x000fe2000f8e02ff */
[----:B------:R-:W-:Y:S01]  /*27df0*/  IADD3 R49, PT, PT, R37, R49, RZ ;  /* 0x0000003125317210 */ /* 0x000fe20007ffe0ff */
[----:B------:R-:W-:Y:S02]  /*27e00*/  IMAD R32, R32, UR6, RZ ;  /* 0x0000000620207c24 */ /* 0x000fe4000f8e02ff */
[C---:B------:R-:W-:Y:S02]  /*27e10*/  IMAD R35, R29.reuse, UR7, R28 ;  /* 0x000000071d237c24 */ /* 0x040fe4000f8e021c */
[----:B------:R-:W-:-:S04]  /*27e20*/  IMAD.WIDE.U32 R28, R29, UR6, R14 ;  /* 0x000000061d1c7c25 */ /* 0x000fc8000f8e000e */
[----:B------:R-:W-:Y:S01]  /*27e30*/  IMAD R37, R33, UR7, R32 ;  /* 0x0000000721257c24 */ /* 0x000fe2000f8e0220 */
[----:B------:R-:W-:Y:S01]  /*27e40*/  IADD3 R35, PT, PT, R29, R35, RZ ;  /* 0x000000231d237210 */ /* 0x000fe20007ffe0ff */
[----:B------:R-:W-:-:S04]  /*27e50*/  IMAD.WIDE.U32 R32, R33, UR6, R14 ;  /* 0x0000000621207c25 */ /* 0x000fc8000f8e000e */
[----:B------:R-:W-:Y:S01]  /*27e60*/  IMAD.WIDE.U32 R30, R31, UR6, R14 ;  /* 0x000000061f1e7c25 */ /* 0x000fe2000f8e000e */
[----:B------:R-:W-:-:S03]  /*27e70*/  IADD3 R29, PT, PT, R33, R37, RZ ;  /* 0x00000025211d7210 */ /* 0x000fc60007ffe0ff */
[-C--:B------:R-:W-:Y:S02]  /*27e80*/  IMAD R49, R49, R22.reuse, RZ ;  /* 0x0000001631317224 */ /* 0x080fe400078e02ff */
[----:B------:R-:W-:Y:S02]  /*27e90*/  IMAD.IADD R47, R31, 0x1, R47 ;  /* 0x000000011f2f7824 */ /* 0x000fe400078e022f */
[-C--:B------:R-:W-:Y:S02]  /*27ea0*/  IMAD R34, R35, R22.reuse, RZ ;  /* 0x0000001623227224 */ /* 0x080fe400078e02ff */
[C---:B------:R-:W-:Y:S02]  /*27eb0*/  IMAD R35, R36.reuse, R23, R49 ;  /* 0x0000001724237224 */ /* 0x040fe400078e0231 */
[-C--:B------:R-:W-:Y:S02]  /*27ec0*/  IMAD R46, R47, R22.reuse, RZ ;  /* 0x000000162f2e7224 */ /* 0x080fe400078e02ff */
[----:B------:R-:W-:-:S04]  /*27ed0*/  IMAD.WIDE.U32 R36, R36, R22, RZ ;  /* 0x0000001624247225 */ /* 0x000fc800078e00ff */
[-C--:B------:R-:W-:Y:S01]  /*27ee0*/  IMAD R47, R29, R22.reuse, RZ ;  /* 0x000000161d2f7224 */ /* 0x080fe200078e02ff */
[----:B------:R-:W-:Y:S01]  /*27ef0*/  IADD3 R37, PT, PT, R37, R35, RZ ;  /* 0x0000002325257210 */ /* 0x000fe20007ffe0ff */
[C---:B------:R-:W-:Y:S02]  /*27f00*/  IMAD R34, R28.reuse, R23, R34 ;  /* 0x000000171c227224 */ /* 0x040fe400078e0222 */
[----:B------:R-:W-:-:S04]  /*27f10*/  IMAD.WIDE.U32 R28, R28, R22, RZ ;  /* 0x000000161c1c7225 */ /* 0x000fc800078e00ff */
[----:B------:R-:W-:Y:S02]  /*27f20*/  IMAD.IADD R29, R29, 0x1, R34 ;  /* 0x000000011d1d7824 */ /* 0x000fe400078e0222 */
[----:B------:R-:W0:Y:S01]  /*27f30*/  LDC.64 R34, c[0x0][0x608] ;  /* 0x00018200ff227b82 */ /* 0x000e220000000a00 */
[C---:B------:R-:W-:Y:S02]  /*27f40*/  IMAD R46, R30.reuse, R23, R46 ;  /* 0x000000171e2e7224 */ /* 0x040fe400078e022e */
[----:B------:R-:W-:-:S04]  /*27f50*/  IMAD.WIDE.U32 R30, R30, R22, RZ ;  /* 0x000000161e1e7225 */ /* 0x000fc800078e00ff */
[C---:B------:R-:W-:Y:S01]  /*27f60*/  IMAD R47, R32.reuse, R23, R47 ;  /* 0x00000017202f7224 */ /* 0x040fe200078e022f */
[----:B------:R-:W-:Y:S01]  /*27f70*/  IADD3 R31, PT, PT, R31, R46, RZ ;  /* 0x0000002e1f1f7210 */ /* 0x000fe20007ffe0ff */
[----:B------:R-:W-:Y:S02]  /*27f80*/  IMAD R46, R25, UR4, RZ ;  /* 0x00000004192e7c24 */ /* 0x000fe4000f8e02ff */
[----:B------:R-:W-:Y:S02]  /*27f90*/  IMAD R25, R13, UR4, RZ ;  /* 0x000000040d197c24 */ /* 0x000fe4000f8e02ff */
[----:B------:R-:W-:-:S04]  /*27fa0*/  IMAD.WIDE.U32 R32, R32, R22, RZ ;  /* 0x0000001620207225 */ /* 0x000fc800078e00ff */
[----:B------:R-:W-:Y:S01]  /*27fb0*/  IMAD R13, R45, UR5, R46 ;  /* 0x000000052d0d7c24 */ /* 0x000fe2000f8e022e */
[----:B------:R-:W-:Y:S01]  /*27fc0*/  IADD3 R33, PT, PT, R33, R47, RZ ;  /* 0x0000002f21217210 */ /* 0x000fe20007ffe0ff */
[----:B------:R-:W-:-:S04]  /*27fd0*/  IMAD.WIDE.U32 R26, R45, UR4, R26 ;  /* 0x000000042d1a7c25 */ /* 0x000fc8000f8e001a */
[----:B------:R-:W-:Y:S02]  /*27fe0*/  IMAD R18, R18, UR4, RZ ;  /* 0x0000000412127c24 */ /* 0x000fe4000f8e02ff */
[----:B------:R-:W-:Y:S02]  /*27ff0*/  IMAD R45, R44, UR5, R25 ;  /* 0x000000052c2d7c24 */ /* 0x000fe4000f8e0219 */
[----:B------:R-:W-:Y:S02]  /*28000*/  IMAD R25, R12, UR4, RZ ;  /* 0x000000040c197c24 */ /* 0x000fe4000f8e02ff */
[----:B------:R-:W-:Y:S02]  /*28010*/  IMAD R21, R21, R22, RZ ;  /* 0x0000001615157224 */ /* 0x000fe400078e02ff */
[C---:B------:R-:W-:Y:S02]  /*28020*/  IMAD R47, R43.reuse, UR5, R18 ;  /* 0x000000052b2f7c24 */ /* 0x040fe4000f8e0212 */
[----:B------:R-:W-:-:S04]  /*28030*/  IMAD.WIDE.U32 R36, R43, UR4, R36 ;  /* 0x000000042b247c25 */ /* 0x000fc8000f8e0024 */
[----:B------:R-:W-:Y:S02]  /*28040*/  IMAD R43, R42, UR5, R25 ;  /* 0x000000052a2b7c24 */ /* 0x000fe4000f8e0219 */
[----:B------:R-:W-:Y:S02]  /*28050*/  IMAD R25, R0, UR6, RZ ;  /* 0x0000000600197c24 */ /* 0x000fe4000f8e02ff */
[----:B------:R-:W-:Y:S02]  /*28060*/  IMAD R51, R20, R23, R21 ;  /* 0x0000001714337224 */ /* 0x000fe400078e0215 */
[----:B------:R-:W-:Y:S01]  /*28070*/  IMAD R12, R10, UR4, RZ ;  /* 0x000000040a0c7c24 */ /* 0x000fe2000f8e02ff */
[----:B------:R-:W-:Y:S01]  /*28080*/  IADD3 R10, P3, PT, R2, R26, RZ ;  /* 0x0000001a020a7210 */ /* 0x000fe20007f7e0ff */
[----:B------:R-:W-:-:S04]  /*28090*/  IMAD.WIDE.U32 R20, R20, R22, RZ ;  /* 0x0000001614147225 */ /* 0x000fc800078e00ff */
[----:B0-----:R-:W-:-:S04]  /*280a0*/  IMAD.WIDE.U32 R34, R4, UR6, R34 ;  /* 0x0000000604227c25 */ /* 0x001fc8000f8e0022 */
[----:B------:R-:W-:Y:S01]  /*280b0*/  IMAD R25, R4, UR7, R25 ;  /* 0x0000000704197c24 */ /* 0x000fe2000f8e0219 */
[----:B------:R-:W0:Y:S01]  /*280c0*/  LDCU.64 UR6, c[0x0][0x5f0] ;  /* 0x0000be00ff0677ac */ /* 0x000e220008000a00 */
[----:B------:R-:W-:Y:S02]  /*280d0*/  IMAD.IADD R21, R21, 0x1, R51 ;  /* 0x0000000115157824 */ /* 0x000fe400078e0233 */
[----:B------:R-:W-:Y:S01]  /*280e0*/  IMAD.X R13, R27, 0x1, R13, P3 ;  /* 0x000000011b0d7824 */ /* 0x000fe200018e060d */
[----:B------:R-:W-:Y:S01]  /*280f0*/  IADD3 R27, P3, PT, R14, -R34, RZ ;  /* 0x800000220e1b7210 */ /* 0x000fe20007f7e0ff */
[----:B------:R-:W-:Y:S01]  /*28100*/  IMAD.WIDE.U32 R20, R44, UR4, R20 ;  /* 0x000000042c147c25 */ /* 0x000fe2000f8e0014 */
[----:B------:R-:W-:Y:S02]  /*28110*/  IADD3 R35, PT, PT, R35, R25, RZ ;  /* 0x0000001923237210 */ /* 0x000fe40007ffe0ff */
[----:B------:R-:W-:Y:S01]  /*28120*/  IADD3.X R25, PT, PT, R19, UR5, RZ, P2, !PT ;  /* 0x0000000513197c10 */ /* 0x000fe200097fe4ff */
[----:B------:R-:W-:Y:S01]  /*28130*/  IMAD.WIDE.U32 R28, R42, UR4, R28 ;  /* 0x000000042a1c7c25 */ /* 0x000fe2000f8e001c */
[----:B------:R-:W-:-:S03]  /*28140*/  IADD3.X R19, PT, PT, R15, ~R35, RZ, P3, !PT ;  /* 0x800000230f137210 */ /* 0x000fc60001ffe4ff */
[C---:B------:R-:W-:Y:S01]  /*28150*/  IMAD R49, R41.reuse, UR5, R40 ;  /* 0x0000000529317c24 */ /* 0x040fe2000f8e0228 */
[C---:B------:R-:W-:Y:S01]  /*28160*/  IADD3 R18, P2, PT, R2.reuse, R28, RZ ;  /* 0x0000001c02127210 */ /* 0x040fe20007f5e0ff */
[----:B------:R-:W-:Y:S01]  /*28170*/  IMAD.WIDE.U32 R30, R41, UR4, R30 ;  /* 0x00000004291e7c25 */ /* 0x000fe2000f8e001e */
[----:B------:R-:W-:Y:S02]  /*28180*/  LOP3.LUT R40, R5, 0xfffffff8, RZ, 0xc0, !PT ;  /* 0xfffffff805287812 */ /* 0x000fe400078ec0ff */
[----:B------:R-:W-:Y:S01]  /*28190*/  IADD3.X R43, PT, PT, R29, R43, RZ, P2, !PT ;  /* 0x0000002b1d2b7210 */ /* 0x000fe200017fe4ff */
[C---:B------:R-:W-:Y:S01]  /*281a0*/  IMAD R41, R11.reuse, UR5, R12 ;  /* 0x000000050b297c24 */ /* 0x040fe2000f8e020c */
[C---:B------:R-:W-:Y:S01]  /*281b0*/  IADD3 R30, P3, PT, R2.reuse, R30, RZ ;  /* 0x0000001e021e7210 */ /* 0x040fe20007f7e0ff */
[----:B------:R-:W-:Y:S01]  /*281c0*/  IMAD.WIDE.U32 R32, R11, UR4, R32 ;  /* 0x000000040b207c25 */ /* 0x000fe2000f8e0020 */
[C---:B------:R-:W-:Y:S01]  /*281d0*/  IADD3 R11, P4, PT, R2.reuse, R20, RZ ;  /* 0x00000014020b7210 */ /* 0x040fe20007f9e0ff */
[----:B------:R-:W-:Y:S01]  /*281e0*/  USHF.L.U64.HI UR4, UR4, 0x3, UR5 ;  /* 0x0000000304047899 */ /* 0x000fe20008010205 */
[----:B------:R-:W-:Y:S01]  /*281f0*/  IADD3 R12, P5, PT, R2, R36, RZ ;  /* 0x00000024020c7210 */ /* 0x000fe20007fbe0ff */
[-C--:B------:R-:W-:Y:S01]  /*28200*/  IMAD R20, R19, R22.reuse, RZ ;  /* 0x0000001613147224 */ /* 0x080fe200078e02ff */
[----:B0-----:R-:W-:Y:S01]  /*28210*/  MOV R34, UR7 ;  /* 0x0000000700227c02 */ /* 0x001fe20008000f00 */
[----:B------:R-:W-:Y:S01]  /*28220*/  IMAD.WIDE.U32 R24, R27, R22, R24 ;  /* 0x000000161b187225 */ /* 0x000fe200078e0018 */
[----:B------:R-:W-:-:S02]  /*28230*/  IADD3.X R47, PT, PT, R37, R47, RZ, P5, !PT ;  /* 0x0000002f252f7210 */ /* 0x000fc40002ffe4ff */
[----:B------:R-:W-:Y:S01]  /*28240*/  IADD3.X R39, PT, PT, ~R39, UR4, RZ, P1, !PT ;  /* 0x0000000427277c10 */ /* 0x000fe20008ffe5ff */
[----:B------:R-:W-:Y:S01]  /*28250*/  IMAD.X R45, R21, 0x1, R45, P4 ;  /* 0x00000001152d7824 */ /* 0x000fe200020e062d */
[C---:B------:R-:W-:Y:S01]  /*28260*/  IADD3 R19, P4, PT, R2.reuse, R32, RZ ;  /* 0x0000002002137210 */ /* 0x040fe20007f9e0ff */
[----:B------:R-:W-:Y:S01]  /*28270*/  IMAD R23, R27, R23, R20 ;  /* 0x000000171b177224 */ /* 0x000fe200078e0214 */
[----:B------:R-:W-:Y:S01]  /*28280*/  IADD3 R32, P2, PT, R2, R24, RZ ;  /* 0x0000001802207210 */ /* 0x000fe20007f5e0ff */
[----:B------:R-:W-:Y:S01]  /*28290*/  IMAD.X R49, R31, 0x1, R49, P3 ;  /* 0x000000011f317824 */ /* 0x000fe200018e0631 */
[----:B------:R-:W-:Y:S01]  /*282a0*/  IADD3.X R41, PT, PT, R33, R41, RZ, P4, !PT ;  /* 0x0000002921297210 */ /* 0x000fe200027fe4ff */
[----:B------:R-:W-:Y:S01]  /*282b0*/  IMAD.U32 R31, RZ, RZ, UR6 ;  /* 0x00000006ff1f7e24 */ /* 0x000fe2000f8e00ff */
[----:B------:R-:W-:-:S09]  /*282c0*/  IADD3.X R33, PT, PT, R25, R23, RZ, P2, !PT ;  /* 0x0000001719217210 */ /* 0x000fd200017fe4ff */
.L_x_572:
        /* <DEDUP_REMOVED lines=31> */
[----:B------:R-:W-:Y:S02]  /*284c0*/  IADD3.X R34, PT, PT, R34, R39, RZ, P4, !PT ;  /* 0x0000002722227210 */ /* 0x000fe400027fe4ff */
[----:B--2---:R-:W-:-:S04]  /*284d0*/  IADD3 R42, PT, PT, -R35, RZ, RZ ;  /* 0x000000ff232a7210 */ /* 0x004fc80007ffe1ff */
        /* <DEDUP_REMOVED lines=8> */
[----:B------:R-:W-:Y:S02]  /*28560*/  SEL R3, RZ, 0x1, !P1 ;  /* 0x00000001ff037807 */ /* 0x000fe40004800000 */
[----:B------:R-:W-:Y:S02]  /*28570*/  IADD3 R26, PT, PT, -R26, RZ, RZ ;  /* 0x000000ff1a1a7210 */ /* 0x000fe40007ffe1ff */
[----:B------:R-:W-:Y:S01]  /*28580*/  ISETP.NE.AND P1, PT, R3, R24, PT ;  /* 0x000000180300720c */ /* 0x000fe20003f25270 */
[----:B------:R-:W-:-:S03]  /*28590*/  IMAD.MOV R28, RZ, RZ, -R28 ;  /* 0x000000ffff1c7224 */ /* 0x000fc600078e0a1c */
[----:B------:R-:W-:-:S04]  /*285a0*/  SEL R3, RZ, 0x1, !P1 ;  /* 0x00000001ff037807 */ /* 0x000fc80004800000 */
[----:B------:R-:W-:Y:S02]  /*285b0*/  ISETP.NE.AND P1, PT, R3, R26, PT ;  /* 0x0000001a0300720c */ /* 0x000fe40003f25270 */
[----:B----4-:R-:W-:Y:S02]  /*285c0*/  IADD3 R20, PT, PT, -R20, RZ, RZ ;  /* 0x000000ff14147210 */ /* 0x010fe40007ffe1ff */
[----:B------:R-:W-:-:S04]  /*285d0*/  SEL R3, RZ, 0x1, !P1 ;  /* 0x00000001ff037807 */ /* 0x000fc80004800000 */
[----:B------:R-:W-:Y:S02]  /*285e0*/  ISETP.NE.AND P1, PT, R3, R28, PT ;  /* 0x0000001c0300720c */ /* 0x000fe40003f25270 */
[----:B------:R-:W-:Y:S02]  /*285f0*/  IADD3 R22, PT, PT, -R22, RZ, RZ ;  /* 0x000000ff16167210 */ /* 0x000fe40007ffe1ff */
        /* <DEDUP_REMOVED lines=8> */
.L_x_571:
[----:B------:R-:W-:Y:S05]  /*28680*/  BSYNC.RECONVERGENT B0 ;  /* 0x0000000000007941 */ /* 0x000fea0003800200 */
.L_x_570:
        /* <DEDUP_REMOVED lines=24> */
[C---:B-1----:R-:W-:Y:S01]  /*28810*/  IMAD.WIDE.U32 R6, R4.reuse, UR4, R10 ;  /* 0x0000000404067c25 */ /* 0x042fe2000f8e000a */
[----:B------:R-:W-:Y:S02]  /*28820*/  IADD3 R19, PT, PT, R13, R19, RZ ;  /* 0x000000130d137210 */ /* 0x000fe40007ffe0ff */
[----:B------:R-:W-:Y:S01]  /*28830*/  MOV R10, R8 ;  /* 0x00000008000a7202 */ /* 0x000fe20000000f00 */
[----:B------:R-:W-:Y:S01]  /*28840*/  IMAD R25, R4, UR5, R25 ;  /* 0x0000000504197c24 */ /* 0x000fe2000f8e0219 */
[----:B------:R-:W-:Y:S01]  /*28850*/  IADD3 R27, P3, PT, R14, -R6, RZ ;  /* 0x800000060e1b7210 */ /* 0x000fe20007f7e0ff */
[----:B------:R-:W-:Y:S02]  /*28860*/  IMAD R23, R4, UR7, R23 ;  /* 0x0000000704177c24 */ /* 0x000fe4000f8e0217 */
[----:B---3--:R-:W-:Y:S01]  /*28870*/  IMAD R19, R19, UR10, RZ ;  /* 0x0000000a13137c24 */ /* 0x008fe2000f8e02ff */
[----:B------:R-:W-:Y:S01]  /*28880*/  IADD3 R25, PT, PT, R7, R25, RZ ;  /* 0x0000001907197210 */ /* 0x000fe20007ffe0ff */
[----:B------:R-:W-:Y:S01]  /*28890*/  IMAD.IADD R11, R23, 0x1, R9 ;  /* 0x00000001170b7824 */ /* 0x000fe200078e0209 */
[----:B------:R-:W-:Y:S01]  /*288a0*/  IADD3 R23, P2, PT, R6, UR4, RZ ;  /* 0x0000000406177c10 */ /* 0x000fe2000ff5e0ff */
[----:B------:R-:W-:Y:S01]  /*288b0*/  IMAD R13, R12, UR11, R19 ;  /* 0x0000000b0c0d7c24 */ /* 0x000fe2000f8e0213 */
[----:B------:R-:W-:Y:S01]  /*288c0*/  IADD3 R6, P1, PT, R8, UR6, RZ ;  /* 0x0000000608067c10 */ /* 0x000fe2000ff3e0ff */
[----:B------:R-:W-:-:S03]  /*288d0*/  IMAD.WIDE.U32 R8, R12, UR10, R10 ;  /* 0x0000000a0c087c25 */ /* 0x000fc6000f8e000a */
[----:B------:R-:W-:Y:S01]  /*288e0*/  IADD3.X R7, PT, PT, R11, UR7, RZ, P1, !PT ;  /* 0x000000070b077c10 */ /* 0x000fe20008ffe4ff */
[----:B------:R-:W-:Y:S01]  /*288f0*/  IMAD.X R10, R15, 0x1, ~R25, P3 ;  /* 0x000000010f0a7824 */ /* 0x000fe200018e0e19 */
[----:B------:R-:W-:Y:S02]  /*28900*/  IADD3 R19, P3, PT, R14, -R23, RZ ;  /* 0x800000170e137210 */ /* 0x000fe40007f7e0ff */
[----:B------:R-:W-:Y:S01]  /*28910*/  IADD3.X R25, PT, PT, R25, UR5, RZ, P2, !PT ;  /* 0x0000000519197c10 */ /* 0x000fe200097fe4ff */
[----:B------:R-:W-:Y:S01]  /*28920*/  IMAD R12, R10, UR10, RZ ;  /* 0x0000000a0a0c7c24 */ /* 0x000fe2000f8e02ff */
[----:B----4-:R-:W-:Y:S01]  /*28930*/  IADD3 R8, P1, PT, R8, UR12, RZ ;  /* 0x0000000c08087c10 */ /* 0x010fe2000ff3e0ff */
[----:B------:R-:W-:Y:S01]  /*28940*/  IMAD.WIDE.U32 R10, R27, UR10, R6 ;  /* 0x0000000a1b0a7c25 */ /* 0x000fe2000f8e0006 */
[----:B------:R-:W-:Y:S02]  /*28950*/  IADD3.X R18, PT, PT, R15, ~R25, RZ, P3, !PT ;  /* 0x800000190f127210 */ /* 0x000fe40001ffe4ff */
[----:B------:R-:W-:Y:S01]  /*28960*/  IADD3.X R9, PT, PT, R13, UR13, R9, P1, !PT ;  /* 0x0000000d0d097c10 */ /* 0x000fe20008ffe409 */
[----:B------:R-:W-:Y:S01]  /*28970*/  IMAD R27, R27, UR11, R12 ;  /* 0x0000000b1b1b7c24 */ /* 0x000fe2000f8e020c */
[----:B------:R-:W-:-:S02]  /*28980*/  IADD3 R12, P2, PT, R6, UR6, RZ ;  /* 0x00000006060c7c10 */ /* 0x000fc4000ff5e0ff */
[----:B------:R-:W-:Y:S01]  /*28990*/  IADD3 R6, P1, PT, R10, UR12, RZ ;  /* 0x0000000c0a067c10 */ /* 0x000fe2000ff3e0ff */
[----:B------:R-:W-:Y:S01]  /*289a0*/  IMAD R10, R18, UR10, RZ ;  /* 0x0000000a120a7c24 */ /* 0x000fe2000f8e02ff */
[----:B------:R-:W-:Y:S01]  /*289b0*/  IADD3.X R13, PT, PT, R7, UR7, RZ, P2, !PT ;  /* 0x00000007070d7c10 */ /* 0x000fe200097fe4ff */
[----:B------:R0:W2:Y:S01]  /*289c0*/  LDG.E.S8 R20, desc[UR8][R8.64] ;  /* 0x0000000808147981 */ /* 0x0000a2000c1e1300 */
[----:B------:R-:W-:Y:S01]  /*289d0*/  IADD3.X R7, PT, PT, R27, UR13, R11, P1, !PT ;  /* 0x0000000d1b077c10 */ /* 0x000fe20008ffe40b */
[C---:B------:R-:W-:Y:S01]  /*289e0*/  IMAD R27, R19.reuse, UR11, R10 ;  /* 0x0000000b131b7c24 */ /* 0x040fe2000f8e020a */
[----:B------:R-:W-:Y:S01]  /*289f0*/  IADD3 R23, P1, P2, R14, -UR4, -R23 ;  /* 0x800000040e177c10 */ /* 0x000fe2000fa3e817 */
[----:B------:R-:W-:Y:S01]  /*28a00*/  IMAD.WIDE.U32 R10, R19, UR10, R12 ;  /* 0x0000000a130a7c25 */ /* 0x000fe2000f8e000c */
[----:B------:R-:W-:Y:S01]  /*28a10*/  IADD3 R18, P3, PT, R12, UR6, RZ ;  /* 0x000000060c127c10 */ /* 0x000fe2000ff7e0ff */
[----:B------:R-:W3:Y:S01]  /*28a20*/  LDG.E.S8 R6, desc[UR8][R6.64] ;  /* 0x0000000806067981 */ /* 0x000ee2000c1e1300 */
        /* <DEDUP_REMOVED lines=14> */
[----:B------:R-:W-:Y:S01]  /*28b10*/  IMAD.X R0, RZ, RZ, R0, P2 ;  /* 0x000000ffff007224 */ /* 0x000fe200010e0600 */
[----:B--2---:R-:W-:-:S04]  /*28b20*/  IADD3 R20, PT, PT, -R20, RZ, RZ ;  /* 0x000000ff14147210 */ /* 0x004fc80007ffe1ff */
[----:B------:R-:W-:Y:S01]  /*28b30*/  ISETP.NE.AND P1, PT, R3, R20, PT ;  /* 0x000000140300720c */ /* 0x000fe20003f25270 */
[----:B---3--:R-:W-:-:S03]  /*28b40*/  IMAD.MOV R6, RZ, RZ, -R6 ;  /* 0x000000ffff067224 */ /* 0x008fc600078e0a06 */
[----:B------:R-:W-:-:S04]  /*28b50*/  SEL R3, RZ, 0x1, !P1 ;  /* 0x00000001ff037807 */ /* 0x000fc80004800000 */
[----:B------:R-:W-:-:S04]  /*28b60*/  ISETP.NE.AND P1, PT, R3, R6, PT ;  /* 0x000000060300720c */ /* 0x000fc80003f25270 */
[----:B------:R-:W-:Y:S02]  /*28b70*/  SEL R3, RZ, 0x1, !P1 ;  /* 0x00000001ff037807 */ /* 0x000fe40004800000 */
[----:B----4-:R-:W-:-:S04]  /*28b80*/  IADD3 R8, PT, PT, -R8, RZ, RZ ;  /* 0x000000ff08087210 */ /* 0x010fc80007ffe1ff */
[----:B------:R-:W-:Y:S02]  /*28b90*/  ISETP.NE.AND P1, PT, R3, R8, PT ;  /* 0x000000080300720c */ /* 0x000fe40003f25270 */
[----:B------:R-:W-:Y:S02]  /*28ba0*/  IADD3 R10, PT, PT, -R10, RZ, RZ ;  /* 0x000000ff0a0a7210 */ /* 0x000fe40007ffe1ff */
[----:B------:R-:W-:-:S04]  /*28bb0*/  SEL R3, RZ, 0x1, !P1 ;  /* 0x00000001ff037807 */ /* 0x000fc80004800000 */
[----:B------:R-:W-:-:S04]  /*28bc0*/  ISETP.NE.AND P1, PT, R3, R10, PT ;  /* 0x0000000a0300720c */ /* 0x000fc80003f25270 */
[----:B------:R-:W-:-:S09]  /*28bd0*/  SEL R3, RZ, 0x1, !P1 ;  /* 0x00000001ff037807 */ /* 0x000fd20004800000 */
.L_x_576:
[----:B------:R-:W-:Y:S05]  /*28be0*/  BSYNC.RECONVERGENT B1 ;  /* 0x0000000000017941 */ /* 0x000fea0003800200 */
.L_x_575:
        /* <DEDUP_REMOVED lines=14> */
[----:B------:R-:W-:Y:S01]  /*28cd0*/  IADD3.X R8, PT, PT, RZ, ~R0, RZ, P1, !PT ;  /* 0x80000000ff087210 */ /* 0x000fe20000ffe4ff */
[----:B------:R-:W3:Y:S01]  /*28ce0*/  LDCU.64 UR10, c[0x0][0x620] ;  /* 0x0000c400ff0a77ac */ /* 0x000ee20008000a00 */
[----:B------:R-:W4:Y:S01]  /*28cf0*/  LDCU.64 UR12, c[0x0][0x5f0] ;  /* 0x0000be00ff0c77ac */ /* 0x000f220008000a00 */
[----:B0-----:R-:W-:-:S02]  /*28d00*/  IMAD R13, R0, UR6, RZ ;  /* 0x00000006000d7c24 */ /* 0x001fc4000f8e02ff */
[----:B--2---:R-:W-:Y:S02]  /*28d10*/  IMAD R12, R8, UR4, RZ ;  /* 0x00000004080c7c24 */ /* 0x004fe4000f8e02ff */
[----:B------:R-:W-:-:S04]  /*28d20*/  IMAD.WIDE.U32 R8, R4, UR6, R6 ;  /* 0x0000000604087c25 */ /* 0x000fc8000f8e0006 */
[----:B------:R-:W-:Y:S02]  /*28d30*/  IMAD R21, R0, UR4, RZ ;  /* 0x0000000400157c24 */ /* 0x000fe4000f8e02ff */
[----:B------:R-:W-:Y:S02]  /*28d40*/  IMAD R19, R4, UR7, R13 ;  /* 0x0000000704137c24 */ /* 0x000fe4000f8e020d */
[C---:B------:R-:W-:Y:S01]  /*28d50*/  IMAD R13, R5.reuse, UR5, R12 ;  /* 0x00000005050d7c24 */ /* 0x040fe2000f8e020c */
[----:B------:R-:W-:Y:S01]  /*28d60*/  IADD3 R12, P2, PT, R8, UR6, RZ ;  /* 0x00000006080c7c10 */ /* 0x000fe2000ff5e0ff */
[----:B------:R-:W-:Y:S01]  /*28d70*/  IMAD.WIDE.U32 R6, R5, UR4, R14 ;  /* 0x0000000405067c25 */ /* 0x000fe2000f8e000e */
[----:B------:R-:W-:-:S03]  /*28d80*/  IADD3 R9, PT, PT, R19, R9, RZ ;  /* 0x0000000913097210 */ /* 0x000fc60007ffe0ff */
[C---:B-1----:R-:W-:Y:S01]  /*28d90*/  IMAD.WIDE.U32 R10, R4.reuse, UR4, R10 ;  /* 0x00000004040a7c25 */ /* 0x042fe2000f8e000a */
[----:B------:R-:W-:Y:S02]  /*28da0*/  IADD3 R5, PT, PT, R7, R13, RZ ;  /* 0x0000000d07057210 */ /* 0x000fe40007ffe0ff */
        /* <DEDUP_REMOVED lines=27> */
.L_x_578:
[----:B------:R-:W-:Y:S05]  /*28f60*/  BSYNC.RECONVERGENT B1 ;  /* 0x0000000000017941 */ /* 0x000fea0003800200 */
.L_x_577:
[----:B------:R-:W-:Y:S05]  /*28f70*/  @P0 BRA `(.L_x_574) ;  /* 0x00000000006c0947 */ /* 0x000fea0003800000 */
[----:B------:R-:W0:Y:S01]  /*28f80*/  LDCU.64 UR6, c[0x0][0x618] ;  /* 0x0000c300ff0677ac */ /* 0x000e220008000a00 */
[----:B------:R-:W-:Y:S01]  /*28f90*/  IADD3 R5, P0, PT, RZ, -R4, RZ ;  /* 0x80000004ff057210 */ /* 0x000fe20007f1e0ff */
[----:B------:R-:W-:Y:S02]  /*28fa0*/  HFMA2 R7, -RZ, RZ, 0, 0 ;  /* 0x00000000ff077431 */ /* 0x000fe400000001ff */
[----:B------:R-:W-:Y:S01]  /*28fb0*/  IMAD.MOV.U32 R6, RZ, RZ, R2 ;  /* 0x000000ffff067224 */ /* 0x000fe200078e0002 */
[----:B------:R-:W1:Y:S01]  /*28fc0*/  LDCU.64 UR4, c[0x0][0x608] ;  /* 0x0000c100ff0477ac */ /* 0x000e620008000a00 */
[----:B------:R-:W-:Y:S01]  /*28fd0*/  IADD3.X R8, PT, PT, RZ, ~R0, RZ, P0, !PT ;  /* 0x80000000ff087210 */ /* 0x000fe200007fe4ff */
        /* <DEDUP_REMOVED lines=21> */
.L_x_574:
[----:B------:R-:W-:Y:S05]  /*29130*/  BSYNC.RECONVERGENT B0 ;  /* 0x0000000000007941 */ /* 0x000fea0003800200 */
.L_x_573:
[----:B-----5:R-:W-:Y:S01]  /*29140*/  STG.E.U8 desc[UR8][R16.64], R3 ;  /* 0x0000000310007986 */ /* 0x020fe2000c101108 */
[----:B------:R-:W-:Y:S05]  /*29150*/  EXIT ;  /* 0x000000000000794d */ /* 0x000fea0003800000 */
        .weak           $__internal_1_$__cuda_sm20_div_s64
        .type           $__internal_1_$__cuda_sm20_div_s64,@function
        .size           $__internal_1_$__cuda_sm20_div_s64,(.L_x_3482 - $__internal_1_$__cuda_sm20_div_s64)
$__internal_1_$__cuda_sm20_div_s64:
        /* <DEDUP_REMOVED lines=36> */
[----:B------:R-:W-:Y:S02]  /*293a0*/  IADD3 R8, P2, PT, R9, R8, RZ ;  /* 0x0000000809087210 */ /* 0x000fe40007f5e0ff */
[----:B------:R-:W-:Y:S01]  /*293b0*/  IADD3.X R9, PT, PT, RZ, ~R3, RZ, P4, !PT ;  /* 0x80000003ff097210 */ /* 0x000fe200027fe4ff */
[----:B------:R-:W-:Y:S01]  /*293c0*/  IMAD.MOV.U32 R21, RZ, RZ, RZ ;  /* 0x000000ffff157224 */ /* 0x000fe200078e00ff */
[----:B------:R-:W-:Y:S01]  /*293d0*/  IADD3.X R6, PT, PT, R7, R6, RZ, P0, !PT ;  /* 0x0000000607067210 */ /* 0x000fe200007fe4ff */
[C---:B------:R-:W-:Y:S01]  /*293e0*/  IMAD.HI.U32 R20, R8.reuse, R11, RZ ;  /* 0x0000000b08147227 */ /* 0x040fe200078e00ff */
        /* <DEDUP_REMOVED lines=28> */
[----:B------:R-:W-:Y:S02]  /*295b0*/  IADD3.X R7, PT, PT, RZ, R12, RZ, P2, !PT ;  /* 0x0000000cff077210 */ /* 0x000fe400017fe4ff */
[----:B------:R-:W-:Y:S02]  /*295c0*/  SEL R6, R6, R8, P0 ;  /* 0x0000000806067207 */ /* 0x000fe40000000000 */
[----:B------:R-:W-:Y:S02]  /*295d0*/  SEL R7, R7, R12, P0 ;  /* 0x0000000c07077207 */ /* 0x000fe40000000000 */
[-C--:B------:R-:W-:Y:S02]  /*295e0*/  IADD3 R8, P2, PT, RZ, -R6.reuse, RZ ;  /* 0x80000006ff087210 */ /* 0x080fe40007f5e0ff */
[----:B------:R-:W-:Y:S02]  /*295f0*/  ISETP.GE.AND P1, PT, R3, RZ, PT ;  /* 0x000000ff0300720c */ /* 0x000fe40003f26270 */
[----:B------:R-:W-:Y:S01]  /*29600*/  ISETP.NE.U32.AND P0, PT, RZ, UR10, PT ;  /* 0x0000000aff007c0c */ /* 0x000fe2000bf05070 */
[----:B------:R-:W-:Y:S01]  /*29610*/  IMAD.X R3, RZ, RZ, ~R7, P2 ;  /* 0x000000ffff037224 */ /* 0x000fe200010e0e07 */
[----:B------:R-:W-:-:S02]  /*29620*/  SEL R8, R8, R6, !P1 ;  /* 0x0000000608087207 */ /* 0x000fc40004800000 */
[----:B------:R-:W-:Y:S02]  /*29630*/  MOV R6, R5 ;  /* 0x0000000500067202 */ /* 0x000fe40000000f00 */
[----:B------:R-:W-:Y:S01]  /*29640*/  SEL R3, R3, R7, !P1 ;  /* 0x0000000703037207 */ /* 0x000fe20004800000 */
[----:B------:R-:W-:Y:S01]  /*29650*/  HFMA2 R7, -RZ, RZ, 0, 0 ;  /* 0x00000000ff077431 */ /* 0x000fe200000001ff */
[----:B------:R-:W-:-:S04]  /*29660*/  ISETP.NE.AND.EX P0, PT, RZ, UR11, PT, P0 ;  /* 0x0000000bff007c0c */ /* 0x000fc8000bf05300 */
[----:B------:R-:W-:Y:S02]  /*29670*/  SEL R8, R8, 0xffffffff, P0 ;  /* 0xffffffff08087807 */ /* 0x000fe40000000000 */
[----:B------:R-:W-:Y:S01]  /*29680*/  SEL R9, R3, 0xffffffff, P0 ;  /* 0xffffffff03097807 */ /* 0x000fe20000000000 */
[----:B------:R-:W-:Y:S06]  /*29690*/  RET.REL.NODEC R6 `(_ZN2at6native61_GLOBAL__N__2cc7adc6_23_UnfoldBackwardKernel_cu_9e10b42f_332735_unfold_backward_elementwise_kernelILi128ELi8EZNS1_32_unfold_backward_internal_kernelIbEEvRNS_14TensorIteratorEllllllEUliE_EEviT1_) ;  /* 0xfffffd6806587950 */ /* 0x000fec0003c3ffff */
.L_x_579:
        /* <DEDUP_REMOVED lines=14> */
.L_x_3482:


//--------------------- .text._ZN2at6native61_GLOBAL__N__2cc7adc6_23_UnfoldBackwardKernel_cu_9e10b42f_332735_unfold_backward_elementwise_kernelILi128ELi8EZNS1_32_unfold_backward_internal_kernelIN3c104HalfEEEvRNS_14TensorIteratorEllllllEUliE_EEviT1_ --------------------------
	.section	.text._ZN2at6native61_GLOBAL__N__2cc7adc6_23_UnfoldBackwardKernel_cu_9e10b42f_332735_unfold_backward_elementwise_kernelILi128ELi8EZNS1_32_unfold_backward_internal_kernelIN3c104HalfEEEvRNS_14TensorIteratorEllllllEUliE_EEviT1_,"ax",@progbits
	.align	128
.text._ZN2at6native61_GLOBAL__N__2cc7adc6_23_UnfoldBackwardKernel_cu_9e10b42f_332735_unfold_backward_elementwise_kernelILi128ELi8EZNS1_32_unfold_backward_internal_kernelIN3c104HalfEEEvRNS_14TensorIteratorEllllllEUliE_EEviT1_:
        .type           _ZN2at6native61_GLOBAL__N__2cc7adc6_23_UnfoldBackwardKernel_cu_9e10b42f_332735_unfold_backward_elementwise_kernelILi128ELi8EZNS1_32_unfold_backward_internal_kernelIN3c104HalfEEEvRNS_14TensorIteratorEllllllEUliE_EEviT1_,@function
        .size           _ZN2at6native61_GLOBAL__N__2cc7adc6_23_UnfoldBackwardKernel_cu_9e10b42f_332735_unfold_backward_elementwise_kernelILi128ELi8EZNS1_32_unfold_backward_internal_kernelIN3c104HalfEEEvRNS_14TensorIteratorEllllllEUliE_EEviT1_,(.L_x_3484 - _ZN2at6native61_GLOBAL__N__2cc7adc6_23_UnfoldBackwardKernel_cu_9e10b42f_332735_unfold_backward_elementwise_kernelILi128ELi8EZNS1_32_unfold_backward_internal_kernelIN3c104HalfEEEvRNS_14TensorIteratorEllllllEUliE_EEviT1_)
        .other          _ZN2at6native61_GLOBAL__N__2cc7adc6_23_UnfoldBackwardKernel_cu_9e10b42f_332735_unfold_backward_elementwise_kernelILi128ELi8EZNS1_32_unfold_backward_internal_kernelIN3c104HalfEEEvRNS_14TensorIteratorEllllllEUliE_EEviT1_,@"STO_CUDA_ENTRY STV_DEFAULT"
_ZN2at6native61_GLOBAL__N__2cc7adc6_23_UnfoldBackwardKernel_cu_9e10b42f_332735_unfold_backward_elementwise_kernelILi128ELi8EZNS1_32_unfold_backward_internal_kernelIN3c104HalfEEEvRNS_14TensorIteratorEllllllEUliE_EEviT1_:
        /* <DEDUP_REMOVED lines=36> */
[----:B0-----:R-:W-:Y:S01]  /*0240*/  IMAD.MOV.U32 R2, RZ, RZ, RZ ;  /* 0x000000ffff027224 */ /* 0x001fe200078e00ff */
[----:B-1----:R-:W-:-:S05]  /*0250*/  IADD3 R7, PT, PT, RZ, -R3, RZ ;  /* 0x80000003ff077210 */ /* 0x002fca0007ffe0ff */
[----:B------:R-:W-:-:S04]  /*0260*/  IMAD R7, R7, UR6, RZ ;  /* 0x0000000607077c24 */ /* 0x000fc8000f8e02ff */
[----:B------:R-:W-:-:S04]  /*0270*/  IMAD.HI.U32 R3, R3, R7, R2 ;  /* 0x0000000703037227 */ /* 0x000fc800078e0002 */
[----:B------:R-:W-:Y:S02]  /*0280*/  HFMA2 R7, -RZ, RZ, 0, 0 ;  /* 0x00000000ff077431 */ /* 0x000fe400000001ff */
        /* <DEDUP_REMOVED lines=10> */
.L_x_584:
[----:B------:R-:W-:-:S07]  /*0330*/  MOV R4, 0x350 ;  /* 0x0000035000047802 */ /* 0x000fce0000000f00 */
[----:B------:R-:W-:Y:S05]  /*0340*/  CALL.REL.NOINC `($__internal_2_$__cuda_sm20_div_s64) ;  /* 0x000002bc00a47944 */ /* 0x000fea0003c00000 */
.L_x_583:
[----:B------:R-:W0:Y:S02]  /*0350*/  LDCU.128 UR12, c[0x0][0x600] ;  /* 0x0000c000ff0c77ac */ /* 0x000e240008000c00 */
[----:B0-----:R-:W-:Y:S01]  /*0360*/  IMAD R9, R7, UR14, RZ ;  /* 0x0000000e07097c24 */ /* 0x001fe2000f8e02ff */
[----:B------:R-:W-:Y:S01]  /*0370*/  LOP3.LUT R0, R15, UR15, RZ, 0xfc, !PT ;  /* 0x0000000f0f007c12 */ /* 0x000fe2000f8efcff */
[----:B------:R-:W-:-:S04]  /*0380*/  IMAD.WIDE.U32 R2, R6, UR14, RZ ;  /* 0x0000000e06027c25 */ /* 0x000fc8000f8e00ff */
        /* <DEDUP_REMOVED lines=23> */
[----:B------:R-:W-:-:S05]  /*0500*/  IMAD.HI.U32 R6, R3, R14, RZ ;  /* 0x0000000e03067227 */ /* 0x000fca00078e00ff */
[----:B------:R-:W-:-:S05]  /*0510*/  IADD3 R3, PT, PT, -R6, RZ, RZ ;  /* 0x000000ff06037210 */ /* 0x000fca0007ffe1ff */
[----:B------:R-:W-:-:S05]  /*0520*/  IMAD R3, R3, UR14, R14 ;  /* 0x0000000e03037c24 */ /* 0x000fca000f8e020e */
[----:B------:R-:W-:-:S13]  /*0530*/  ISETP.GE.U32.AND P0, PT, R3, UR14, PT ;  /* 0x0000000e03007c0c */ /* 0x000fda000bf06070 */
[----:B------:R-:W-:Y:S01]  /*0540*/  @P0 VIADD R3, R3, -UR14 ;  /* 0x8000000e03030c36 */ /* 0x000fe20008000000 */
[----:B------:R-:W-:-:S04]  /*0550*/  @P0 IADD3 R6, PT, PT, R6, 0x1, RZ ;  /* 0x0000000106060810 */ /* 0x000fc80007ffe0ff */
[----:B------:R-:W-:-:S13]  /*0560*/  ISETP.GE.U32.AND P1, PT, R3, UR14, PT ;  /* 0x0000000e03007c0c */ /* 0x000fda000bf26070 */
[----:B------:R-:W-:Y:S02]  /*0570*/  @P1 IADD3 R6, PT, PT, R6, 0x1, RZ ;  /* 0x0000000106061810 */ /* 0x000fe40007ffe0ff */
[----:B------:R-:W-:Y:S01]  /*0580*/  @!P2 LOP3.LUT R6, RZ, UR14, RZ, 0x33, !PT ;  /* 0x0000000eff06ac12 */ /* 0x000fe2000f8e33ff */
[----:B------:R-:W-:Y:S06]  /*0590*/  BRA `(.L_x_586) ;  /* 0x0000000000107947 */ /* 0x000fec0003800000 */
.L_x_585:
[----:B------:R-:W-:Y:S02]  /*05a0*/  MOV R10, R14 ;  /* 0x0000000e000a7202 */ /* 0x000fe40000000f00 */
[----:B------:R-:W-:Y:S02]  /*05b0*/  MOV R3, R15 ;  /* 0x0000000f00037202 */ /* 0x000fe40000000f00 */
[----:B------:R-:W-:-:S07]  /*05c0*/  MOV R4, 0x5e0 ;  /* 0x000005e000047802 */ /* 0x000fce0000000f00 */
[----:B------:R-:W-:Y:S05]  /*05d0*/  CALL.REL.NOINC `($__internal_2_$__cuda_sm20_div_s64) ;  /* 0x000002bc00007944 */ /* 0x000fea0003c00000 */
.L_x_586:
        /* <DEDUP_REMOVED lines=39> */
[C---:B------:R-:W-:Y:S02]  /*0850*/  IADD3 R36, P2, PT, R8.reuse, UR6, RZ ;  /* 0x0000000608247c10 */ /* 0x040fe4000ff5e0ff */
[----:B------:R-:W-:Y:S02]  /*0860*/  SHF.L.U32 R19, R8, 0x1, RZ ;  /* 0x0000000108137819 */ /* 0x000fe400000006ff */
[----:B------:R-:W-:Y:S01]  /*0870*/  IADD3 R18, PT, PT, R9, R7, RZ ;  /* 0x0000000709127210 */ /* 0x000fe20007ffe0ff */
[----:B------:R-:W-:-:S03]  /*0880*/  IMAD.X R7, RZ, RZ, ~R45, P1 ;  /* 0x000000ffff077224 */ /* 0x000fc600008e0e2d */
        /* <DEDUP_REMOVED lines=8> */
[----:B------:R-:W-:Y:S02]  /*0910*/  IMAD R21, R26, UR15, R7 ;  /* 0x0000000f1a157c24 */ /* 0x000fe4000f8e0207 */
[----:B------:R-:W-:Y:S02]  /*0920*/  IMAD.IADD R7, R29, 0x1, R13 ;  /* 0x000000011d077824 */ /* 0x000fe400078e020d */
[C---:B------:R-:W-:Y:S02]  /*0930*/  IMAD R29, R17.reuse, UR15, R10 ;  /* 0x0000000f111d7c24 */ /* 0x040fe4000f8e020a */
[----:B------:R-:W-:-:S04]  /*0940*/  IMAD.WIDE.U32 R16, R17, UR14, R14 ;  /* 0x0000000e11107c25 */ /* 0x000fc8000f8e000e */
[----:B------:R-:W-:Y:S01]  /*0950*/  IMAD.WIDE.U32 R26, R26, UR14, R14 ;  /* 0x0000000e1a1a7c25 */ /* 0x000fe2000f8e000e */
[----:B------:R-:W-:-:S03]  /*0960*/  IADD3 R17, PT, PT, R17, R29, RZ ;  /* 0x0000001d11117210 */ /* 0x000fc60007ffe0ff */
[-C--:B-1----:R-:W-:Y:S01]  /*0970*/  IMAD R7, R7, R24.reuse, RZ ;  /* 0x0000001807077224 */ /* 0x082fe200078e02ff */
[----:B------:R-:W-:Y:S01]  /*0980*/  IADD3 R21, PT, PT, R27, R21, RZ ;  /* 0x000000151b157210 */ /* 0x000fe20007ffe0ff */
[----:B------:R-:W-:Y:S02]  /*0990*/  IMAD R8, R24, UR15, RZ ;  /* 0x0000000f18087c24 */ /* 0x000fe4000f8e02ff */
[C---:B------:R-:W-:Y:S02]  /*09a0*/  IMAD R33, R28.reuse, R25, R7 ;  /* 0x000000191c217224 */ /* 0x040fe400078e0207 */
[----:B------:R-:W-:-:S04]  /*09b0*/  IMAD.WIDE.U32 R28, R28, R24, RZ ;  /* 0x000000181c1c7225 */ /* 0x000fc800078e00ff */
[----:B------:R-:W-:Y:S01]  /*09c0*/  IMAD R31, R25, UR14, R8 ;  /* 0x0000000e191f7c24 */ /* 0x000fe2000f8e0208 */
[----:B------:R-:W-:Y:S01]  /*09d0*/  LEA R8, P3, R28, R19, 0x1 ;  /* 0x000000131c087211 */ /* 0x000fe200078608ff */
[-C--:B------:R-:W-:Y:S01]  /*09e0*/  IMAD R21, R21, R24.reuse, RZ ;  /* 0x0000001815157224 */ /* 0x080fe200078e02ff */
[----:B------:R-:W-:Y:S01]  /*09f0*/  IADD3 R10, PT, PT, R29, R33, RZ ;  /* 0x000000211d0a7210 */ /* 0x000fe20007ffe0ff */
[-C--:B------:R-:W-:Y:S02]  /*0a00*/  IMAD R17, R17, R24.reuse, RZ ;  /* 0x0000001811117224 */ /* 0x080fe400078e02ff */
[----:B------:R-:W-:Y:S01]  /*0a10*/  IMAD.WIDE.U32 R12, R24, UR14, RZ ;  /* 0x0000000e180c7c25 */ /* 0x000fe2000f8e00ff */
[----:B------:R-:W-:Y:S02]  /*0a20*/  LEA.HI.X R9, R28, R9, R10, 0x1, P3 ;  /* 0x000000091c097211 */ /* 0x000fe400018f0c0a */
[----:B------:R-:W-:Y:S01]  /*0a30*/  IADD3 R10, P3, PT, R0, 0x4, RZ ;  /* 0x00000004000a7810 */ /* 0x000fe20007f7e0ff */
[-C--:B------:R-:W-:Y:S01]  /*0a40*/  IMAD R43, R26, R25.reuse, R21 ;  /* 0x000000191a2b7224 */ /* 0x080fe200078e0215 */
[----:B------:R-:W-:Y:S01]  /*0a50*/  LEA R7, P1, -R12, UR12, 0x4 ;  /* 0x0000000c0c077c11 */ /* 0x000fe2000f8221ff */
[----:B------:R-:W-:Y:S01]  /*0a60*/  IMAD.WIDE.U32 R26, R26, R24, RZ ;  /* 0x000000181a1a7225 */ /* 0x000fe200078e00ff */
[----:B------:R-:W-:Y:S01]  /*0a70*/  IADD3 R35, P5, PT, RZ, -R10, RZ ;  /* 0x8000000aff237210 */ /* 0x000fe20007fbe0ff */
[----:B------:R-:W0:Y:S02]  /*0a80*/  LDCU.64 UR12, c[0x0][0x5f0] ;  /* 0x0000be00ff0c77ac */ /* 0x000e240008000a00 */
[C---:B------:R-:W-:Y:S01]  /*0a90*/  IMAD R41, R16.reuse, R25, R17 ;  /* 0x0000001910297224 */ /* 0x040fe200078e0211 */
[----:B------:R-:W-:Y:S01]  /*0aa0*/  IADD3 R43, PT, PT, R27, R43, RZ ;  /* 0x0000002b1b2b7210 */ /* 0x000fe20007ffe0ff */
[----:B------:R-:W-:-:S03]  /*0ab0*/  IMAD.WIDE.U32 R16, R16, R24, RZ ;  /* 0x0000001810107225 */ /* 0x000fc600078e00ff */
[----:B------:R-:W-:Y:S01]  /*0ac0*/  SHF.L.U64.HI R43, R26, 0x1, R43 ;  /* 0x000000011a2b7819 */ /* 0x000fe2000001022b */
[----:B------:R-:W-:Y:S01]  /*0ad0*/  IMAD.IADD R21, R13, 0x1, R31 ;  /* 0x000000010d157824 */ /* 0x000fe200078e021f */
[----:B------:R-:W-:Y:S01]  /*0ae0*/  IADD3 R41, PT, PT, R17, R41, RZ ;  /* 0x0000002911297210 */ /* 0x000fe20007ffe0ff */
[--C-:B------:R-:W-:Y:S01]  /*0af0*/  IMAD.X R42, RZ, RZ, R2.reuse, P3 ;  /* 0x000000ffff2a7224 */ /* 0x100fe200018e0602 */
[----:B------:R-:W-:Y:S01]  /*0b00*/  SHF.L.U32 R13, R16, 0x1, RZ ;  /* 0x00000001100d7819 */ /* 0x000fe200000006ff */
[----:B------:R-:W-:Y:S01]  /*0b10*/  IMAD.X R17, RZ, RZ, R2, P4 ;  /* 0x000000ffff117224 */ /* 0x000fe200020e0602 */
[----:B------:R-:W-:Y:S01]  /*0b20*/  SHF.L.U64.HI R21, R12, 0x4, R21 ;  /* 0x000000040c157819 */ /* 0x000fe20000010215 */
[----:B------:R-:W-:Y:S01]  /*0b30*/  IMAD.SHL.U32 R12, R26, 0x2, RZ ;  /* 0x000000021a0c7824 */ /* 0x000fe200078e00ff */
[----:B------:R-:W-:Y:S01]  /*0b40*/  IADD3.X R26, PT, PT, RZ, ~R42, RZ, P5, !PT ;  /* 0x8000002aff1a7210 */ /* 0x000fe20002ffe4ff */
[----:B------:R-:W-:Y:S01]  /*0b50*/  IMAD R44, R44, UR6, RZ ;  /* 0x000000062c2c7c24 */ /* 0x000fe2000f8e02ff */
[----:B------:R-:W-:Y:S01]  /*0b60*/  SHF.L.U64.HI R41, R16, 0x1, R41 ;  /* 0x0000000110297819 */ /* 0x000fe20000010229 */
[----:B------:R-:W-:Y:S01]  /*0b70*/  IMAD R55, R42, UR6, RZ ;  /* 0x000000062a377c24 */ /* 0x000fe2000f8e02ff */
[----:B------:R-:W-:Y:S01]  /*0b80*/  IADD3.X R16, PT, PT, RZ, R2, RZ, P6, !PT ;  /* 0x00000002ff107210 */ /* 0x000fe200037fe4ff */
[----:B------:R-:W-:Y:S01]  /*0b90*/  IMAD R26, R26, UR14, RZ ;  /* 0x0000000e1a1a7c24 */ /* 0x000fe2000f8e02ff */
[----:B------:R-:W-:Y:S01]  /*0ba0*/  IADD3 R28, P3, PT, RZ, -R38, RZ ;  /* 0x80000026ff1c7210 */ /* 0x000fe20007f7e0ff */
[----:B------:R-:W-:Y:S01]  /*0bb0*/  IMAD R53, R11, UR7, R44 ;  /* 0x000000070b357c24 */ /* 0x000fe2000f8e022c */
[----:B------:R-:W-:Y:S01]  /*0bc0*/  IADD3 R19, P5, PT, R0, 0x7, RZ ;  /* 0x0000000700137810 */ /* 0x000fe20007fbe0ff */
[C---:B------:R-:W-:Y:S01]  /*0bd0*/  IMAD R47, R35.reuse, UR15, R26 ;  /* 0x0000000f232f7c24 */ /* 0x040fe2000f8e021a */
[----:B------:R-:W-:Y:S01]  /*0be0*/  IADD3.X R27, PT, PT, RZ, ~R16, RZ, P3, !PT ;  /* 0x80000010ff1b7210 */ /* 0x000fe20001ffe4ff */
[----:B------:R-:W-:Y:S01]  /*0bf0*/  IMAD.WIDE.U32 R34, R35, UR14, R14 ;  /* 0x0000000e23227c25 */ /* 0x000fe2000f8e000e */
[----:B------:R-:W-:-:S02]  /*0c00*/  IADD3 R31, P4, PT, RZ, -R37, RZ ;  /* 0x80000025ff1f7210 */ /* 0x000fc40007f9e0ff */
[----:B------:R-:W-:Y:S01]  /*0c10*/  IADD3.X R39, PT, PT, RZ, R2, RZ, P5, !PT ;  /* 0x00000002ff277210 */ /* 0x000fe20002ffe4ff */
[----:B------:R-:W-:Y:S01]  /*0c20*/  IMAD R27, R27, UR14, RZ ;  /* 0x0000000e1b1b7c24 */ /* 0x000fe2000f8e02ff */
[----:B------:R-:W-:Y:S01]  /*0c30*/  IADD3 R33, P3, PT, RZ, -R19, RZ ;  /* 0x80000013ff217210 */ /* 0x000fe20007f7e0ff */
[----:B------:R-:W-:Y:S01]  /*0c40*/  IMAD.X R30, RZ, RZ, ~R17, P4 ;  /* 0x000000ffff1e7224 */ /* 0x000fe200020e0e11 */
[----:B------:R-:W-:Y:S01]  /*0c50*/  IADD3 R47, PT, PT, R35, R47, RZ ;  /* 0x0000002f232f7210 */ /* 0x000fe20007ffe0ff */
[C---:B------:R-:W-:Y:S01]  /*0c60*/  IMAD R51, R28.reuse, UR15, R27 ;  /* 0x0000000f1c337c24 */ /* 0x040fe2000f8e021b */
[----:B------:R-:W-:Y:S01]  /*0c70*/  IADD3.X R32, PT, PT, RZ, ~R39, RZ, P3, !PT ;  /* 0x80000027ff207210 */ /* 0x000fe20001ffe4ff */
[----:B------:R-:W-:Y:S02]  /*0c80*/  IMAD.WIDE.U32 R26, R28, UR14, R14 ;  /* 0x0000000e1c1a7c25 */ /* 0x000fe4000f8e000e */
[----:B------:R-:W1:Y:S02]  /*0c90*/  LDC.64 R28, c[0x0][0x608] ;  /* 0x00018200ff1c7b82 */ /* 0x000e640000000a00 */
        /* <DEDUP_REMOVED lines=8> */
[----:B------:R-:W-:-:S04]  /*0d20*/  IMAD.WIDE.U32 R32, R33, UR14, R14 ;  /* 0x0000000e21207c25 */ /* 0x000fc8000f8e000e */
[-C--:B------:R-:W-:Y:S01]  /*0d30*/  IMAD R46, R35, R24.reuse, RZ ;  /* 0x00000018232e7224 */ /* 0x080fe200078e02ff */
[----:B------:R-:W-:Y:S01]  /*0d40*/  IADD3 R31, PT, PT, R33, R27, RZ ;  /* 0x0000001b211f7210 */ /* 0x000fe20007ffe0ff */
[C---:B------:R-:W-:Y:S02]  /*0d50*/  IMAD R47, R34.reuse, R25, R47 ;  /* 0x00000019222f7224 */ /* 0x040fe400078e022f */
[----:B------:R-:W-:-:S04]  /*0d60*/  IMAD.WIDE.U32 R34, R34, R24, RZ ;  /* 0x0000001822227225 */ /* 0x000fc800078e00ff */
[----:B------:R-:W-:Y:S01]  /*0d70*/  IMAD.IADD R47, R35, 0x1, R47 ;  /* 0x00000001232f7824 */ /* 0x000fe200078e022f */
[----:B------:R-:W-:Y:S01]  /*0d80*/  SHF.L.U32 R35, R34, 0x1, RZ ;  /* 0x0000000122237819 */ /* 0x000fe200000006ff */
[----:B------:R-:W-:Y:S02]  /*0d90*/  IMAD R33, R26, R25, R46 ;  /* 0x000000191a217224 */ /* 0x000fe400078e022e */
[-C--:B------:R-:W-:Y:S01]  /*0da0*/  IMAD R46, R49, R24.reuse, RZ ;  /* 0x00000018312e7224 */ /* 0x080fe200078e02ff */
[----:B------:R-:W-:Y:S01]  /*0db0*/  SHF.L.U64.HI R34, R34, 0x1, R47 ;  /* 0x0000000122227819 */ /* 0x000fe2000001022f */
[----:B------:R-:W-:-:S04]  /*0dc0*/  IMAD.WIDE.U32 R26, R26, R24, RZ ;  /* 0x000000181a1a7225 */ /* 0x000fc800078e00ff */
[-C--:B------:R-:W-:Y:S01]  /*0dd0*/  IMAD R49, R31, R24.reuse, RZ ;  /* 0x000000181f317224 */ /* 0x080fe200078e02ff */
[----:B------:R-:W-:Y:S01]  /*0de0*/  IADD3 R27, PT, PT, R27, R33, RZ ;  /* 0x000000211b1b7210 */ /* 0x000fe20007ffe0ff */
[C---:B------:R-:W-:Y:S02]  /*0df0*/  IMAD R47, R30.reuse, R25, R46 ;  /* 0x000000191e2f7224 */ /* 0x040fe400078e022e */
[----:B------:R-:W-:Y:S01]  /*0e00*/  IMAD.WIDE.U32 R30, R30, R24, RZ ;  /* 0x000000181e1e7225 */ /* 0x000fe200078e00ff */
[----:B------:R-:W-:-:S03]  /*0e10*/  SHF.L.U64.HI R48, R26, 0x1, R27 ;  /* 0x000000011a307819 */ /* 0x000fc6000001021b */
[C---:B------:R-:W-:Y:S01]  /*0e20*/  IMAD R49, R32.reuse, R25, R49 ;  /* 0x0000001920317224 */ /* 0x040fe200078e0231 */
[----:B------:R-:W-:Y:S01]  /*0e30*/  IADD3 R31, PT, PT, R31, R47, RZ ;  /* 0x0000002f1f1f7210 */ /* 0x000fe20007ffe0ff */
[----:B------:R-:W-:Y:S01]  /*0e40*/  IMAD.WIDE.U32 R32, R32, R24, RZ ;  /* 0x0000001820207225 */ /* 0x000fe200078e00ff */
[----:B------:R-:W-:-:S03]  /*0e50*/  SHF.L.U32 R47, R30, 0x1, RZ ;  /* 0x000000011e2f7819 */ /* 0x000fc600000006ff */
[----:B------:R-:W-:Y:S01]  /*0e60*/  IMAD.IADD R27, R33, 0x1, R49 ;  /* 0x00000001211b7824 */ /* 0x000fe200078e0231 */
[----:B------:R-:W-:Y:S01]  /*0e70*/  SHF.L.U64.HI R49, R30, 0x1, R31 ;  /* 0x000000011e317819 */ /* 0x000fe2000001021f */
[----:B------:R-:W-:Y:S01]  /*0e80*/  IMAD R31, R2, UR14, RZ ;  /* 0x0000000e021f7c24 */ /* 0x000fe2000f8e02ff */
[C---:B------:R-:W-:Y:S01]  /*0e90*/  SHF.L.U32 R33, R32.reuse, 0x1, RZ ;  /* 0x0000000120217819 */ /* 0x040fe200000006ff */
[----:B------:R-:W-:Y:S01]  /*0ea0*/  IMAD R51, R45, UR6, RZ ;  /* 0x000000062d337c24 */ /* 0x000fe2000f8e02ff */
[----:B------:R-:W-:Y:S01]  /*0eb0*/  SHF.L.U64.HI R32, R32, 0x1, R27 ;  /* 0x0000000120207819 */ /* 0x000fe2000001021b */
[C---:B------:R-:W-:Y:S02]  /*0ec0*/  IMAD R45, R0.reuse, UR15, R31 ;  /* 0x0000000f002d7c24 */ /* 0x040fe4000f8e021f */
[----:B-1----:R-:W-:-:S04]  /*0ed0*/  IMAD.WIDE.U32 R28, R0, UR14, R28 ;  /* 0x0000000e001c7c25 */ /* 0x002fc8000f8e001c */
[----:B------:R-:W-:Y:S01]  /*0ee0*/  IMAD.WIDE.U32 R30, R11, UR6, RZ ;  /* 0x000000060b1e7c25 */ /* 0x000fe2000f8e00ff */
[----:B------:R-:W-:-:S03]  /*0ef0*/  IADD3 R45, PT, PT, R29, R45, RZ ;  /* 0x0000002d1d2d7210 */ /* 0x000fc60007ffe0ff */
[C---:B------:R-:W-:Y:S01]  /*0f00*/  IMAD R55, R10.reuse, UR7, R55 ;  /* 0x000000070a377c24 */ /* 0x040fe2000f8e0237 */
[----:B------:R-:W-:Y:S01]  /*0f10*/  IADD3 R29, PT, PT, R31, R53, RZ ;  /* 0x000000351f1d7210 */ /* 0x000fe20007ffe0ff */
[----:B------:R-:W-:-:S04]  /*0f20*/  IMAD.WIDE.U32 R10, R10, UR6, RZ ;  /* 0x000000060a0a7c25 */ /* 0x000fc8000f8e00ff */
[----:B------:R-:W-:Y:S01]  /*0f30*/  IMAD.SHL.U32 R46, R26, 0x2, RZ ;  /* 0x000000021a2e7824 */ /* 0x000fe200078e00ff */
[----:B------:R-:W-:Y:S01]  /*0f40*/  LEA R35, P5, R10, R35, 0x1 ;  /* 0x000000230a237211 */ /* 0x000fe200078a08ff */
[C---:B------:R-:W-:Y:S02]  /*0f50*/  IMAD R51, R40.reuse, UR7, R51 ;  /* 0x0000000728337c24 */ /* 0x040fe4000f8e0233 */
[----:B------:R-:W-:Y:S01]  /*0f60*/  IMAD.WIDE.U32 R26, R40, UR6, RZ ;  /* 0x00000006281a7c25 */ /* 0x000fe2000f8e00ff */
[----:B------:R-:W-:Y:S02]  /*0f70*/  IADD3 R40, P3, PT, R14, -R28, RZ ;  /* 0x8000001c0e287210 */ /* 0x000fe40007f7e0ff */
[----:B------:R-:W-:Y:S01]  /*0f80*/  LEA R28, P4, R30, R13, 0x1 ;  /* 0x0000000d1e1c7211 */ /* 0x000fe200078808ff */
[----:B------:R-:W-:Y:S01]  /*0f90*/  IMAD.IADD R11, R11, 0x1, R55 ;  /* 0x000000010b0b7824 */ /* 0x000fe200078e0237 */
[----:B------:R-:W-:Y:S01]  /*0fa0*/  IADD3.X R31, PT, PT, R15, ~R45, RZ, P3, !PT ;  /* 0x8000002d0f1f7210 */ /* 0x000fe20001ffe4ff */
[----:B------:R-:W-:Y:S01]  /*0fb0*/  IMAD.IADD R51, R27, 0x1, R51 ;  /* 0x000000011b337824 */ /* 0x000fe200078e0233 */
[----:B------:R-:W-:Y:S01]  /*0fc0*/  LEA R27, P3, R26, R12, 0x1 ;  /* 0x0000000c1a1b7211 */ /* 0x000fe200078608ff */
[----:B------:R-:W-:Y:S01]  /*0fd0*/  IMAD R12, R17, UR6, RZ ;  /* 0x00000006110c7c24 */ /* 0x000fe2000f8e02ff */
[----:B------:R-:W-:Y:S01]  /*0fe0*/  LEA.HI.X R34, R10, R34, R11, 0x1, P5 ;  /* 0x000000220a227211 */ /* 0x000fe200028f0c0b */
[----:B------:R-:W-:Y:S01]  /*0ff0*/  IMAD R11, R16, UR6, RZ ;  /* 0x00000006100b7c24 */ /* 0x000fe2000f8e02ff */
[----:B------:R-:W-:Y:S01]  /*1000*/  LEA.HI.X R41, R30, R41, R29, 0x1, P4 ;  /* 0x000000291e297211 */ /* 0x000fe200020f0c1d */
[----:B------:R-:W-:Y:S01]  /*1010*/  IMAD R31, R31, R24, RZ ;  /* 0x000000181f1f7224 */ /* 0x000fe200078e02ff */
[----:B------:R-:W-:Y:S01]  /*1020*/  LEA.HI.X R43, R26, R43, R51, 0x1, P3 ;  /* 0x0000002b1a2b7211 */ /* 0x000fe200018f0c33 */
[C---:B------:R-:W-:Y:S01]  /*1030*/  IMAD R17, R38.reuse, UR7, R11 ;  /* 0x0000000726117c24 */ /* 0x040fe2000f8e020b */
[----:B0-----:R-:W-:Y:S01]  /*1040*/  MOV R26, UR13 ;  /* 0x0000000d001a7c02 */ /* 0x001fe20008000f00 */
[----:B------:R-:W-:-:S04]  /*1050*/  IMAD.WIDE.U32 R10, R38, UR6, RZ ;  /* 0x00000006260a7c25 */ /* 0x000fc8000f8e00ff */
[----:B------:R-:W-:Y:S01]  /*1060*/  IMAD R31, R40, R25, R31 ;  /* 0x00000019281f7224 */ /* 0x000fe200078e021f */
[----:B------:R-:W-:Y:S01]  /*1070*/  IADD3 R11, PT, PT, R11, R17, RZ ;  /* 0x000000110b0b7210 */ /* 0x000fe20007ffe0ff */
[----:B------:R-:W-:Y:S01]  /*1080*/  IMAD R16, R39, UR6, RZ ;  /* 0x0000000627107c24 */ /* 0x000fe2000f8e02ff */
[----:B------:R-:W-:Y:S01]  /*1090*/  LEA R46, P3, R10, R46, 0x1 ;  /* 0x0000002e0a2e7211 */ /* 0x000fe200078608ff */
[----:B------:R-:W-:Y:S01]  /*10a0*/  IMAD.WIDE.U32 R24, R40, R24, RZ ;  /* 0x0000001828187225 */ /* 0x000fe200078e00ff */
[----:B------:R-:W-:Y:S02]  /*10b0*/  LOP3.LUT R39, R4, 0xfffffff8, RZ, 0xc0, !PT ;  /* 0xfffffff804277812 */ /* 0x000fe400078ec0ff */
[----:B------:R-:W-:Y:S01]  /*10c0*/  LEA.HI.X R48, R10, R48, R11, 0x1, P3 ;  /* 0x000000300a307211 */ /* 0x000fe200018f0c0b */
[----:B------:R-:W-:Y:S01]  /*10d0*/  IMAD R29, R37, UR7, R12 ;  /* 0x00000007251d7c24 */ /* 0x000fe2000f8e020c */
[----:B------:R-:W-:Y:S01]  /*10e0*/  IADD3 R25, PT, PT, R25, R31, RZ ;  /* 0x0000001f19197210 */ /* 0x000fe20007ffe0ff */
[----:B------:R-:W-:-:S03]  /*10f0*/  IMAD.WIDE.U32 R12, R37, UR6, RZ ;  /* 0x00000006250c7c25 */ /* 0x000fc6000f8e00ff */
[----:B------:R-:W-:Y:S01]  /*1100*/  SHF.L.U64.HI R25, R24, 0x1, R25 ;  /* 0x0000000118197819 */ /* 0x000fe20000010219 */
[----:B------:R-:W-:Y:S01]  /*1110*/  IMAD R37, R19, UR7, R16 ;  /* 0x0000000713257c24 */ /* 0x000fe2000f8e0210 */
[----:B------:R-:W-:Y:S01]  /*1120*/  IADD3 R10, PT, PT, R13, R29, RZ ;  /* 0x0000001d0d0a7210 */ /* 0x000fe20007ffe0ff */
[----:B------:R-:W-:Y:S01]  /*1130*/  IMAD.WIDE.U32 R16, R19, UR6, RZ ;  /* 0x0000000613107c25 */ /* 0x000fe2000f8e00ff */
[----:B------:R-:W-:Y:S01]  /*1140*/  USHF.L.U64.HI UR6, UR6, 0x4, UR7 ;  /* 0x0000000406067899 */ /* 0x000fe20008010207 */
[----:B------:R-:W-:Y:S02]  /*1150*/  LEA R47, P3, R12, R47, 0x1 ;  /* 0x0000002f0c2f7211 */ /* 0x000fe400078608ff */
[----:B------:R-:W-:Y:S01]  /*1160*/  IMAD.SHL.U32 R19, R24, 0x2, RZ ;  /* 0x0000000218137824 */ /* 0x000fe200078e00ff */
[----:B------:R-:W-:Y:S01]  /*1170*/  IADD3 R11, PT, PT, R17, R37, RZ ;  /* 0x00000025110b7210 */ /* 0x000fe20007ffe0ff */
[----:B------:R-:W-:Y:S01]  /*1180*/  IMAD.U32 R30, RZ, RZ, UR12 ;  /* 0x0000000cff1e7e24 */ /* 0x000fe2000f8e00ff */
[----:B------:R-:W-:-:S02]  /*1190*/  LEA R33, P4, R16, R33, 0x1 ;  /* 0x0000002110217211 */ /* 0x000fc400078808ff */
[----:B------:R-:W-:Y:S02]  /*11a0*/  LEA R24, P2, R36, R19, 0x1 ;  /* 0x0000001324187211 */ /* 0x000fe400078408ff */
[----:B------:R-:W-:Y:S02]  /*11b0*/  LEA.HI.X R49, R12, R49, R10, 0x1, P3 ;  /* 0x000000310c317211 */ /* 0x000fe400018f0c0a */
[----:B------:R-:W-:Y:S02]  /*11c0*/  LEA.HI.X R32, R16, R32, R11, 0x1, P4 ;  /* 0x0000002010207211 */ /* 0x000fe400020f0c0b */
[----:B------:R-:W-:Y:S02]  /*11d0*/  LEA.HI.X R25, R36, R25, R18, 0x1, P2 ;  /* 0x0000001924197211 */ /* 0x000fe400010f0c12 */
[----:B------:R-:W-:Y:S02]  /*11e0*/  MOV R29, R20 ;  /* 0x00000014001d7202 */ /* 0x000fe40000000f00 */
[----:B------:R-:W-:-:S07]  /*11f0*/  IADD3.X R31, PT, PT, ~R21, UR6, RZ, P1, !PT ;  /* 0x00000006151f7c10 */ /* 0x000fce0008ffe5ff */
.L_x_591:
        /* <DEDUP_REMOVED lines=15> */
[----:B0-----:R-:W-:-:S04]  /*12f0*/  IADD3 R10, P1, PT, R30, R46, RZ ;  /* 0x0000002e1e0a7210 */ /* 0x001fc80007f3e0ff */
[----:B------:R-:W-:-:S05]  /*1300*/  IADD3.X R11, PT, PT, R26, R48, RZ, P1, !PT ;  /* 0x000000301a0b7210 */ /* 0x000fca0000ffe4ff */
[----:B------:R-:W3:Y:S01]  /*1310*/  LDG.E.U16 R10, desc[UR8][R10.64] ;  /* 0x000000080a0a7981 */ /* 0x000ee2000c1e1500 */
[----:B-1----:R-:W-:-:S05]  /*1320*/  IADD3 R12, P1, PT, R30, R47, RZ ;  /* 0x0000002f1e0c7210 */ /* 0x002fca0007f3e0ff */
[----:B------:R-:W-:-:S05]  /*1330*/  IMAD.X R13, R26, 0x1, R49, P1 ;  /* 0x000000011a0d7824 */ /* 0x000fca00008e0631 */
[----:B------:R-:W3:Y:S01]  /*1340*/  LDG.E.U16 R12, desc[UR8][R12.64] ;  /* 0x000000080c0c7981 */ /* 0x000ee2000c1e1500 */
[----:B----4-:R-:W-:-:S04]  /*1350*/  IADD3 R16, P1, PT, R30, R33, RZ ;  /* 0x000000211e107210 */ /* 0x010fc80007f3e0ff */
[----:B------:R-:W-:-:S05]  /*1360*/  IADD3.X R17, PT, PT, R26, R32, RZ, P1, !PT ;  /* 0x000000201a117210 */ /* 0x000fca0000ffe4ff */
[----:B------:R-:W4:Y:S01]  /*1370*/  LDG.E.U16 R16, desc[UR8][R16.64] ;  /* 0x0000000810107981 */ /* 0x000f22000c1e1500 */
[----:B-----5:R-:W-:Y:S01]  /*1380*/  HADD2.F32 R3, -RZ, R3.H0_H0 ;  /* 0x20000003ff037230 */ /* 0x020fe20000004100 */
        /* <DEDUP_REMOVED lines=8> */
[----:B--2---:R-:W-:-:S05]  /*1410*/  HADD2.F32 R36, -RZ, R36.H0_H0 ;  /* 0x20000024ff247230 */ /* 0x004fca0000004100 */
[----:B------:R-:W-:-:S05]  /*1420*/  FADD.FTZ R3, R3, R36 ;  /* 0x0000002403037221 */ /* 0x000fca0000010000 */
[----:B------:R-:W-:Y:S01]  /*1430*/  F2FP.F16.F32.PACK_AB R3, RZ, R3 ;  /* 0x00000003ff03723e */ /* 0x000fe200000000ff */
[----:B---3--:R-:W-:-:S04]  /*1440*/  HADD2.F32 R36, -RZ, R37.H0_H0 ;  /* 0x20000025ff247230 */ /* 0x008fc80000004100 */
[----:B------:R-:W-:-:S05]  /*1450*/  HADD2.F32 R3, -RZ, R3.H0_H0 ;  /* 0x20000003ff037230 */ /* 0x000fca0000004100 */
[----:B------:R-:W-:Y:S01]  /*1460*/  FADD.FTZ R3, R3, R36 ;  /* 0x0000002403037221 */ /* 0x000fe20000010000 */
[----:B------:R-:W-:-:S04]  /*1470*/  HADD2.F32 R38, -RZ, R38.H0_H0 ;  /* 0x20000026ff267230 */ /* 0x000fc80000004100 */
[----:B------:R-:W-:-:S05]  /*1480*/  F2FP.F16.F32.PACK_AB R3, RZ, R3 ;  /* 0x00000003ff03723e */ /* 0x000fca00000000ff */
[----:B------:R-:W-:Y:S02]  /*1490*/  HADD2.F32 R3, -RZ, R3.H0_H0 ;  /* 0x20000003ff037230 */ /* 0x000fe40000004100 */
[----:B------:R-:W-:-:S03]  /*14a0*/  HADD2.F32 R18, -RZ, R18.H0_H0 ;  /* 0x20000012ff127230 */ /* 0x000fc60000004100 */
[----:B------:R-:W-:-:S05]  /*14b0*/  FADD.FTZ R3, R3, R38 ;  /* 0x0000002603037221 */ /* 0x000fca0000010000 */
[----:B------:R-:W-:Y:S01]  /*14c0*/  F2FP.F16.F32.PACK_AB R3, RZ, R3 ;  /* 0x00000003ff03723e */ /* 0x000fe200000000ff */
[----:B------:R-:W-:-:S04]  /*14d0*/  HADD2.F32 R20, -RZ, R20.H0_H0 ;  /* 0x20000014ff147230 */ /* 0x000fc80000004100 */
        /* <DEDUP_REMOVED lines=8> */
[----:B----4-:R-:W-:-:S04]  /*1560*/  HADD2.F32 R16, -RZ, R16.H0_H0 ;  /* 0x20000010ff107230 */ /* 0x010fc80000004100 */
[----:B------:R-:W-:-:S05]  /*1570*/  HADD2.F32 R3, -RZ, R3.H0_H0 ;  /* 0x20000003ff037230 */ /* 0x000fca0000004100 */
[----:B------:R-:W-:-:S05]  /*1580*/  FADD.FTZ R3, R3, R10 ;  /* 0x0000000a03037221 */ /* 0x000fca0000010000 */
[----:B------:R-:W-:-:S05]  /*1590*/  F2FP.F16.F32.PACK_AB R3, RZ, R3 ;  /* 0x00000003ff03723e */ /* 0x000fca00000000ff */
[----:B------:R-:W-:-:S05]  /*15a0*/  HADD2.F32 R3, -RZ, R3.H0_H0 ;  /* 0x20000003ff037230 */ /* 0x000fca0000004100 */
[----:B------:R-:W-:-:S05]  /*15b0*/  FADD.FTZ R3, R3, R12 ;  /* 0x0000000c03037221 */ /* 0x000fca0000010000 */
[----:B------:R-:W-:-:S05]  /*15c0*/  F2FP.F16.F32.PACK_AB R3, RZ, R3 ;  /* 0x00000003ff03723e */ /* 0x000fca00000000ff */
[----:B------:R-:W-:-:S05]  /*15d0*/  HADD2.F32 R3, -RZ, R3.H0_H0 ;  /* 0x20000003ff037230 */ /* 0x000fca0000004100 */
[----:B------:R-:W-:-:S05]  /*15e0*/  FADD.FTZ R3, R3, R16 ;  /* 0x0000001003037221 */ /* 0x000fca0000010000 */
[----:B------:R-:W-:Y:S01]  /*15f0*/  F2FP.F16.F32.PACK_AB R3, RZ, R3 ;  /* 0x00000003ff03723e */ /* 0x000fe200000000ff */
[----:B------:R-:W-:Y:S06]  /*1600*/  @P1 BRA `(.L_x_591) ;  /* 0xfffffff800fc1947 */ /* 0x000fec000383ffff */
.L_x_590:
[----:B------:R-:W-:Y:S05]  /*1610*/  BSYNC.RECONVERGENT B2 ;  /* 0x0000000000027941 */ /* 0x000fea0003800200 */
.L_x_589:
        /* <DEDUP_REMOVED lines=24> */
[----:B-1----:R-:W-:-:S04]  /*17a0*/  IMAD.WIDE.U32 R12, R0, UR12, R6 ;  /* 0x0000000c000c7c25 */ /* 0x002fc8000f8e0006 */
[----:B------:R-:W-:Y:S01]  /*17b0*/  IMAD.IADD R9, R9, 0x1, R17 ;  /* 0x0000000109097824 */ /* 0x000fe200078e0211 */
[----:B------:R-:W-:Y:S01]  /*17c0*/  IADD3 R17, P2, PT, R14, -R12, RZ ;  /* 0x8000000c0e117210 */ /* 0x000fe20007f5e0ff */
[----:B---3--:R-:W-:Y:S02]  /*17d0*/  IMAD R11, R11, UR16, RZ ;  /* 0x000000100b0b7c24 */ /* 0x008fe4000f8e02ff */
[----:B------:R-:W-:Y:S02]  /*17e0*/  IMAD R19, R0, UR13, R19 ;  /* 0x0000000d00137c24 */ /* 0x000fe4000f8e0213 */
[----:B------:R-:W-:Y:S01]  /*17f0*/  IMAD.WIDE.U32 R6, R10, UR16, R8 ;  /* 0x000000100a067c25 */ /* 0x000fe2000f8e0008 */
[----:B------:R-:W-:Y:S02]  /*1800*/  IADD3 R8, P3, PT, R8, UR14, RZ ;  /* 0x0000000e08087c10 */ /* 0x000fe4000ff7e0ff */
[----:B------:R-:W-:Y:S01]  /*1810*/  IADD3 R19, PT, PT, R13, R19, RZ ;  /* 0x000000130d137210 */ /* 0x000fe20007ffe0ff */
[----:B------:R-:W-:Y:S01]  /*1820*/  IMAD R11, R10, UR17, R11 ;  /* 0x000000110a0b7c24 */ /* 0x000fe2000f8e020b */
[----:B----4-:R-:W-:-:S02]  /*1830*/  LEA R10, P1, R6, UR6, 0x1 ;  /* 0x00000006060a7c11 */ /* 0x010fc4000f8208ff */
[----:B------:R-:W-:Y:S01]  /*1840*/  IADD3.X R9, PT, PT, R9, UR15, RZ, P3, !PT ;  /* 0x0000000f09097c10 */ /* 0x000fe20009ffe4ff */
[----:B------:R-:W-:Y:S01]  /*1850*/  IMAD.X R13, R15, 0x1, ~R19, P2 ;  /* 0x000000010f0d7824 */ /* 0x000fe200010e0e13 */
[----:B------:R-:W-:-:S04]  /*1860*/  IADD3 R7, PT, PT, R11, R7, RZ ;  /* 0x000000070b077210 */ /* 0x000fc80007ffe0ff */
[----:B------:R-:W-:Y:S01]  /*1870*/  LEA.HI.X R11, R6, UR7, R7, 0x1, P1 ;  /* 0x00000007060b7c11 */ /* 0x000fe200088f0c07 */
[----:B------:R-:W-:Y:S01]  /*1880*/  IMAD R6, R13, UR16, RZ ;  /* 0x000000100d067c24 */ /* 0x000fe2000f8e02ff */
[----:B------:R-:W-:-:S03]  /*1890*/  IADD3 R21, P1, PT, R12, UR12, RZ ;  /* 0x0000000c0c157c10 */ /* 0x000fc6000ff3e0ff */
[C---:B------:R-:W-:Y:S01]  /*18a0*/  IMAD R27, R17.reuse, UR17, R6 ;  /* 0x00000011111b7c24 */ /* 0x040fe2000f8e0206 */
[----:B------:R0:W2:Y:S01]  /*18b0*/  LDG.E.U16 R16, desc[UR8][R10.64] ;  /* 0x000000080a107981 */ /* 0x0000a2000c1e1500 */
[----:B------:R-:W-:Y:S01]  /*18c0*/  IMAD.WIDE.U32 R6, R17, UR16, R8 ;  /* 0x0000001011067c25 */ /* 0x000fe2000f8e0008 */
[----:B------:R-:W-:Y:S02]  /*18d0*/  IADD3.X R25, PT, PT, R19, UR13, RZ, P1, !PT ;  /* 0x0000000d13197c10 */ /* 0x000fe40008ffe4ff */
[----:B------:R-:W-:Y:S02]  /*18e0*/  IADD3 R17, P2, PT, R14, -R21, RZ ;  /* 0x800000150e117210 */ /* 0x000fe40007f5e0ff */
[----:B------:R-:W-:Y:S02]  /*18f0*/  IADD3 R12, P1, PT, R8, UR14, RZ ;  /* 0x0000000e080c7c10 */ /* 0x000fe4000ff3e0ff */
[----:B------:R-:W-:Y:S02]  /*1900*/  IADD3.X R19, PT, PT, R15, ~R25, RZ, P2, !PT ;  /* 0x800000190f137210 */ /* 0x000fe400017fe4ff */
[----:B------:R-:W-:-:S02]  /*1910*/  IADD3.X R13, PT, PT, R9, UR15, RZ, P1, !PT ;  /* 0x0000000f090d7c10 */ /* 0x000fc40008ffe4ff */
[----:B------:R-:W-:Y:S01]  /*1920*/  IADD3 R7, PT, PT, R27, R7, RZ ;  /* 0x000000071b077210 */ /* 0x000fe20007ffe0ff */
[----:B0-----:R-:W-:Y:S01]  /*1930*/  IMAD R10, R19, UR16, RZ ;  /* 0x00000010130a7c24 */ /* 0x001fe2000f8e02ff */
[----:B------:R-:W-:-:S03]  /*1940*/  LEA R8, P1, R6, UR6, 0x1 ;  /* 0x0000000606087c11 */ /* 0x000fc6000f8208ff */
[C---:B------:R-:W-:Y:S01]  /*1950*/  IMAD R27, R17.reuse, UR17, R10 ;  /* 0x00000011111b7c24 */ /* 0x040fe2000f8e020a */
[----:B------:R-:W-:Y:S01]  /*1960*/  LEA.HI.X R9, R6, UR7, R7, 0x1, P1 ;  /* 0x0000000706097c11 */ /* 0x000fe200088f0c07 */
[----:B------:R-:W-:Y:S01]  /*1970*/  IMAD.WIDE.U32 R6, R17, UR16, R12 ;  /* 0x0000001011067c25 */ /* 0x000fe2000f8e000c */
[----:B------:R-:W-:-:S03]  /*1980*/  IADD3 R19, P1, P2, R14, -UR12, -R21 ;  /* 0x8000000c0e137c10 */ /* 0x000fc6000fa3e815 */
[----:B------:R0:W3:Y:S01]  /*1990*/  LDG.E.U16 R17, desc[UR8][R8.64] ;  /* 0x0000000808117981 */ /* 0x0000e2000c1e1500 */
[----:B------:R-:W-:Y:S01]  /*19a0*/  IADD3.X R11, PT, PT, R15, ~UR13, ~R25, P1, P2 ;  /* 0x8000000d0f0b7c10 */ /* 0x000fe20008fe4c19 */
[----:B------:R-:W-:Y:S01]  /*19b0*/  IMAD.IADD R7, R7, 0x1, R27 ;  /* 0x0000000107077824 */ /* 0x000fe200078e021b */
[----:B------:R-:W-:Y:S02]  /*19c0*/  LEA R10, P1, R6, UR6, 0x1 ;  /* 0x00000006060a7c11 */ /* 0x000fe4000f8208ff */
[----:B------:R-:W-:Y:S01]  /*19d0*/  IADD3 R12, P3, PT, R12, UR14, RZ ;  /* 0x0000000e0c0c7c10 */ /* 0x000fe2000ff7e0ff */
[----:B------:R-:W-:Y:S01]  /*19e0*/  IMAD R20, R11, UR16, RZ ;  /* 0x000000100b147c24 */ /* 0x000fe2000f8e02ff */
[----:B------:R-:W-:Y:S02]  /*19f0*/  LEA.HI.X R11, R6, UR7, R7, 0x1, P1 ;  /* 0x00000007060b7c11 */ /* 0x000fe400088f0c07 */
[----:B------:R-:W-:Y:S01]  /*1a00*/  IADD3.X R13, PT, PT, R13, UR15, RZ, P3, !PT ;  /* 0x0000000f0d0d7c10 */ /* 0x000fe20009ffe4ff */
[----:B------:R-:W-:-:S02]  /*1a10*/  IMAD R21, R19, UR17, R20 ;  /* 0x0000001113157c24 */ /* 0x000fc4000f8e0214 */
[----:B------:R-:W4:Y:S01]  /*1a20*/  LDG.E.U16 R10, desc[UR8][R10.64] ;  /* 0x000000080a0a7981 */ /* 0x000f22000c1e1500 */
[----:B------:R-:W-:-:S05]  /*1a30*/  IMAD.WIDE.U32 R6, R19, UR16, R12 ;  /* 0x0000001013067c25 */ /* 0x000fca000f8e000c */
[----:B------:R-:W-:Y:S02]  /*1a40*/  IADD3 R7, PT, PT, R7, R21, RZ ;  /* 0x0000001507077210 */ /* 0x000fe40007ffe0ff */
[----:B0-----:R-:W-:-:S04]  /*1a50*/  LEA R8, P1, R6, UR6, 0x1 ;  /* 0x0000000606087c11 */ /* 0x001fc8000f8208ff */
[----:B------:R-:W-:-:S05]  /*1a60*/  LEA.HI.X R9, R6, UR7, R7, 0x1, P1 ;  /* 0x0000000706097c11 */ /* 0x000fca00088f0c07 */
[----:B------:R-:W4:Y:S01]  /*1a70*/  LDG.E.U16 R8, desc[UR8][R8.64] ;  /* 0x0000000808087981 */ /* 0x000f22000c1e1500 */
[----:B-----5:R-:W-:Y:S01]  /*1a80*/  HADD2.F32 R3, -RZ, R3.H0_H0 ;  /* 0x20000003ff037230 */ /* 0x020fe20000004100 */
[----:B------:R-:W-:-:S04]  /*1a90*/  IADD3 R0, P1, PT, R0, 0x4, RZ ;  /* 0x0000000400007810 */ /* 0x000fc80007f3e0ff */
[----:B------:R-:W-:Y:S01]  /*1aa0*/  IADD3.X R2, PT, PT, RZ, R2, RZ, P1, !PT ;  /* 0x00000002ff027210 */ /* 0x000fe20000ffe4ff */
[----:B--2---:R-:W-:-:S05]  /*1ab0*/  HADD2.F32 R16, -RZ, R16.H0_H0 ;  /* 0x20000010ff107230 */ /* 0x004fca0000004100 */
[----:B------:R-:W-:-:S05]  /*1ac0*/  FADD.FTZ R3, R3, R16 ;  /* 0x0000001003037221 */ /* 0x000fca0000010000 */
[----:B------:R-:W-:-:S05]  /*1ad0*/  F2FP.F16.F32.PACK_AB R3, RZ, R3 ;  /* 0x00000003ff03723e */ /* 0x000fca00000000ff */
[----:B------:R-:W-:Y:S02]  /*1ae0*/  HADD2.F32 R3, -RZ, R3.H0_H0 ;  /* 0x20000003ff037230 */ /* 0x000fe40000004100 */
[----:B---3--:R-:W-:-:S05]  /*1af0*/  HADD2.F32 R6, -RZ, R17.H0_H0 ;  /* 0x20000011ff067230 */ /* 0x008fca0000004100 */
[----:B------:R-:W-:-:S05]  /*1b00*/  FADD.FTZ R3, R3, R6 ;  /* 0x0000000603037221 */ /* 0x000fca0000010000 */
[----:B------:R-:W-:Y:S01]  /*1b10*/  F2FP.F16.F32.PACK_AB R3, RZ, R3 ;  /* 0x00000003ff03723e */ /* 0x000fe200000000ff */
[----:B----4-:R-:W-:-:S04]  /*1b20*/  HADD2.F32 R10, -RZ, R10.H0_H0 ;  /* 0x2000000aff0a7230 */ /* 0x010fc80000004100 */
[----:B------:R-:W-:-:S05]  /*1b30*/  HADD2.F32 R3, -RZ, R3.H0_H0 ;  /* 0x20000003ff037230 */ /* 0x000fca0000004100 */
[----:B------:R-:W-:-:S05]  /*1b40*/  FADD.FTZ R3, R3, R10 ;  /* 0x0000000a03037221 */ /* 0x000fca0000010000 */
[----:B------:R-:W-:Y:S01]  /*1b50*/  F2FP.F16.F32.PACK_AB R3, RZ, R3 ;  /* 0x00000003ff03723e */ /* 0x000fe200000000ff */
[----:B------:R-:W-:-:S04]  /*1b60*/  HADD2.F32 R8, -RZ, R8.H0_H0 ;  /* 0x20000008ff087230 */ /* 0x000fc80000004100 */
[----:B------:R-:W-:-:S05]  /*1b70*/  HADD2.F32 R3, -RZ, R3.H0_H0 ;  /* 0x20000003ff037230 */ /* 0x000fca0000004100 */
[----:B------:R-:W-:-:S05]  /*1b80*/  FADD.FTZ R3, R3, R8 ;  /* 0x0000000803037221 */ /* 0x000fca0000010000 */
[----:B------:R-:W-:-:S07]  /*1b90*/  F2FP.F16.F32.PACK_AB R3, RZ, R3 ;  /* 0x00000003ff03723e */ /* 0x000fce00000000ff */
.L_x_595:
[----:B------:R-:W-:Y:S05]  /*1ba0*/  BSYNC.RECONVERGENT B3 ;  /* 0x0000000000037941 */ /* 0x000fea0003800200 */
.L_x_594:
        /* <DEDUP_REMOVED lines=22> */
[C---:B------:R-:W-:Y:S02]  /*1d10*/  IMAD R17, R0.reuse, UR13, R17 ;  /* 0x0000000d00117c24 */ /* 0x040fe4000f8e0211 */
[----:B-1----:R-:W-:-:S03]  /*1d20*/  IMAD.WIDE.U32 R10, R0, UR6, R10 ;  /* 0x00000006000a7c25 */ /* 0x002fc6000f8e000a */
[----:B------:R-:W-:Y:S01]  /*1d30*/  IADD3 R9, PT, PT, R9, R17, RZ ;  /* 0x0000001109097210 */ /* 0x000fe20007ffe0ff */
[----:B------:R-:W-:Y:S01]  /*1d40*/  IMAD R19, R0, UR7, R19 ;  /* 0x0000000700137c24 */ /* 0x000fe2000f8e0213 */
[----:B------:R-:W-:Y:S01]  /*1d50*/  IADD3 R17, P1, PT, R14, -R10, RZ ;  /* 0x8000000a0e117210 */ /* 0x000fe20007f3e0ff */
[----:B---3--:R-:W-:Y:S02]  /*1d60*/  IMAD R13, R13, UR14, RZ ;  /* 0x0000000e0d0d7c24 */ /* 0x008fe4000f8e02ff */
[----:B------:R-:W-:Y:S02]  /*1d70*/  IMAD.IADD R19, R11, 0x1, R19 ;  /* 0x000000010b137824 */ /* 0x000fe400078e0213 */
[----:B------:R-:W-:Y:S01]  /*1d80*/  IMAD.WIDE.U32 R10, R6, UR14, R8 ;  /* 0x0000000e060a7c25 */ /* 0x000fe2000f8e0008 */
[----:B------:R-:W-:Y:S02]  /*1d90*/  IADD3 R8, P2, PT, R8, UR12, RZ ;  /* 0x0000000c08087c10 */ /* 0x000fe4000ff5e0ff */
[----:B------:R-:W-:Y:S01]  /*1da0*/  IADD3.X R19, PT, PT, R15, ~R19, RZ, P1, !PT ;  /* 0x800000130f137210 */ /* 0x000fe20000ffe4ff */
[----:B------:R-:W-:Y:S01]  /*1db0*/  IMAD R13, R6, UR15, R13 ;  /* 0x0000000f060d7c24 */ /* 0x000fe2000f8e020d */
[----:B----4-:R-:W-:-:S02]  /*1dc0*/  LEA R6, P1, R10, UR16, 0x1 ;  /* 0x000000100a067c11 */ /* 0x010fc4000f8208ff */
[----:B------:R-:W-:Y:S01]  /*1dd0*/  IADD3.X R9, PT, PT, R9, UR13, RZ, P2, !PT ;  /* 0x0000000d09097c10 */ /* 0x000fe200097fe4ff */
[----:B------:R-:W-:Y:S01]  /*1de0*/  IMAD R4, R19, UR14, RZ ;  /* 0x0000000e13047c24 */ /* 0x000fe2000f8e02ff */
[----:B------:R-:W-:Y:S01]  /*1df0*/  IADD3 R13, PT, PT, R13, R11, RZ ;  /* 0x0000000b0d0d7210 */ /* 0x000fe20007ffe0ff */
[----:B------:R-:W-:-:S03]  /*1e00*/  IMAD.WIDE.U32 R8, R17, UR14, R8 ;  /* 0x0000000e11087c25 */ /* 0x000fc6000f8e0008 */
[----:B------:R-:W-:Y:S01]  /*1e10*/  LEA.HI.X R7, R10, UR17, R13, 0x1, P1 ;  /* 0x000000110a077c11 */ /* 0x000fe200088f0c0d */
[----:B------:R-:W-:-:S04]  /*1e20*/  IMAD R17, R17, UR15, R4 ;  /* 0x0000000f11117c24 */ /* 0x000fc8000f8e0204 */
[----:B------:R-:W2:Y:S01]  /*1e30*/  LDG.E.U16 R6, desc[UR8][R6.64] ;  /* 0x0000000806067981 */ /* 0x000ea2000c1e1500 */
[----:B------:R-:W-:Y:S01]  /*1e40*/  LEA R10, P1, R8, UR16, 0x1 ;  /* 0x00000010080a7c11 */ /* 0x000fe2000f8208ff */
[----:B------:R-:W-:-:S05]  /*1e50*/  IMAD.IADD R17, R17, 0x1, R9 ;  /* 0x0000000111117824 */ /* 0x000fca00078e0209 */
[----:B------:R-:W-:-:S05]  /*1e60*/  LEA.HI.X R11, R8, UR17, R17, 0x1, P1 ;  /* 0x00000011080b7c11 */ /* 0x000fca00088f0c11 */
[----:B------:R-:W3:Y:S01]  /*1e70*/  LDG.E.U16 R10, desc[UR8][R10.64] ;  /* 0x000000080a0a7981 */ /* 0x000ee2000c1e1500 */
[----:B-----5:R-:W-:Y:S01]  /*1e80*/  HADD2.F32 R3, -RZ, R3.H0_H0 ;  /* 0x20000003ff037230 */ /* 0x020fe20000004100 */
[----:B------:R-:W-:-:S04]  /*1e90*/  IADD3 R0, P1, PT, R0, 0x2, RZ ;  /* 0x0000000200007810 */ /* 0x000fc80007f3e0ff */
[----:B------:R-:W-:Y:S01]  /*1ea0*/  IADD3.X R2, PT, PT, RZ, R2, RZ, P1, !PT ;  /* 0x00000002ff027210 */ /* 0x000fe20000ffe4ff */
[----:B--2---:R-:W-:-:S05]  /*1eb0*/  HADD2.F32 R4, -RZ, R6.H0_H0 ;  /* 0x20000006ff047230 */ /* 0x004fca0000004100 */
[----:B------:R-:W-:-:S05]  /*1ec0*/  FADD.FTZ R3, R3, R4 ;  /* 0x0000000403037221 */ /* 0x000fca0000010000 */
[----:B------:R-:W-:Y:S01]  /*1ed0*/  F2FP.F16.F32.PACK_AB R3, RZ, R3 ;  /* 0x00000003ff03723e */ /* 0x000fe200000000ff */
[----:B---3--:R-:W-:-:S04]  /*1ee0*/  HADD2.F32 R4, -RZ, R10.H0_H0 ;  /* 0x2000000aff047230 */ /* 0x008fc80000004100 */
[----:B------:R-:W-:-:S05]  /*1ef0*/  HADD2.F32 R3, -RZ, R3.H0_H0 ;  /* 0x20000003ff037230 */ /* 0x000fca0000004100 */
[----:B------:R-:W-:-:S05]  /*1f00*/  FADD.FTZ R3, R3, R4 ;  /* 0x0000000403037221 */ /* 0x000fca0000010000 */
[----:B------:R-:W-:-:S07]  /*1f10*/  F2FP.F16.F32.PACK_AB R3, RZ, R3 ;  /* 0x00000003ff03723e */ /* 0x000fce00000000ff */
.L_x_597:
[----:B------:R-:W-:Y:S05]  /*1f20*/  BSYNC.RECONVERGENT B3 ;  /* 0x0000000000037941 */ /* 0x000fea0003800200 */
.L_x_596:
        /* <DEDUP_REMOVED lines=18> */
[----:B0-----:R-:W-:-:S04]  /*2050*/  LEA R8, P0, R6, UR6, 0x1 ;  /* 0x0000000606087c11 */ /* 0x001fc8000f8008ff */
[----:B------:R-:W-:-:S04]  /*2060*/  IADD3 R7, PT, PT, R7, R9, RZ ;  /* 0x0000000907077210 */ /* 0x000fc80007ffe0ff */
[----:B------:R-:W-:-:S05]  /*2070*/  LEA.HI.X R9, R6, UR7, R7, 0x1, P0 ;  /* 0x0000000706097c11 */ /* 0x000fca00080f0c07 */
[----:B------:R-:W2:Y:S01]  /*2080*/  LDG.E.U16 R8, desc[UR8][R8.64] ;  /* 0x0000000808087981 */ /* 0x000ea2000c1e1500 */
[----:B-----5:R-:W-:Y:S02]  /*2090*/  HADD2.F32 R3, -RZ, R3.H0_H0 ;  /* 0x20000003ff037230 */ /* 0x020fe40000004100 */
[----:B--2---:R-:W-:-:S05]  /*20a0*/  HADD2.F32 R0, -RZ, R8.H0_H0 ;  /* 0x20000008ff007230 */ /* 0x004fca0000004100 */
[----:B------:R-:W-:-:S05]  /*20b0*/  FADD.FTZ R0, R3, R0 ;  /* 0x0000000003007221 */ /* 0x000fca0000010000 */
[----:B------:R-:W-:-:S04]  /*20c0*/  F2FP.F16.F32.PACK_AB R0, RZ, R0 ;  /* 0x00000000ff00723e */ /* 0x000fc800000000ff */
[----:B------:R-:W-:-:S07]  /*20d0*/  PRMT R3, R0, 0x7610, R3 ;  /* 0x0000761000037816 */ /* 0x000fce0000000003 */
.L_x_593:
[----:B------:R-:W-:Y:S05]  /*20e0*/  BSYNC.RECONVERGENT B2 ;  /* 0x0000000000027941 */ /* 0x000fea0003800200 */
.L_x_592:
[----:B-----5:R0:W-:Y:S02]  /*20f0*/  STG.E.U16 desc[UR8][R22.64], R3 ;  /* 0x0000000316007986 */ /* 0x0201e4000c101508 */
.L_x_588:
[----:B------:R-:W-:Y:S05]  /*2100*/  BSYNC.RECONVERGENT B1 ;  /* 0x0000000000017941 */ /* 0x000fea0003800200 */
.L_x_587:
[----:B------:R-:W-:-:S07]  /*2110*/  VIADD R5, R5, 0x80 ;  /* 0x0000008005057836 */ /* 0x000fce0000000000 */
.L_x_582:
[----:B------:R-:W-:Y:S05]  /*2120*/  BSYNC.RECONVERGENT B0 ;  /* 0x0000000000007941 */ /* 0x000fea0003800200 */
.L_x_581:
        /* <DEDUP_REMOVED lines=38> */
.L_x_601:
[----:B------:R-:W-:-:S07]  /*2390*/  MOV R4, 0x23b0 ;  /* 0x000023b000047802 */ /* 0x000fce0000000f00 */
[----:B------:R-:W-:Y:S05]  /*23a0*/  CALL.REL.NOINC `($__internal_2_$__cuda_sm20_div_s64) ;  /* 0x0000029c008c7944 */ /* 0x000fea0003c00000 */
.L_x_600:
        /* <DEDUP_REMOVED lines=37> */
.L_x_602:
[----:B------:R-:W-:Y:S02]  /*2600*/  MOV R10, R14 ;  /* 0x0000000e000a7202 */ /* 0x000fe40000000f00 */
[----:B------:R-:W-:Y:S02]  /*2610*/  MOV R3, R15 ;  /* 0x0000000f00037202 */ /* 0x000fe40000000f00 */
[----:B------:R-:W-:-:S07]  /*2620*/  MOV R4, 0x2640 ;  /* 0x0000264000047802 */ /* 0x000fce0000000f00 */
[----:B------:R-:W-:Y:S05]  /*2630*/  CALL.REL.NOINC `($__internal_2_$__cuda_sm20_div_s64) ;  /* 0x0000029800e87944 */ /* 0x000fea0003c00000 */
.L_x_603:
        /* <DEDUP_REMOVED lines=46> */
[----:B------:R-:W-:Y:S01]  /*2920*/  IMAD R7, R7, UR12, RZ ;  /* 0x0000000c07077c24 */ /* 0x000fe2000f8e02ff */
[----:B------:R-:W-:Y:S01]  /*2930*/  IADD3.X R8, PT, PT, RZ, ~R44, RZ, P3, !PT ;  /* 0x8000002cff087210 */ /* 0x000fe20001ffe4ff */
[----:B------:R-:W-:Y:S01]  /*2940*/  IMAD.WIDE.U32 R28, R29, UR12, R14 ;  /* 0x0000000c1d1c7c25 */ /* 0x000fe2000f8e000e */
[----:B------:R-:W-:-:S03]  /*2950*/  IADD3.X R18, PT, PT, R18, UR7, RZ, P2, !PT ;  /* 0x0000000712127c10 */ /* 0x000fc600097fe4ff */
        /* <DEDUP_REMOVED lines=20> */
[----:B------:R-:W-:Y:S01]  /*2aa0*/  IMAD R43, R26, R25, R21 ;  /* 0x000000191a2b7224 */ /* 0x000fe200078e0215 */
[----:B------:R-:W-:Y:S01]  /*2ab0*/  LEA R7, P1, -R12, UR14, 0x4 ;  /* 0x0000000e0c077c11 */ /* 0x000fe2000f8221ff */
[----:B------:R-:W-:Y:S01]  /*2ac0*/  IMAD.WIDE.U32 R26, R26, R24, RZ ;  /* 0x000000181a1a7225 */ /* 0x000fe200078e00ff */
[----:B------:R-:W-:-:S03]  /*2ad0*/  IADD3 R35, P5, PT, RZ, -R10, RZ ;  /* 0x8000000aff237210 */ /* 0x000fc60007fbe0ff */
        /* <DEDUP_REMOVED lines=68> */
[----:B0-----:R-:W-:Y:S01]  /*2f20*/  IMAD.WIDE.U32 R28, R0, UR12, R28 ;  /* 0x0000000c001c7c25 */ /* 0x001fe2000f8e001c */
[----:B------:R-:W0:Y:S03]  /*2f30*/  LDCU.64 UR12, c[0x0][0x5f0] ;  /* 0x0000be00ff0c77ac */ /* 0x000e260008000a00 */
        /* <DEDUP_REMOVED lines=50> */
.L_x_608:
        /* <DEDUP_REMOVED lines=65> */
.L_x_607:
[----:B------:R-:W-:Y:S05]  /*3670*/  BSYNC.RECONVERGENT B2 ;  /* 0x0000000000027941 */ /* 0x000fea0003800200 */
.L_x_606:
        /* <DEDUP_REMOVED lines=88> */
.L_x_612:
[----:B------:R-:W-:Y:S05]  /*3c00*/  BSYNC.RECONVERGENT B3 ;  /* 0x0000000000037941 */ /* 0x000fea0003800200 */
.L_x_611:
        /* <DEDUP_REMOVED lines=55> */
.L_x_614:
[----:B------:R-:W-:Y:S05]  /*3f80*/  BSYNC.RECONVERGENT B3 ;  /* 0x0000000000037941 */ /* 0x000fea0003800200 */
.L_x_613:
        /* <DEDUP_REMOVED lines=27> */
.L_x_610:
[----:B------:R-:W-:Y:S05]  /*4140*/  BSYNC.RECONVERGENT B2 ;  /* 0x0000000000027941 */ /* 0x000fea0003800200 */
.L_x_609:
[----:B-----5:R0:W-:Y:S02]  /*4150*/  STG.E.U16 desc[UR8][R22.64], R3 ;  /* 0x0000000316007986 */ /* 0x0201e4000c101508 */
.L_x_605:
[----:B------:R-:W-:Y:S05]  /*4160*/  BSYNC.RECONVERGENT B1 ;  /* 0x0000000000017941 */ /* 0x000fea0003800200 */
.L_x_604:
[----:B------:R-:W-:-:S07]  /*4170*/  VIADD R5, R5, 0x80 ;  /* 0x0000008005057836 */ /* 0x000fce0000000000 */
.L_x_599:
[----:B------:R-:W-:Y:S05]  /*4180*/  BSYNC.RECONVERGENT B0 ;  /* 0x0000000000007941 */ /* 0x000fea0003800200 */
.L_x_598:
        /* <DEDUP_REMOVED lines=38> */
.L_x_618:
[----:B------:R-:W-:-:S07]  /*43f0*/  MOV R4, 0x4410 ;  /* 0x0000441000047802 */ /* 0x000fce0000000f00 */
[----:B------:R-:W-:Y:S05]  /*4400*/  CALL.REL.NOINC `($__internal_2_$__cuda_sm20_div_s64) ;  /* 0x0000027c00747944 */ /* 0x000fea0003c00000 */
.L_x_617:
        /* <DEDUP_REMOVED lines=37> */
.L_x_619:
[----:B------:R-:W-:Y:S02]  /*4660*/  MOV R10, R14 ;  /* 0x0000000e000a7202 */ /* 0x000fe40000000f00 */
[----:B------:R-:W-:Y:S02]  /*4670*/  MOV R3, R15 ;  /* 0x0000000f00037202 */ /* 0x000fe40000000f00 */
[----:B------:R-:W-:-:S07]  /*4680*/  MOV R4, 0x46a0 ;  /* 0x000046a000047802 */ /* 0x000fce0000000f00 */
[----:B------:R-:W-:Y:S05]  /*4690*/  CALL.REL.NOINC `($__internal_2_$__cuda_sm20_div_s64) ;  /* 0x0000027800d07944 */ /* 0x000fea0003c00000 */
.L_x_620:
        /* <DEDUP_REMOVED lines=194> */
.L_x_625:
        /* <DEDUP_REMOVED lines=65> */
.L_x_624:
[----:B------:R-:W-:Y:S05]  /*56d0*/  BSYNC.RECONVERGENT B2 ;  /* 0x0000000000027941 */ /* 0x000fea0003800200 */
.L_x_623:
        /* <DEDUP_REMOVED lines=88> */
.L_x_629:
[----:B------:R-:W-:Y:S05]  /*5c60*/  BSYNC.RECONVERGENT B3 ;  /* 0x0000000000037941 */ /* 0x000fea0003800200 */
.L_x_628:
        /* <DEDUP_REMOVED lines=55> */
.L_x_631:
[----:B------:R-:W-:Y:S05]  /*5fe0*/  BSYNC.RECONVERGENT B3 ;  /* 0x0000000000037941 */ /* 0x000fea0003800200 */
.L_x_630:
        /* <DEDUP_REMOVED lines=27> */
.L_x_627:
[----:B------:R-:W-:Y:S05]  /*61a0*/  BSYNC.RECONVERGENT B2 ;  /* 0x0000000000027941 */ /* 0x000fea0003800200 */
.L_x_626:
[----:B-----5:R0:W-:Y:S02]  /*61b0*/  STG.E.U16 desc[UR8][R22.64], R3 ;  /* 0x0000000316007986 */ /* 0x0201e4000c101508 */
.L_x_622:
[----:B------:R-:W-:Y:S05]  /*61c0*/  BSYNC.RECONVERGENT B1 ;  /* 0x0000000000017941 */ /* 0x000fea0003800200 */
.L_x_621:
[----:B------:R-:W-:-:S07]  /*61d0*/  VIADD R5, R5, 0x80 ;  /* 0x0000008005057836 */ /* 0x000fce0000000000 */
.L_x_616:
[----:B------:R-:W-:Y:S05]  /*61e0*/  BSYNC.RECONVERGENT B0 ;  /* 0x0000000000007941 */ /* 0x000fea0003800200 */
.L_x_615:
        /* <DEDUP_REMOVED lines=38> */
.L_x_635:
[----:B------:R-:W-:-:S07]  /*6450*/  MOV R4, 0x6470 ;  /* 0x0000647000047802 */ /* 0x000fce0000000f00 */
[----:B------:R-:W-:Y:S05]  /*6460*/  CALL.REL.NOINC `($__internal_2_$__cuda_sm20_div_s64) ;  /* 0x0000025c005c7944 */ /* 0x000fea0003c00000 */
.L_x_634:
        /* <DEDUP_REMOVED lines=37> */
.L_x_636:
[----:B------:R-:W-:Y:S02]  /*66c0*/  MOV R10, R14 ;  /* 0x0000000e000a7202 */ /* 0x000fe40000000f00 */
[----:B------:R-:W-:Y:S02]  /*66d0*/  MOV R3, R15 ;  /* 0x0000000f00037202 */ /* 0x000fe40000000f00 */
[----:B------:R-:W-:-:S07]  /*66e0*/  MOV R4, 0x6700 ;  /* 0x0000670000047802 */ /* 0x000fce0000000f00 */
[----:B------:R-:W-:Y:S05]  /*66f0*/  CALL.REL.NOINC `($__internal_2_$__cuda_sm20_div_s64) ;  /* 0x0000025800b87944 */ /* 0x000fea0003c00000 */
.L_x_637:
        /* <DEDUP_REMOVED lines=194> */
.L_x_642:
        /* <DEDUP_REMOVED lines=65> */
.L_x_641:
[----:B------:R-:W-:Y:S05]  /*7730*/  BSYNC.RECONVERGENT B2 ;  /* 0x0000000000027941 */ /* 0x000fea0003800200 */
.L_x_640:
        /* <DEDUP_REMOVED lines=88> */
.L_x_646:
[----:B------:R-:W-:Y:S05]  /*7cc0*/  BSYNC.RECONVERGENT B3 ;  /* 0x0000000000037941 */ /* 0x000fea0003800200 */
.L_x_645:
        /* <DEDUP_REMOVED lines=55> */
.L_x_648:
[----:B------:R-:W-:Y:S05]  /*8040*/  BSYNC.RECONVERGENT B3 ;  /* 0x0000000000037941 */ /* 0x000fea0003800200 */
.L_x_647:
        /* <DEDUP_REMOVED lines=27> */
.L_x_644:
[----:B------:R-:W-:Y:S05]  /*8200*/  BSYNC.RECONVERGENT B2 ;  /* 0x0000000000027941 */ /* 0x000fea0003800200 */
.L_x_643:
[----:B-----5:R0:W-:Y:S02]  /*8210*/  STG.E.U16 desc[UR8][R22.64], R3 ;  /* 0x0000000316007986 */ /* 0x0201e4000c101508 */
.L_x_639:
[----:B------:R-:W-:Y:S05]  /*8220*/  BSYNC.RECONVERGENT B1 ;  /* 0x0000000000017941 */ /* 0x000fea0003800200 */
.L_x_638:
[----:B------:R-:W-:-:S07]  /*8230*/  VIADD R5, R5, 0x80 ;  /* 0x0000008005057836 */ /* 0x000fce0000000000 */
.L_x_633:
[----:B------:R-:W-:Y:S05]  /*8240*/  BSYNC.RECONVERGENT B0 ;  /* 0x0000000000007941 */ /* 0x000fea0003800200 */
.L_x_632:
        /* <DEDUP_REMOVED lines=38> */
.L_x_652:
[----:B------:R-:W-:-:S07]  /*84b0*/  MOV R4, 0x84d0 ;  /* 0x000084d000047802 */ /* 0x000fce0000000f00 */
[----:B------:R-:W-:Y:S05]  /*84c0*/  CALL.REL.NOINC `($__internal_2_$__cuda_sm20_div_s64) ;  /* 0x0000023c00447944 */ /* 0x000fea0003c00000 */
.L_x_651:
        /* <DEDUP_REMOVED lines=37> */
.L_x_653:
[----:B------:R-:W-:Y:S02]  /*8720*/  MOV R10, R14 ;  /* 0x0000000e000a7202 */ /* 0x000fe40000000f00 */
[----:B------:R-:W-:Y:S02]  /*8730*/  MOV R3, R15 ;  /* 0x0000000f00037202 */ /* 0x000fe40000000f00 */
[----:B------:R-:W-:-:S07]  /*8740*/  MOV R4, 0x8760 ;  /* 0x0000876000047802 */ /* 0x000fce0000000f00 */
[----:B------:R-:W-:Y:S05]  /*8750*/  CALL.REL.NOINC `($__internal_2_$__cuda_sm20_div_s64) ;  /* 0x0000023800a07944 */ /* 0x000fea0003c00000 */
.L_x_654:
        /* <DEDUP_REMOVED lines=194> */
.L_x_659:
        /* <DEDUP_REMOVED lines=65> */
.L_x_658:
[----:B------:R-:W-:Y:S05]  /*9790*/  BSYNC.RECONVERGENT B2 ;  /* 0x0000000000027941 */ /* 0x000fea0003800200 */
.L_x_657:
        /* <DEDUP_REMOVED lines=88> */
.L_x_663:
[----:B------:R-:W-:Y:S05]  /*9d20*/  BSYNC.RECONVERGENT B3 ;  /* 0x0000000000037941 */ /* 0x000fea0003800200 */
.L_x_662:
        /* <DEDUP_REMOVED lines=55> */
.L_x_665:
[----:B------:R-:W-:Y:S05]  /*a0a0*/  BSYNC.RECONVERGENT B3 ;  /* 0x0000000000037941 */ /* 0x000fea0003800200 */
.L_x_664:
        /* <DEDUP_REMOVED lines=27> */
.L_x_661:
[----:B------:R-:W-:Y:S05]  /*a260*/  BSYNC.RECONVERGENT B2 ;  /* 0x0000000000027941 */ /* 0x000fea0003800200 */
.L_x_660:
[----:B-----5:R0:W-:Y:S02]  /*a270*/  STG.E.U16 desc[UR8][R22.64], R3 ;  /* 0x0000000316007986 */ /* 0x0201e4000c101508 */
.L_x_656:
[----:B------:R-:W-:Y:S05]  /*a280*/  BSYNC.RECONVERGENT B1 ;  /* 0x0000000000017941 */ /* 0x000fea0003800200 */
.L_x_655:
[----:B------:R-:W-:-:S07]  /*a290*/  VIADD R5, R5, 0x80 ;  /* 0x0000008005057836 */ /* 0x000fce0000000000 */
.L_x_650:
[----:B------:R-:W-:Y:S05]  /*a2a0*/  BSYNC.RECONVERGENT B0 ;  /* 0x0000000000007941 */ /* 0x000fea0003800200 */
.L_x_649:
        /* <DEDUP_REMOVED lines=38> */
.L_x_669:
[----:B------:R-:W-:-:S07]  /*a510*/  MOV R4, 0xa530 ;  /* 0x0000a53000047802 */ /* 0x000fce0000000f00 */
[----:B------:R-:W-:Y:S05]  /*a520*/  CALL.REL.NOINC `($__internal_2_$__cuda_sm20_div_s64) ;  /* 0x0000021c002c7944 */ /* 0x000fea0003c00000 */
.L_x_668:
        /* <DEDUP_REMOVED lines=37> */
.L_x_670:
[----:B------:R-:W-:Y:S02]  /*a780*/  MOV R10, R14 ;  /* 0x0000000e000a7202 */ /* 0x000fe40000000f00 */
[----:B------:R-:W-:Y:S02]  /*a790*/  MOV R3, R15 ;  /* 0x0000000f00037202 */ /* 0x000fe40000000f00 */
[----:B------:R-:W-:-:S07]  /*a7a0*/  MOV R4, 0xa7c0 ;  /* 0x0000a7c000047802 */ /* 0x000fce0000000f00 */
[----:B------:R-:W-:Y:S05]  /*a7b0*/  CALL.REL.NOINC `($__internal_2_$__cuda_sm20_div_s64) ;  /* 0x0000021800887944 */ /* 0x000fea0003c00000 */
.L_x_671:
        /* <DEDUP_REMOVED lines=194> */
.L_x_676:
        /* <DEDUP_REMOVED lines=65> */
.L_x_675:
[----:B------:R-:W-:Y:S05]  /*b7f0*/  BSYNC.RECONVERGENT B2 ;  /* 0x0000000000027941 */ /* 0x000fea0003800200 */
.L_x_674:
        /* <DEDUP_REMOVED lines=88> */
.L_x_680:
[----:B------:R-:W-:Y:S05]  /*bd80*/  BSYNC.RECONVERGENT B3 ;  /* 0x0000000000037941 */ /* 0x000fea0003800200 */
.L_x_679:
        /* <DEDUP_REMOVED lines=55> */
.L_x_682:
[----:B------:R-:W-:Y:S05]  /*c100*/  BSYNC.RECONVERGENT B3 ;  /* 0x0000000000037941 */ /* 0x000fea0003800200 */
.L_x_681:
        /* <DEDUP_REMOVED lines=27> */
.L_x_678:
[----:B------:R-:W-:Y:S05]  /*c2c0*/  BSYNC.RECONVERGENT B2 ;  /* 0x0000000000027941 */ /* 0x000fea0003800200 */
.L_x_677:
[----:B-----5:R0:W-:Y:S02]  /*c2d0*/  STG.E.U16 desc[UR8][R22.64], R3 ;  /* 0x0000000316007986 */ /* 0x0201e4000c101508 */
.L_x_673:
[----:B------:R-:W-:Y:S05]  /*c2e0*/  BSYNC.RECONVERGENT B1 ;  /* 0x0000000000017941 */ /* 0x000fea0003800200 */
.L_x_672:
[----:B------:R-:W-:-:S07]  /*c2f0*/  VIADD R5, R5, 0x80 ;  /* 0x0000008005057836 */ /* 0x000fce0000000000 */
.L_x_667:
[----:B------:R-:W-:Y:S05]  /*c300*/  BSYNC.RECONVERGENT B0 ;  /* 0x0000000000007941 */ /* 0x000fea0003800200 */
.L_x_666:
        /* <DEDUP_REMOVED lines=38> */
.L_x_686:
[----:B------:R-:W-:-:S07]  /*c570*/  MOV R4, 0xc590 ;  /* 0x0000c59000047802 */ /* 0x000fce0000000f00 */
[----:B------:R-:W-:Y:S05]  /*c580*/  CALL.REL.NOINC `($__internal_2_$__cuda_sm20_div_s64) ;  /* 0x000001fc00147944 */ /* 0x000fea0003c00000 */
.L_x_685:
        /* <DEDUP_REMOVED lines=37> */
.L_x_687:
[----:B------:R-:W-:Y:S02]  /*c7e0*/  MOV R10, R14 ;  /* 0x0000000e000a7202 */ /* 0x000fe40000000f00 */
[----:B------:R-:W-:Y:S02]  /*c7f0*/  MOV R3, R15 ;  /* 0x0000000f00037202 */ /* 0x000fe40000000f00 */
[----:B------:R-:W-:-:S07]  /*c800*/  MOV R4, 0xc820 ;  /* 0x0000c82000047802 */ /* 0x000fce0000000f00 */
[----:B------:R-:W-:Y:S05]  /*c810*/  CALL.REL.NOINC `($__internal_2_$__cuda_sm20_div_s64) ;  /* 0x000001f800707944 */ /* 0x000fea0003c00000 */
.L_x_688:
        /* <DEDUP_REMOVED lines=194> */
.L_x_693:
        /* <DEDUP_REMOVED lines=65> */
.L_x_692:
[----:B------:R-:W-:Y:S05]  /*d850*/  BSYNC.RECONVERGENT B2 ;  /* 0x0000000000027941 */ /* 0x000fea0003800200 */
.L_x_691:
        /* <DEDUP_REMOVED lines=88> */
.L_x_697:
[----:B------:R-:W-:Y:S05]  /*dde0*/  BSYNC.RECONVERGENT B3 ;  /* 0x0000000000037941 */ /* 0x000fea0003800200 */
.L_x_696:
        /* <DEDUP_REMOVED lines=55> */
.L_x_699:
[----:B------:R-:W-:Y:S05]  /*e160*/  BSYNC.RECONVERGENT B3 ;  /* 0x0000000000037941 */ /* 0x000fea0003800200 */
.L_x_698:
        /* <DEDUP_REMOVED lines=27> */
.L_x_695:
[----:B------:R-:W-:Y:S05]  /*e320*/  BSYNC.RECONVERGENT B2 ;  /* 0x0000000000027941 */ /* 0x000fea0003800200 */
.L_x_694:
[----:B-----5:R0:W-:Y:S02]  /*e330*/  STG.E.U16 desc[UR8][R22.64], R3 ;  /* 0x0000000316007986 */ /* 0x0201e4000c101508 */
.L_x_690:
[----:B------:R-:W-:Y:S05]  /*e340*/  BSYNC.RECONVERGENT B1 ;  /* 0x0000000000017941 */ /* 0x000fea0003800200 */
.L_x_689:
[----:B------:R-:W-:-:S07]  /*e350*/  VIADD R5, R5, 0x80 ;  /* 0x0000008005057836 */ /* 0x000fce0000000000 */
.L_x_684:
[----:B------:R-:W-:Y:S05]  /*e360*/  BSYNC.RECONVERGENT B0 ;  /* 0x0000000000007941 */ /* 0x000fea0003800200 */
.L_x_683:
        /* <DEDUP_REMOVED lines=37> */
.L_x_701:
[----:B------:R-:W-:-:S07]  /*e5c0*/  MOV R4, 0xe5e0 ;  /* 0x0000e5e000047802 */ /* 0x000fce0000000f00 */
[----:B------:R-:W-:Y:S05]  /*e5d0*/  CALL.REL.NOINC `($__internal_2_$__cuda_sm20_div_s64) ;  /* 0x000001dc00007944 */ /* 0x000fea0003c00000 */
.L_x_700:
        /* <DEDUP_REMOVED lines=20> */
[----:B0-----:R-:W-:Y:S01]  /*e720*/  IADD3 R4, PT, PT, R7, 0xffffffe, RZ ;  /* 0x0ffffffe07047810 */ /* 0x001fe20007ffe0ff */
[----:B------:R-:W-:-:S05]  /*e730*/  IMAD.MOV.U32 R7, RZ, RZ, RZ ;  /* 0x000000ffff077224 */ /* 0x000fca00078e00ff */
[----:B------:R0:W1:Y:S02]  /*e740*/  F2I.FTZ.U32.TRUNC.NTZ R5, R4 ;  /* 0x0000000400057305 */ /* 0x000064000021f000 */
[----:B0-----:R-:W-:Y:S01]  /*e750*/  MOV R4, RZ ;  /* 0x000000ff00047202 */ /* 0x001fe20000000f00 */
[----:B-1----:R-:W-:-:S04]  /*e760*/  IMAD.MOV R3, RZ, RZ, -R5 ;  /* 0x000000ffff037224 */ /* 0x002fc800078e0a05 */
        /* <DEDUP_REMOVED lines=12> */
.L_x_702:
[----:B------:R-:W-:Y:S02]  /*e830*/  MOV R10, R14 ;  /* 0x0000000e000a7202 */ /* 0x000fe40000000f00 */
[----:B------:R-:W-:Y:S02]  /*e840*/  MOV R3, R15 ;  /* 0x0000000f00037202 */ /* 0x000fe40000000f00 */
[----:B------:R-:W-:-:S07]  /*e850*/  MOV R4, 0xe870 ;  /* 0x0000e87000047802 */ /* 0x000fce0000000f00 */
[----:B------:R-:W-:Y:S05]  /*e860*/  CALL.REL.NOINC `($__internal_2_$__cuda_sm20_div_s64) ;  /* 0x000001d8005c7944 */ /* 0x000fea0003c00000 */
.L_x_703:
        /* <DEDUP_REMOVED lines=24> */
[----:B------:R-:W-:Y:S01]  /*e9f0*/  IADD3 R10, P2, PT, R2, 0x3, RZ ;  /* 0x00000003020a7810 */ /* 0x000fe20007f5e0ff */
[----:B------:R-:W2:Y:S01]  /*ea00*/  LDCU.64 UR6, c[0x0][0x608] ;  /* 0x0000c100ff0677ac */ /* 0x000ea20008000a00 */
[----:B------:R-:W-:Y:S02]  /*ea10*/  IADD3.X R44, PT, PT, RZ, R0, RZ, P1, !PT ;  /* 0x00000000ff2c7210 */ /* 0x000fe40000ffe4ff */
[----:B------:R-:W-:Y:S01]  /*ea20*/  IADD3 R17, P4, PT, RZ, -R2, RZ ;  /* 0x80000002ff117210 */ /* 0x000fe20007f9e0ff */
[----:B------:R-:W-:Y:S01]  /*ea30*/  IMAD.X R43, RZ, RZ, R0, P2 ;  /* 0x000000ffff2b7224 */ /* 0x000fe200010e0600 */
[----:B------:R-:W-:Y:S02]  /*ea40*/  IADD3 R19, P1, PT, RZ, -R42, RZ ;  /* 0x8000002aff137210 */ /* 0x000fe40007f3e0ff */
[----:B------:R-:W-:-:S02]  /*ea50*/  IADD3 R21, P3, PT, RZ, -R10, RZ ;  /* 0x8000000aff157210 */ /* 0x000fc40007f7e0ff */
[----:B------:R-:W-:Y:S02]  /*ea60*/  IADD3.X R16, PT, PT, RZ, ~R0, RZ, P4, !PT ;  /* 0x80000000ff107210 */ /* 0x000fe400027fe4ff */
[----:B------:R-:W-:Y:S02]  /*ea70*/  IADD3.X R20, PT, PT, RZ, ~R43, RZ, P3, !PT ;  /* 0x8000002bff147210 */ /* 0x000fe40001ffe4ff */
[----:B------:R-:W-:Y:S01]  /*ea80*/  IADD3 R37, P4, PT, R2, 0x6, RZ ;  /* 0x0000000602257810 */ /* 0x000fe20007f9e0ff */
[----:B0-----:R-:W-:Y:S01]  /*ea90*/  IMAD R3, R0, UR4, RZ ;  /* 0x0000000400037c24 */ /* 0x001fe2000f8e02ff */
[----:B------:R-:W-:Y:S02]  /*eaa0*/  USHF.L.U32 UR10, UR4, 0x4, URZ ;  /* 0x00000004040a7899 */ /* 0x000fe400080006ff */
[----:B------:R-:W-:-:S04]  /*eab0*/  IMAD.WIDE.U32 R4, R2, UR4, RZ ;  /* 0x0000000402047c25 */ /* 0x000fc8000f8e00ff */
[----:B------:R-:W-:Y:S01]  /*eac0*/  IMAD R3, R2, UR5, R3 ;  /* 0x0000000502037c24 */ /* 0x000fe2000f8e0203 */
[----:B------:R-:W-:Y:S01]  /*ead0*/  IADD3 R12, P2, PT, R4, UR4, RZ ;  /* 0x00000004040c7c10 */ /* 0x000fe2000ff5e0ff */
[----:B--2---:R-:W-:Y:S01]  /*eae0*/  IMAD R16, R16, UR6, RZ ;  /* 0x0000000610107c24 */ /* 0x004fe2000f8e02ff */
[----:B------:R-:W-:Y:S01]  /*eaf0*/  SHF.L.U32 R13, R4, 0x1, RZ ;  /* 0x00000001040d7819 */ /* 0x000fe200000006ff */
[----:B------:R-:W-:Y:S01]  /*eb00*/  IMAD R20, R20, UR6, RZ ;  /* 0x0000000614147c24 */ /* 0x000fe2000f8e02ff */
[----:B------:R-:W-:Y:S01]  /*eb10*/  IADD3 R11, PT, PT, R5, R3, RZ ;  /* 0x00000003050b7210 */ /* 0x000fe20007ffe0ff */
[----:B------:R-:W-:Y:S02]  /*eb20*/  IMAD.X R5, RZ, RZ, ~R44, P1 ;  /* 0x000000ffff057224 */ /* 0x000fe400008e0e2c */
[----:B------:R-:W-:Y:S01]  /*eb30*/  IMAD R29, R21, UR7, R20 ;  /* 0x00000007151d7c24 */ /* 0x000fe2000f8e0214 */
[----:B------:R-:W-:Y:S01]  /*eb40*/  SHF.L.U64.HI R3, R4, 0x1, R11 ;  /* 0x0000000104037819 */ /* 0x000fe2000001020b */
[----:B------:R-:W-:-:S02]  /*eb50*/  IMAD R4, R5, UR6, RZ ;  /* 0x0000000605047c24 */ /* 0x000fc4000f8e02ff */
[----:B------:R-:W-:Y:S02]  /*eb60*/  IMAD R5, R17, UR7, R16 ;  /* 0x0000000711057c24 */ /* 0x000fe4000f8e0210 */
[----:B------:R-:W-:Y:S02]  /*eb70*/  IMAD R27, R19, UR7, R4 ;  /* 0x00000007131b7c24 */ /* 0x000fe4000f8e0204 */
[----:B------:R-:W-:-:S04]  /*eb80*/  IMAD.WIDE.U32 R16, R17, UR6, R14 ;  /* 0x0000000611107c25 */ /* 0x000fc8000f8e000e */
[----:B------:R-:W-:-:S04]  /*eb90*/  IMAD.WIDE.U32 R18, R19, UR6, R14 ;  /* 0x0000000613127c25 */ /* 0x000fc8000f8e000e */
[----:B------:R-:W-:Y:S01]  /*eba0*/  IMAD.IADD R5, R17, 0x1, R5 ;  /* 0x0000000111057824 */ /* 0x000fe200078e0205 */
[----:B------:R-:W-:Y:S01]  /*ebb0*/  IADD3 R17, PT, PT, R19, R27, RZ ;  /* 0x0000001b13117210 */ /* 0x000fe20007ffe0ff */
[----:B------:R-:W-:-:S04]  /*ebc0*/  IMAD.WIDE.U32 R20, R21, UR6, R14 ;  /* 0x0000000615147c25 */ /* 0x000fc8000f8e000e */
[----:B-1----:R-:W-:Y:S01]  /*ebd0*/  IMAD R4, R24, UR7, RZ ;  /* 0x0000000718047c24 */ /* 0x002fe2000f8e02ff */
[----:B------:R-:W-:Y:S01]  /*ebe0*/  IADD3 R19, PT, PT, R21, R29, RZ ;  /* 0x0000001d15137210 */ /* 0x000fe20007ffe0ff */
[-C--:B------:R-:W-:Y:S02]  /*ebf0*/  IMAD R5, R5, R24.reuse, RZ ;  /* 0x0000001805057224 */ /* 0x080fe400078e02ff */
[----:B------:R-:W-:Y:S02]  /*ec00*/  IMAD R33, R25, UR6, R4 ;  /* 0x0000000619217c24 */ /* 0x000fe4000f8e0204 */
[----:B------:R-:W-:Y:S02]  /*ec10*/  IMAD R4, R17, R24, RZ ;  /* 0x0000001811047224 */ /* 0x000fe400078e02ff */
[----:B------:R-:W-:Y:S02]  /*ec20*/  IMAD R31, R16, R25, R5 ;  /* 0x00000019101f7224 */ /* 0x000fe400078e0205 */
[----:B------:R-:W-:-:S04]  /*ec30*/  IMAD.WIDE.U32 R26, R24, UR6, RZ ;  /* 0x00000006181a7c25 */ /* 0x000fc8000f8e00ff */
[----:B------:R-:W-:Y:S01]  /*ec40*/  IMAD.WIDE.U32 R16, R16, R24, RZ ;  /* 0x0000001810107225 */ /* 0x000fe200078e00ff */
[----:B------:R-:W-:-:S03]  /*ec50*/  LEA R5, P1, -R26, UR10, 0x4 ;  /* 0x0000000a1a057c11 */ /* 0x000fc6000f8221ff */
[-C--:B------:R-:W-:Y:S01]  /*ec60*/  IMAD R21, R19, R24.reuse, RZ ;  /* 0x0000001813157224 */ /* 0x080fe200078e02ff */
[----:B------:R-:W-:Y:S01]  /*ec70*/  IADD3 R17, PT, PT, R17, R31, RZ ;  /* 0x0000001f11117210 */ /* 0x000fe20007ffe0ff */
[----:B------:R-:W-:Y:S01]  /*ec80*/  IMAD R29, R18, R25, R4 ;  /* 0x00000019121d7224 */ /* 0x000fe200078e0204 */
[----:B------:R-:W-:Y:S01]  /*ec90*/  LEA R4, P3, R16, R13, 0x1 ;  /* 0x0000000d10047211 */ /* 0x000fe200078608ff */
[----:B------:R-:W-:-:S03]  /*eca0*/  IMAD.WIDE.U32 R18, R18, R24, RZ ;  /* 0x0000001812127225 */ /* 0x000fc600078e00ff */
[----:B------:R-:W-:Y:S01]  /*ecb0*/  LEA.HI.X R3, R16, R3, R17, 0x1, P3 ;  /* 0x0000000310037211 */ /* 0x000fe200018f0c11 */
[----:B------:R-:W-:Y:S01]  /*ecc0*/  IMAD.IADD R33, R27, 0x1, R33 ;  /* 0x000000011b217824 */ /* 0x000fe200078e0221 */
[----:B------:R-:W-:Y:S01]  /*ecd0*/  IADD3 R19, PT, PT, R19, R29, RZ ;  /* 0x0000001d13137210 */ /* 0x000fe20007ffe0ff */
[C---:B------:R-:W-:Y:S02]  /*ece0*/  IMAD R27, R20.reuse, R25, R21 ;  /* 0x00000019141b7224 */ /* 0x040fe400078e0215 */
[----:B------:R-:W-:Y:S01]  /*ecf0*/  IMAD.WIDE.U32 R20, R20, R24, RZ ;  /* 0x0000001814147225 */ /* 0x000fe200078e00ff */
[----:B------:R-:W-:Y:S02]  /*ed00*/  SHF.L.U64.HI R17, R18, 0x1, R19 ;  /* 0x0000000112117819 */ /* 0x000fe40000010213 */
[----:B------:R-:W-:Y:S01]  /*ed10*/  SHF.L.U64.HI R13, R26, 0x4, R33 ;  /* 0x000000041a0d7819 */ /* 0x000fe20000010221 */
[----:B------:R-:W-:Y:S01]  /*ed20*/  IMAD.SHL.U32 R16, R18, 0x2, RZ ;  /* 0x0000000212107824 */ /* 0x000fe200078e00ff */
[----:B------:R-:W-:Y:S01]  /*ed30*/  IADD3 R21, PT, PT, R21, R27, RZ ;  /* 0x0000001b15157210 */ /* 0x000fe20007ffe0ff */
[----:B------:R-:W-:Y:S01]  /*ed40*/  IMAD.X R40, RZ, RZ, R0, P4 ;  /* 0x000000ffff287224 */ /* 0x000fe200020e0600 */
[----:B------:R-:W-:-:S02]  /*ed50*/  IADD3 R18, P3, PT, R2, 0x4, RZ ;  /* 0x0000000402127810 */ /* 0x000fc40007f7e0ff */
[C---:B------:R-:W-:Y:S02]  /*ed60*/  SHF.L.U32 R19, R20.reuse, 0x1, RZ ;  /* 0x0000000114137819 */ /* 0x040fe400000006ff */
[----:B------:R-:W-:Y:S01]  /*ed70*/  SHF.L.U64.HI R20, R20, 0x1, R21 ;  /* 0x0000000114147819 */ /* 0x000fe20000010215 */
[----:B------:R-:W-:Y:S01]  /*ed80*/  IMAD.X R36, RZ, RZ, R0, P3 ;  /* 0x000000ffff247224 */ /* 0x000fe200018e0600 */
[----:B------:R-:W-:Y:S02]  /*ed90*/  IADD3 R21, P6, PT, R2, 0x5, RZ ;  /* 0x0000000502157810 */ /* 0x000fe40007fde0ff */
[----:B------:R-:W-:Y:S01]  /*eda0*/  IADD3 R35, P5, PT, RZ, -R18, RZ ;  /* 0x80000012ff237210 */ /* 0x000fe20007fbe0ff */
[----:B------:R-:W-:Y:S01]  /*edb0*/  IMAD R53, R36, UR4, RZ ;  /* 0x0000000424357c24 */ /* 0x000fe2000f8e02ff */
[----:B------:R-:W-:Y:S02]  /*edc0*/  IADD3.X R38, PT, PT, RZ, R0, RZ, P6, !PT ;  /* 0x00000000ff267210 */ /* 0x000fe400037fe4ff */
[----:B------:R-:W-:Y:S01]  /*edd0*/  IADD3 R28, P3, PT, RZ, -R21, RZ ;  /* 0x80000015ff1c7210 */ /* 0x000fe20007f7e0ff */
[----:B------:R-:W-:Y:S01]  /*ede0*/  IMAD R53, R18, UR5, R53 ;  /* 0x0000000512357c24 */ /* 0x000fe2000f8e0235 */
[----:B------:R-:W-:-:S02]  /*edf0*/  IADD3.X R26, PT, PT, RZ, ~R36, RZ, P5, !PT ;  /* 0x80000024ff1a7210 */ /* 0x000fc40002ffe4ff */
[----:B------:R-:W-:Y:S02]  /*ee00*/  IADD3 R39, P5, PT, R2, 0x7, RZ ;  /* 0x0000000702277810 */ /* 0x000fe40007fbe0ff */
[----:B------:R-:W-:Y:S01]  /*ee10*/  IADD3 R31, P4, PT, RZ, -R37, RZ ;  /* 0x80000025ff1f7210 */ /* 0x000fe20007f9e0ff */
[----:B------:R-:W-:Y:S01]  /*ee20*/  IMAD R26, R26, UR6, RZ ;  /* 0x000000061a1a7c24 */ /* 0x000fe2000f8e02ff */
[----:B------:R-:W-:Y:S01]  /*ee30*/  IADD3.X R27, PT, PT, RZ, ~R38, RZ, P3, !PT ;  /* 0x80000026ff1b7210 */ /* 0x000fe20001ffe4ff */
[----:B------:R-:W-:Y:S01]  /*ee40*/  IMAD R38, R38, UR4, RZ ;  /* 0x0000000426267c24 */ /* 0x000fe2000f8e02ff */
[----:B------:R-:W-:Y:S01]  /*ee50*/  IADD3.X R41, PT, PT, RZ, R0, RZ, P5, !PT ;  /* 0x00000000ff297210 */ /* 0x000fe20002ffe4ff */
[----:B------:R-:W-:Y:S01]  /*ee60*/  IMAD.X R30, RZ, RZ, ~R40, P4 ;  /* 0x000000ffff1e7224 */ /* 0x000fe200020e0e28 */
[----:B------:R-:W-:Y:S01]  /*ee70*/  IADD3 R33, P3, PT, RZ, -R39, RZ ;  /* 0x80000027ff217210 */ /* 0x000fe20007f7e0ff */
[----:B------:R-:W-:Y:S02]  /*ee80*/  IMAD R27, R27, UR6, RZ ;  /* 0x000000061b1b7c24 */ /* 0x000fe4000f8e02ff */
[----:B------:R-:W-:Y:S01]  /*ee90*/  IMAD R45, R35, UR7, R26 ;  /* 0x00000007232d7c24 */ /* 0x000fe2000f8e021a */
[----:B------:R-:W-:Y:S01]  /*eea0*/  IADD3.X R32, PT, PT, RZ, ~R41, RZ, P3, !PT ;  /* 0x80000029ff207210 */ /* 0x000fe20001ffe4ff */
[----:B------:R-:W-:-:S02]  /*eeb0*/  IMAD R30, R30, UR6, RZ ;  /* 0x000000061e1e7c24 */ /* 0x000fc4000f8e02ff */
[----:B------:R-:W-:-:S04]  /*eec0*/  IMAD.WIDE.U32 R34, R35, UR6, R14 ;  /* 0x0000000623227c25 */ /* 0x000fc8000f8e000e */
[C---:B------:R-:W-:Y:S01]  /*eed0*/  IMAD R49, R28.reuse, UR7, R27 ;  /* 0x000000071c317c24 */ /* 0x040fe2000f8e021b */
[----:B------:R-:W-:Y:S01]  /*eee0*/  IADD3 R45, PT, PT, R35, R45, RZ ;  /* 0x0000002d232d7210 */ /* 0x000fe20007ffe0ff */
[----:B------:R-:W-:Y:S02]  /*eef0*/  IMAD.WIDE.U32 R26, R28, UR6, R14 ;  /* 0x000000061c1a7c25 */ /* 0x000fe4000f8e000e */
[----:B------:R-:W0:Y:S02]  /*ef00*/  LDC.64 R28, c[0x0][0x608] ;  /* 0x00018200ff1c7b82 */ /* 0x000e240000000a00 */
[----:B------:R-:W-:Y:S02]  /*ef10*/  IMAD R32, R32, UR6, RZ ;  /* 0x0000000620207c24 */ /* 0x000fe4000f8e02ff */
[C---:B------:R-:W-:Y:S02]  /*ef20*/  IMAD R47, R31.reuse, UR7, R30 ;  /* 0x000000071f2f7c24 */ /* 0x040fe4000f8e021e */
[----:B------:R-:W-:-:S04]  /*ef30*/  IMAD.WIDE.U32 R30, R31, UR6, R14 ;  /* 0x000000061f1e7c25 */ /* 0x000fc8000f8e000e */
        /* <DEDUP_REMOVED lines=9> */
[-C--:B------:R-:W-:Y:S01]  /*efd0*/  IMAD R49, R31, R24.reuse, RZ ;  /* 0x000000181f317224 */ /* 0x080fe200078e02ff */
[----:B------:R-:W-:Y:S01]  /*efe0*/  IADD3 R51, PT, PT, R27, R33, RZ ;  /* 0x000000211b337210 */ /* 0x000fe20007ffe0ff */
[C---:B------:R-:W-:Y:S02]  /*eff0*/  IMAD R47, R30.reuse, R25, R47 ;  /* 0x000000191e2f7224 */ /* 0x040fe400078e022f */
[----:B------:R-:W-:-:S04]  /*f000*/  IMAD.WIDE.U32 R30, R30, R24, RZ ;  /* 0x000000181e1e7225 */ /* 0x000fc800078e00ff */
[C---:B------:R-:W-:Y:S01]  /*f010*/  IMAD R49, R32.reuse, R25, R49 ;  /* 0x0000001920317224 */ /* 0x040fe200078e0231 */
[----:B------:R-:W-:Y:S01]  /*f020*/  IADD3 R27, PT, PT, R31, R47, RZ ;  /* 0x0000002f1f1b7210 */ /* 0x000fe20007ffe0ff */
[-C--:B------:R-:W-:Y:S01]  /*f030*/  IMAD.WIDE.U32 R32, R32, R24.reuse, RZ ;  /* 0x0000001820207225 */ /* 0x080fe200078e00ff */
[----:B------:R-:W-:Y:S02]  /*f040*/  SHF.L.U64.HI R47, R26, 0x1, R51 ;  /* 0x000000011a2f7819 */ /* 0x000fe40000010233 */
[C---:B------:R-:W-:Y:S01]  /*f050*/  SHF.L.U64.HI R48, R30.reuse, 0x1, R27 ;  /* 0x000000011e307819 */ /* 0x040fe2000001021b */
[----:B------:R-:W-:Y:S01]  /*f060*/  IMAD R45, R45, R24, RZ ;  /* 0x000000182d2d7224 */ /* 0x000fe200078e02ff */
[----:B------:R-:W-:Y:S01]  /*f070*/  SHF.L.U32 R46, R30, 0x1, RZ ;  /* 0x000000011e2e7819 */ /* 0x000fe200000006ff */
[----:B------:R-:W-:Y:S01]  /*f080*/  IMAD.IADD R49, R33, 0x1, R49 ;  /* 0x0000000121317824 */ /* 0x000fe200078e0231 */
[----:B------:R-:W-:Y:S01]  /*f090*/  SHF.L.U32 R33, R32, 0x1, RZ ;  /* 0x0000000120217819 */ /* 0x000fe200000006ff */
[----:B------:R-:W-:-:S02]  /*f0a0*/  IMAD R27, R0, UR6, RZ ;  /* 0x00000006001b7c24 */ /* 0x000fc4000f8e02ff */
[----:B------:R-:W-:Y:S01]  /*f0b0*/  IMAD R45, R34, R25, R45 ;  /* 0x00000019222d7224 */ /* 0x000fe200078e022d */
[----:B------:R-:W-:Y:S01]  /*f0c0*/  SHF.L.U64.HI R32, R32, 0x1, R49 ;  /* 0x0000000120207819 */ /* 0x000fe20000010231 */
[----:B------:R-:W-:-:S04]  /*f0d0*/  IMAD.WIDE.U32 R34, R34, R24, RZ ;  /* 0x0000001822227225 */ /* 0x000fc800078e00ff */
[----:B------:R-:W-:Y:S02]  /*f0e0*/  IMAD R31, R44, UR4, RZ ;  /* 0x000000042c1f7c24 */ /* 0x000fe4000f8e02ff */
[----:B------:R-:W-:Y:S02]  /*f0f0*/  IMAD R51, R43, UR4, RZ ;  /* 0x000000042b337c24 */ /* 0x000fe4000f8e02ff */
[C---:B------:R-:W-:Y:S02]  /*f100*/  IMAD R49, R2.reuse, UR7, R27 ;  /* 0x0000000702317c24 */ /* 0x040fe4000f8e021b */
[----:B0-----:R-:W-:Y:S01]  /*f110*/  IMAD.WIDE.U32 R28, R2, UR6, R28 ;  /* 0x00000006021c7c25 */ /* 0x001fe2000f8e001c */
[----:B------:R-:W0:Y:S03]  /*f120*/  LDCU.64 UR6, c[0x0][0x5f0] ;  /* 0x0000be00ff0677ac */ /* 0x000e260008000a00 */
[----:B------:R-:W-:Y:S01]  /*f130*/  IMAD.IADD R45, R35, 0x1, R45 ;  /* 0x00000001232d7824 */ /* 0x000fe200078e022d */
[----:B------:R-:W-:Y:S01]  /*f140*/  IADD3 R36, P3, PT, R14, -R28, RZ ;  /* 0x8000001c0e247210 */ /* 0x000fe20007f7e0ff */
[----:B------:R-:W-:Y:S01]  /*f150*/  IMAD R43, R42, UR5, R31 ;  /* 0x000000052a2b7c24 */ /* 0x000fe2000f8e021f */
[----:B------:R-:W-:Y:S01]  /*f160*/  IADD3 R49, PT, PT, R29, R49, RZ ;  /* 0x000000311d317210 */ /* 0x000fe20007ffe0ff */
[----:B------:R-:W-:Y:S01]  /*f170*/  IMAD R51, R10, UR5, R51 ;  /* 0x000000050a337c24 */ /* 0x000fe2000f8e0233 */
[----:B------:R-:W-:Y:S01]  /*f180*/  SHF.L.U32 R35, R34, 0x1, RZ ;  /* 0x0000000122237819 */ /* 0x000fe200000006ff */
[----:B------:R-:W-:Y:S01]  /*f190*/  IMAD.WIDE.U32 R30, R10, UR4, RZ ;  /* 0x000000040a1e7c25 */ /* 0x000fe2000f8e00ff */
[----:B------:R-:W-:-:S03]  /*f1a0*/  SHF.L.U64.HI R34, R34, 0x1, R45 ;  /* 0x0000000122227819 */ /* 0x000fc6000001022d */
[----:B------:R-:W-:Y:S01]  /*f1b0*/  IMAD.SHL.U32 R45, R26, 0x2, RZ ;  /* 0x000000021a2d7824 */ /* 0x000fe200078e00ff */
[----:B------:R-:W-:Y:S01]  /*f1c0*/  IADD3 R51, PT, PT, R31, R51, RZ ;  /* 0x000000331f337210 */ /* 0x000fe20007ffe0ff */
[----:B------:R-:W-:Y:S01]  /*f1d0*/  IMAD.WIDE.U32 R28, R18, UR4, RZ ;  /* 0x00000004121c7c25 */ /* 0x000fe2000f8e00ff */
[----:B------:R-:W-:-:S03]  /*f1e0*/  IADD3.X R31, PT, PT, R15, ~R49, RZ, P3, !PT ;  /* 0x800000310f1f7210 */ /* 0x000fc60001ffe4ff */
[----:B------:R-:W-:Y:S01]  /*f1f0*/  IMAD.WIDE.U32 R26, R42, UR4, RZ ;  /* 0x000000042a1a7c25 */ /* 0x000fe2000f8e00ff */
[----:B------:R-:W-:-:S03]  /*f200*/  LEA R35, P5, R28, R35, 0x1 ;  /* 0x000000231c237211 */ /* 0x000fc600078a08ff */
[----:B------:R-:W-:Y:S01]  /*f210*/  IMAD.IADD R29, R29, 0x1, R53 ;  /* 0x000000011d1d7824 */ /* 0x000fe200078e0235 */
[----:B------:R-:W-:Y:S01]  /*f220*/  LEA R10, P3, R26, R16, 0x1 ;  /* 0x000000101a0a7211 */ /* 0x000fe200078608ff */
[----:B------:R-:W-:Y:S01]  /*f230*/  IMAD.IADD R43, R27, 0x1, R43 ;  /* 0x000000011b2b7824 */ /* 0x000fe200078e022b */
[----:B------:R-:W-:Y:S01]  /*f240*/  LEA R27, P4, R30, R19, 0x1 ;  /* 0x000000131e1b7211 */ /* 0x000fe200078808ff */
[----:B------:R-:W-:Y:S01]  /*f250*/  IMAD R31, R31, R24, RZ ;  /* 0x000000181f1f7224 */ /* 0x000fe200078e02ff */
[----:B------:R-:W-:Y:S01]  /*f260*/  LEA.HI.X R34, R28, R34, R29, 0x1, P5 ;  /* 0x000000221c227211 */ /* 0x000fe200028f0c1d */
[----:B------:R-:W-:Y:S01]  /*f270*/  IMAD R40, R40, UR4, RZ ;  /* 0x0000000428287c24 */ /* 0x000fe2000f8e02ff */
[----:B------:R-:W-:Y:S01]  /*f280*/  LEA.HI.X R26, R26, R17, R43, 0x1, P3 ;  /* 0x000000111a1a7211 */ /* 0x000fe200018f0c2b */
[----:B------:R-:W-:Y:S01]  /*f290*/  IMAD R29, R36, R25, R31 ;  /* 0x00000019241d7224 */ /* 0x000fe200078e021f */
[----:B------:R-:W-:Y:S01]  /*f2a0*/  LEA.HI.X R30, R30, R20, R51, 0x1, P4 ;  /* 0x000000141e1e7211 */ /* 0x000fe200020f0c33 */
[----:B------:R-:W-:Y:S01]  /*f2b0*/  IMAD.WIDE.U32 R24, R36, R24, RZ ;  /* 0x0000001824187225 */ /* 0x000fe200078e00ff */
[----:B------:R-:W-:-:S03]  /*f2c0*/  IADD3.X R36, PT, PT, R11, UR5, RZ, P2, !PT ;  /* 0x000000050b247c10 */ /* 0x000fc600097fe4ff */
[----:B------:R-:W-:Y:S01]  /*f2d0*/  IMAD R31, R21, UR5, R38 ;  /* 0x00000005151f7c24 */ /* 0x000fe2000f8e0226 */
[----:B------:R-:W-:Y:S01]  /*f2e0*/  IADD3 R29, PT, PT, R25, R29, RZ ;  /* 0x0000001d191d7210 */ /* 0x000fe20007ffe0ff */
[----:B------:R-:W-:-:S03]  /*f2f0*/  IMAD.WIDE.U32 R16, R21, UR4, RZ ;  /* 0x0000000415107c25 */ /* 0x000fc6000f8e00ff */
[C---:B------:R-:W-:Y:S01]  /*f300*/  SHF.L.U64.HI R29, R24.reuse, 0x1, R29 ;  /* 0x00000001181d7819 */ /* 0x040fe2000001021d */
[----:B------:R-:W-:Y:S01]  /*f310*/  IMAD R20, R41, UR4, RZ ;  /* 0x0000000429147c24 */ /* 0x000fe2000f8e02ff */
[----:B------:R-:W-:Y:S01]  /*f320*/  IADD3 R17, PT, PT, R17, R31, RZ ;  /* 0x0000001f11117210 */ /* 0x000fe20007ffe0ff */
[----:B------:R-:W-:Y:S01]  /*f330*/  IMAD.SHL.U32 R25, R24, 0x2, RZ ;  /* 0x0000000218197824 */ /* 0x000fe200078e00ff */
[C---:B------:R-:W-:Y:S01]  /*f340*/  LEA R45, P3, R16.reuse, R45, 0x1 ;  /* 0x0000002d102d7211 */ /* 0x040fe200078608ff */
[----:B------:R-:W-:Y:S02]  /*f350*/  IMAD R31, R39, UR5, R20 ;  /* 0x00000005271f7c24 */ /* 0x000fe4000f8e0214 */
[C---:B------:R-:W-:Y:S01]  /*f360*/  IMAD R41, R37.reuse, UR5, R40 ;  /* 0x0000000525297c24 */ /* 0x040fe2000f8e0228 */
[----:B------:R-:W-:Y:S01]  /*f370*/  LEA.HI.X R47, R16, R47, R17, 0x1, P3 ;  /* 0x0000002f102f7211 */ /* 0x000fe200018f0c11 */
[----:B------:R-:W-:Y:S01]  /*f380*/  IMAD.WIDE.U32 R18, R37, UR4, RZ ;  /* 0x0000000425127c25 */ /* 0x000fe2000f8e00ff */
[----:B------:R-:W-:-:S02]  /*f390*/  LEA R11, P2, R12, R25, 0x1 ;  /* 0x000000190c0b7211 */ /* 0x000fc400078408ff */
[----:B------:R-:W-:Y:S01]  /*f3a0*/  LOP3.LUT R40, R7, 0xfffffff8, RZ, 0xc0, !PT ;  /* 0xfffffff807287812 */ /* 0x000fe200078ec0ff */
[----:B------:R-:W-:Y:S01]  /*f3b0*/  IMAD.WIDE.U32 R20, R39, UR4, RZ ;  /* 0x0000000427147c25 */ /* 0x000fe2000f8e00ff */
[----:B------:R-:W-:Y:S01]  /*f3c0*/  USHF.L.U64.HI UR4, UR4, 0x4, UR5 ;  /* 0x0000000404047899 */ /* 0x000fe20008010205 */
[----:B------:R-:W-:Y:S02]  /*f3d0*/  IADD3 R19, PT, PT, R19, R41, RZ ;  /* 0x0000002913137210 */ /* 0x000fe40007ffe0ff */
[----:B------:R-:W-:Y:S01]  /*f3e0*/  LEA R46, P3, R18, R46, 0x1 ;  /* 0x0000002e122e7211 */ /* 0x000fe200078608ff */
[----:B0-----:R-:W-:Y:S01]  /*f3f0*/  IMAD.U32 R28, RZ, RZ, UR6 ;  /* 0x00000006ff1c7e24 */ /* 0x001fe2000f8e00ff */
[----:B------:R-:W-:Y:S02]  /*f400*/  IADD3 R17, PT, PT, R21, R31, RZ ;  /* 0x0000001f15117210 */ /* 0x000fe40007ffe0ff */
[----:B------:R-:W-:Y:S02]  /*f410*/  LEA R33, P4, R20, R33, 0x1 ;  /* 0x0000002114217211 */ /* 0x000fe400078808ff */
[----:B------:R-:W-:-:S02]  /*f420*/  LEA.HI.X R36, R12, R29, R36, 0x1, P2 ;  /* 0x0000001d0c247211 */ /* 0x000fc400010f0c24 */
[----:B------:R-:W-:Y:S02]  /*f430*/  LEA.HI.X R48, R18, R48, R19, 0x1, P3 ;  /* 0x0000003012307211 */ /* 0x000fe400018f0c13 */
[----:B------:R-:W-:Y:S02]  /*f440*/  LEA.HI.X R32, R20, R32, R17, 0x1, P4 ;  /* 0x0000002014207211 */ /* 0x000fe400020f0c11 */
[----:B------:R-:W-:Y:S02]  /*f450*/  MOV R29, UR7 ;  /* 0x00000007001d7c02 */ /* 0x000fe40008000f00 */
[----:B------:R-:W-:-:S07]  /*f460*/  IADD3.X R38, PT, PT, ~R13, UR4, RZ, P1, !PT ;  /* 0x000000040d267c10 */ /* 0x000fce0008ffe5ff */
.L_x_706:
        /* <DEDUP_REMOVED lines=18> */
[----:B-1----:R-:W-:-:S04]  /*f590*/  IADD3 R16, P1, PT, R28, R46, RZ ;  /* 0x0000002e1c107210 */ /* 0x002fc80007f3e0ff */
[----:B------:R-:W-:-:S05]  /*f5a0*/  IADD3.X R17, PT, PT, R29, R48, RZ, P1, !PT ;  /* 0x000000301d117210 */ /* 0x000fca0000ffe4ff */
[----:B------:R-:W3:Y:S01]  /*f5b0*/  LDG.E.U16 R16, desc[UR8][R16.64] ;  /* 0x0000000810107981 */ /* 0x000ee2000c1e1500 */
[----:B----4-:R-:W-:-:S05]  /*f5c0*/  IADD3 R18, P1, PT, R28, R33, RZ ;  /* 0x000000211c127210 */ /* 0x010fca0007f3e0ff */
[----:B------:R-:W-:-:S05]  /*f5d0*/  IMAD.X R19, R29, 0x1, R32, P1 ;  /* 0x000000011d137824 */ /* 0x000fca00008e0620 */
[----:B------:R-:W4:Y:S01]  /*f5e0*/  LDG.E.U16 R18, desc[UR8][R18.64] ;  /* 0x0000000812127981 */ /* 0x000f22000c1e1500 */
[----:B-----5:R-:W-:Y:S01]  /*f5f0*/  HADD2.F32 R6, -RZ, R6.H0_H0 ;  /* 0x20000006ff067230 */ /* 0x020fe20000004100 */
[----:B------:R-:W-:Y:S02]  /*f600*/  IADD3 R40, P1, PT, R40, -0x8, RZ ;  /* 0xfffffff828287810 */ /* 0x000fe40007f3e0ff */
[----:B------:R-:W-:Y:S02]  /*f610*/  IADD3 R2, P2, PT, R2, 0x8, RZ ;  /* 0x0000000802027810 */ /* 0x000fe40007f5e0ff */
[----:B------:R-:W-:Y:S02]  /*f620*/  IADD3.X R9, PT, PT, R9, -0x1, RZ, P1, !PT ;  /* 0xffffffff09097810 */ /* 0x000fe40000ffe4ff */
[----:B------:R-:W-:Y:S02]  /*f630*/  ISETP.NE.U32.AND P1, PT, R40, RZ, PT ;  /* 0x000000ff2800720c */ /* 0x000fe40003f25070 */
[----:B------:R-:W-:-:S02]  /*f640*/  IADD3 R28, P3, PT, R28, R5, RZ ;  /* 0x000000051c1c7210 */ /* 0x000fc40007f7e0ff */
[----:B------:R-:W-:Y:S02]  /*f650*/  ISETP.NE.AND.EX P1, PT, R9, RZ, PT, P1 ;  /* 0x000000ff0900720c */ /* 0x000fe40003f25310 */
[----:B------:R-:W-:Y:S02]  /*f660*/  IADD3.X R0, PT, PT, RZ, R0, RZ, P2, !PT ;  /* 0x00000000ff007210 */ /* 0x000fe400017fe4ff */
[----:B------:R-:W-:Y:S01]  /*f670*/  IADD3.X R29, PT, PT, R29, R38, RZ, P3, !PT ;  /* 0x000000261d1d7210 */ /* 0x000fe20001ffe4ff */
        /* <DEDUP_REMOVED lines=9> */
[----:B0-----:R-:W-:-:S03]  /*f710*/  HADD2.F32 R13, -RZ, R20.H0_H0 ;  /* 0x20000014ff0d7230 */ /* 0x001fc60000004100 */
[----:B------:R-:W-:-:S05]  /*f720*/  FADD.FTZ R6, R6, R39 ;  /* 0x0000002706067221 */ /* 0x000fca0000010000 */
[----:B------:R-:W-:-:S05]  /*f730*/  F2FP.F16.F32.PACK_AB R6, RZ, R6 ;  /* 0x00000006ff06723e */ /* 0x000fca00000000ff */
[----:B------:R-:W-:-:S05]  /*f740*/  HADD2.F32 R6, -RZ, R6.H0_H0 ;  /* 0x20000006ff067230 */ /* 0x000fca0000004100 */
[----:B------:R-:W-:Y:S01]  /*f750*/  FADD.FTZ R6, R6, R13 ;  /* 0x0000000d06067221 */ /* 0x000fe20000010000 */
[----:B------:R-:W-:-:S04]  /*f760*/  HADD2.F32 R13, -RZ, R24.H0_H0 ;  /* 0x20000018ff0d7230 */ /* 0x000fc80000004100 */
        /* <DEDUP_REMOVED lines=11> */
[----:B----4-:R-:W-:-:S04]  /*f820*/  HADD2.F32 R13, -RZ, R18.H0_H0 ;  /* 0x20000012ff0d7230 */ /* 0x010fc80000004100 */
[----:B------:R-:W-:-:S05]  /*f830*/  F2FP.F16.F32.PACK_AB R6, RZ, R6 ;  /* 0x00000006ff06723e */ /* 0x000fca00000000ff */
[----:B------:R-:W-:-:S05]  /*f840*/  HADD2.F32 R6, -RZ, R6.H0_H0 ;  /* 0x20000006ff067230 */ /* 0x000fca0000004100 */
[----:B------:R-:W-:-:S05]  /*f850*/  FADD.FTZ R6, R6, R13 ;  /* 0x0000000d06067221 */ /* 0x000fca0000010000 */
[----:B------:R-:W-:Y:S01]  /*f860*/  F2FP.F16.F32.PACK_AB R6, RZ, R6 ;  /* 0x00000006ff06723e */ /* 0x000fe200000000ff */
[----:B------:R-:W-:Y:S06]  /*f870*/  @P1 BRA `(.L_x_706) ;  /* 0xfffffff800fc1947 */ /* 0x000fec000383ffff */
.L_x_705:
[----:B------:R-:W-:Y:S05]  /*f880*/  BSYNC.RECONVERGENT B0 ;  /* 0x0000000000007941 */ /* 0x000fea0003800200 */
.L_x_704:
        /* <DEDUP_REMOVED lines=18> */
[----:B--2---:R-:W-:Y:S02]  /*f9b0*/  IMAD R13, R0, UR6, RZ ;  /* 0x00000006000d7c24 */ /* 0x004fe4000f8e02ff */
[----:B------:R-:W-:-:S04]  /*f9c0*/  IMAD.WIDE.U32 R10, R11, UR4, R14 ;  /* 0x000000040b0a7c25 */ /* 0x000fc8000f8e000e */
[----:B------:R-:W-:Y:S01]  /*f9d0*/  IMAD.WIDE.U32 R8, R2, UR6, RZ ;  /* 0x0000000602087c25 */ /* 0x000fe2000f8e00ff */
[----:B------:R-:W-:-:S03]  /*f9e0*/  IADD3 R3, PT, PT, R11, R3, RZ ;  /* 0x000000030b037210 */ /* 0x000fc60007ffe0ff */
[----:B------:R-:W-:Y:S02]  /*f9f0*/  IMAD R13, R2, UR7, R13 ;  /* 0x00000007020d7c24 */ /* 0x000fe4000f8e020d */
[----:B------:R-:W-:Y:S02]  /*fa00*/  IMAD R11, R0, UR4, RZ ;  /* 0x00000004000b7c24 */ /* 0x000fe4000f8e02ff */
[----:B---3--:R-:W-:Y:S01]  /*fa10*/  IMAD R3, R3, UR10, RZ ;  /* 0x0000000a03037c24 */ /* 0x008fe2000f8e02ff */
[----:B------:R-:W-:Y:S01]  /*fa20*/  IADD3 R9, PT, PT, R9, R13, RZ ;  /* 0x0000000d09097210 */ /* 0x000fe20007ffe0ff */
[----:B-1----:R-:W-:-:S04]  /*fa30*/  IMAD.WIDE.U32 R12, R2, UR4, R4 ;  /* 0x00000004020c7c25 */ /* 0x002fc8000f8e0004 */
[----:B------:R-:W-:Y:S01]  /*fa40*/  IMAD R11, R2, UR5, R11 ;  /* 0x00000005020b7c24 */ /* 0x000fe2000f8e020b */
[----:B------:R-:W-:Y:S01]  /*fa50*/  IADD3 R19, P2, PT, R14, -R12, RZ ;  /* 0x8000000c0e137210 */ /* 0x000fe20007f5e0ff */
[----:B------:R-:W-:Y:S01]  /*fa60*/  IMAD.WIDE.U32 R4, R10, UR10, R8 ;  /* 0x0000000a0a047c25 */ /* 0x000fe2000f8e0008 */
[----:B------:R-:W-:-:S03]  /*fa70*/  IADD3 R8, P3, PT, R8, UR6, RZ ;  /* 0x0000000608087c10 */ /* 0x000fc6000ff7e0ff */
[----:B------:R-:W-:Y:S01]  /*fa80*/  IMAD R3, R10, UR11, R3 ;  /* 0x0000000b0a037c24 */ /* 0x000fe2000f8e0203 */
[C---:B----4-:R-:W-:Y:S01]  /*fa90*/  LEA R10, P1, R4.reuse, UR12, 0x1 ;  /* 0x0000000c040a7c11 */ /* 0x050fe2000f8208ff */
[----:B------:R-:W-:Y:S01]  /*faa0*/  IMAD.IADD R25, R13, 0x1, R11 ;  /* 0x000000010d197824 */ /* 0x000fe200078e020b */
[----:B------:R-:W-:Y:S02]  /*fab0*/  IADD3.X R9, PT, PT, R9, UR7, RZ, P3, !PT ;  /* 0x0000000709097c10 */ /* 0x000fe40009ffe4ff */
[----:B------:R-:W-:Y:S02]  /*fac0*/  IADD3 R3, PT, PT, R3, R5, RZ ;  /* 0x0000000503037210 */ /* 0x000fe40007ffe0ff */
[----:B------:R-:W-:Y:S02]  /*fad0*/  IADD3.X R5, PT, PT, R15, ~R25, RZ, P2, !PT ;  /* 0x800000190f057210 */ /* 0x000fe400017fe4ff */
[----:B------:R-:W-:-:S03]  /*fae0*/  LEA.HI.X R11, R4, UR13, R3, 0x1, P1 ;  /* 0x0000000d040b7c11 */ /* 0x000fc600088f0c03 */
[----:B------:R-:W-:Y:S01]  /*faf0*/  IMAD R4, R5, UR10, RZ ;  /* 0x0000000a05047c24 */ /* 0x000fe2000f8e02ff */
[----:B------:R-:W-:Y:S01]  /*fb00*/  IADD3 R21, P1, PT, R12, UR4, RZ ;  /* 0x000000040c157c10 */ /* 0x000fe2000ff3e0ff */
[----:B------:R0:W2:Y:S02]  /*fb10*/  LDG.E.U16 R3, desc[UR8][R10.64] ;  /* 0x000000080a037981 */ /* 0x0000a4000c1e1500 */
[----:B------:R-:W-:Y:S01]  /*fb20*/  IMAD R27, R19, UR11, R4 ;  /* 0x0000000b131b7c24 */ /* 0x000fe2000f8e0204 */
[----:B------:R-:W-:Y:S01]  /*fb30*/  IADD3.X R25, PT, PT, R25, UR5, RZ, P1, !PT ;  /* 0x0000000519197c10 */ /* 0x000fe20008ffe4ff */
[----:B------:R-:W-:Y:S01]  /*fb40*/  IMAD.WIDE.U32 R4, R19, UR10, R8 ;  /* 0x0000000a13047c25 */ /* 0x000fe2000f8e0008 */
[----:B------:R-:W-:Y:S02]  /*fb50*/  IADD3 R19, P2, PT, R14, -R21, RZ ;  /* 0x800000150e137210 */ /* 0x000fe40007f5e0ff */
[----:B------:R-:W-:Y:S02]  /*fb60*/  IADD3 R12, P1, PT, R8, UR6, RZ ;  /* 0x00000006080c7c10 */ /* 0x000fe4000ff3e0ff */
[----:B------:R-:W-:Y:S01]  /*fb70*/  IADD3 R5, PT, PT, R27, R5, RZ ;  /* 0x000000051b057210 */ /* 0x000fe20007ffe0ff */
[----:B------:R-:W-:Y:S01]  /*fb80*/  IMAD.X R16, R15, 0x1, ~R25, P2 ;  /* 0x000000010f107824 */ /* 0x000fe200010e0e19 */
[----:B------:R-:W-:-:S02]  /*fb90*/  IADD3.X R13, PT, PT, R9, UR7, RZ, P1, !PT ;  /* 0x00000007090d7c10 */ /* 0x000fc40008ffe4ff */
[----:B------:R-:W-:Y:S01]  /*fba0*/  LEA R8, P1, R4, UR12, 0x1 ;  /* 0x0000000c04087c11 */ /* 0x000fe2000f8208ff */
[----:B------:R-:W-:-:S03]  /*fbb0*/  IMAD R16, R16, UR10, RZ ;  /* 0x0000000a10107c24 */ /* 0x000fc6000f8e02ff */
[----:B------:R-:W-:Y:S01]  /*fbc0*/  LEA.HI.X R9, R4, UR13, R5, 0x1, P1 ;  /* 0x0000000d04097c11 */ /* 0x000fe200088f0c05 */
[C---:B------:R-:W-:Y:S02]  /*fbd0*/  IMAD R27, R19.reuse, UR11, R16 ;  /* 0x0000000b131b7c24 */ /* 0x040fe4000f8e0210 */
[----:B------:R-:W-:Y:S01]  /*fbe0*/  IMAD.WIDE.U32 R4, R19, UR10, R12 ;  /* 0x0000000a13047c25 */ /* 0x000fe2000f8e000c */
[----:B------:R-:W-:Y:S01]  /*fbf0*/  IADD3 R19, P1, P2, R14, -UR4, -R21 ;  /* 0x800000040e137c10 */ /* 0x000fe2000fa3e815 */
[----:B------:R1:W3:Y:S01]  /*fc00*/  LDG.E.U16 R16, desc[UR8][R8.64] ;  /* 0x0000000808107981 */ /* 0x0002e2000c1e1500 */
[----:B------:R-:W-:Y:S02]  /*fc10*/  IADD3 R12, P3, PT, R12, UR6, RZ ;  /* 0x000000060c0c7c10 */ /* 0x000fe4000ff7e0ff */
[----:B0-----:R-:W-:Y:S02]  /*fc20*/  IADD3.X R11, PT, PT, R15, ~UR5, ~R25, P1, P2 ;  /* 0x800000050f0b7c10 */ /* 0x001fe40008fe4c19 */
[----:B------:R-:W-:-:S02]  /*fc30*/  IADD3 R5, PT, PT, R5, R27, RZ ;  /* 0x0000001b05057210 */ /* 0x000fc40007ffe0ff */
[C---:B------:R-:W-:Y:S01]  /*fc40*/  LEA R10, P1, R4.reuse, UR12, 0x1 ;  /* 0x0000000c040a7c11 */ /* 0x040fe2000f8208ff */
[----:B------:R-:W-:Y:S01]  /*fc50*/  IMAD R18, R11, UR10, RZ ;  /* 0x0000000a0b127c24 */ /* 0x000fe2000f8e02ff */
[----:B------:R-:W-:Y:S02]  /*fc60*/  IADD3.X R13, PT, PT, R13, UR7, RZ, P3, !PT ;  /* 0x000000070d0d7c10 */ /* 0x000fe40009ffe4ff */
[----:B------:R-:W-:Y:S01]  /*fc70*/  LEA.HI.X R11, R4, UR13, R5, 0x1, P1 ;  /* 0x0000000d040b7c11 */ /* 0x000fe200088f0c05 */
[C---:B------:R-:W-:Y:S02]  /*fc80*/  IMAD R21, R19.reuse, UR11, R18 ;  /* 0x0000000b13157c24 */ /* 0x040fe4000f8e0212 */
[----:B------:R-:W-:Y:S02]  /*fc90*/  IMAD.WIDE.U32 R4, R19, UR10, R12 ;  /* 0x0000000a13047c25 */ /* 0x000fe4000f8e000c */
[----:B------:R-:W4:Y:S02]  /*fca0*/  LDG.E.U16 R10, desc[UR8][R10.64] ;  /* 0x000000080a0a7981 */ /* 0x000f24000c1e1500 */
[----:B------:R-:W-:Y:S01]  /*fcb0*/  IMAD.IADD R5, R5, 0x1, R21 ;  /* 0x0000000105057824 */ /* 0x000fe200078e0215 */
[----:B-1----:R-:W-:-:S04]  /*fcc0*/  LEA R8, P1, R4, UR12, 0x1 ;  /* 0x0000000c04087c11 */ /* 0x002fc8000f8208ff */
        /* <DEDUP_REMOVED lines=11> */
[----:B------:R-:W-:-:S05]  /*fd80*/  F2FP.F16.F32.PACK_AB R3, RZ, R3 ;  /* 0x00000003ff03723e */ /* 0x000fca00000000ff */
[----:B------:R-:W-:Y:S02]  /*fd90*/  HADD2.F32 R3, -RZ, R3.H0_H0 ;  /* 0x20000003ff037230 */ /* 0x000fe40000004100 */
[----:B----4-:R-:W-:-:S05]  /*fda0*/  HADD2.F32 R10, -RZ, R10.H0_H0 ;  /* 0x2000000aff0a7230 */ /* 0x010fca0000004100 */
[----:B------:R-:W-:-:S05]  /*fdb0*/  FADD.FTZ R3, R3, R10 ;  /* 0x0000000a03037221 */ /* 0x000fca0000010000 */
[----:B------:R-:W-:Y:S01]  /*fdc0*/  F2FP.F16.F32.PACK_AB R3, RZ, R3 ;  /* 0x00000003ff03723e */ /* 0x000fe200000000ff */
[----:B------:R-:W-:-:S04]  /*fdd0*/  HADD2.F32 R8, -RZ, R8.H0_H0 ;  /* 0x20000008ff087230 */ /* 0x000fc80000004100 */
[----:B------:R-:W-:-:S05]  /*fde0*/  HADD2.F32 R3, -RZ, R3.H0_H0 ;  /* 0x20000003ff037230 */ /* 0x000fca0000004100 */
[----:B------:R-:W-:-:S05]  /*fdf0*/  FADD.FTZ R3, R3, R8 ;  /* 0x0000000803037221 */ /* 0x000fca0000010000 */
[----:B------:R-:W-:-:S04]  /*fe00*/  F2FP.F16.F32.PACK_AB R3, RZ, R3 ;  /* 0x00000003ff03723e */ /* 0x000fc800000000ff */
[----:B------:R-:W-:-:S07]  /*fe10*/  PRMT R6, R3, 0x7610, R6 ;  /* 0x0000761003067816 */ /* 0x000fce0000000006 */
.L_x_710:
[----:B------:R-:W-:Y:S05]  /*fe20*/  BSYNC.RECONVERGENT B1 ;  /* 0x0000000000017941 */ /* 0x000fea0003800200 */
.L_x_709:
        /* <DEDUP_REMOVED lines=25> */
[----:B------:R-:W-:Y:S01]  /*ffc0*/  IMAD R13, R2, UR5, R13 ;  /* 0x00000005020d7c24 */ /* 0x000fe2000f8e020d */
[----:B------:R-:W-:Y:S01]  /*ffd0*/  IADD3 R7, P1, PT, R14, -R10, RZ ;  /* 0x8000000a0e077210 */ /* 0x000fe20007f3e0ff */
[----:B---3--:R-:W-:-:S03]  /*ffe0*/  IMAD R3, R3, UR10, RZ ;  /* 0x0000000a03037c24 */ /* 0x008fc6000f8e02ff */
[----:B------:R-:W-:Y:S01]  /*fff0*/  IADD3 R13, PT, PT, R11, R13, RZ ;  /* 0x0000000d0b0d7210 */ /* 0x000fe20007ffe0ff */
[----:B------:R-:W-:Y:S01]  /*10000*/  IMAD.WIDE.U32 R10, R4, UR10, R8 ;  /* 0x0000000a040a7c25 */ /* 0x000fe2000f8e0008 */
[----:B------:R-:W-:-:S03]  /*10010*/  IADD3 R8, P2, PT, R8, UR6, RZ ;  /* 0x0000000608087c10 */ /* 0x000fc6000ff5e0ff */
[----:B------:R-:W-:Y:S01]  /*10020*/  IMAD R3, R4, UR11, R3 ;  /* 0x0000000b04037c24 */ /* 0x000fe2000f8e0203 */
[----:B------:R-:W-:Y:S01]  /*10030*/  IADD3.X R9, PT, PT, R9, UR7, RZ, P2, !PT ;  /* 0x0000000709097c10 */ /* 0x000fe200097fe4ff */
[----:B------:R-:W-:Y:S01]  /*10040*/  IMAD.X R13, R15, 0x1, ~R13, P1 ;  /* 0x000000010f0d7824 */ /* 0x000fe200008e0e0d */
[C---:B----4-:R-:W-:Y:S02]  /*10050*/  LEA R4, P1, R10.reuse, UR12, 0x1 ;  /* 0x0000000c0a047c11 */ /* 0x050fe4000f8208ff */
[----:B------:R-:W-:Y:S01]  /*10060*/  IADD3 R3, PT, PT, R3, R11, RZ ;  /* 0x0000000b03037210 */ /* 0x000fe20007ffe0ff */
[----:B------:R-:W-:Y:S02]  /*10070*/  IMAD R12, R13, UR10, RZ ;  /* 0x0000000a0d0c7c24 */ /* 0x000fe4000f8e02ff */
[----:B------:R-:W-:Y:S01]  /*10080*/  IMAD.WIDE.U32 R8, R7, UR10, R8 ;  /* 0x0000000a07087c25 */ /* 0x000fe2000f8e0008 */
[----:B------:R-:W-:-:S03]  /*10090*/  LEA.HI.X R5, R10, UR13, R3, 0x1, P1 ;  /* 0x0000000d0a057c11 */ /* 0x000fc600088f0c03 */
[----:B------:R-:W-:Y:S02]  /*100a0*/  IMAD R7, R7, UR11, R12 ;  /* 0x0000000b07077c24 */ /* 0x000fe4000f8e020c */
[----:B------:R-:W2:Y:S01]  /*100b0*/  LDG.E.U16 R4, desc[UR8][R4.64] ;  /* 0x0000000804047981 */ /* 0x000ea2000c1e1500 */
[----:B------:R-:W-:Y:S02]  /*100c0*/  LEA R10, P1, R8, UR12, 0x1 ;  /* 0x0000000c080a7c11 */ /* 0x000fe4000f8208ff */
[----:B------:R-:W-:-:S04]  /*100d0*/  IADD3 R7, PT, PT, R7, R9, RZ ;  /* 0x0000000907077210 */ /* 0x000fc80007ffe0ff */
[----:B------:R-:W-:-:S05]  /*100e0*/  LEA.HI.X R11, R8, UR13, R7, 0x1, P1 ;  /* 0x0000000d080b7c11 */ /* 0x000fca00088f0c07 */
[----:B------:R-:W3:Y:S01]  /*100f0*/  LDG.E.U16 R10, desc[UR8][R10.64] ;  /* 0x000000080a0a7981 */ /* 0x000ee2000c1e1500 */
[----:B-----5:R-:W-:Y:S01]  /*10100*/  HADD2.F32 R6, -RZ, R6.H0_H0 ;  /* 0x20000006ff067230 */ /* 0x020fe20000004100 */
[----:B------:R-:W-:-:S05]  /*10110*/  IADD3 R2, P1, PT, R2, 0x2, RZ ;  /* 0x0000000202027810 */ /* 0x000fca0007f3e0ff */
[----:B------:R-:W-:Y:S02]  /*10120*/  IMAD.X R0, RZ, RZ, R0, P1 ;  /* 0x000000ffff007224 */ /* 0x000fe400008e0600 */
[----:B--2---:R-:W-:-:S05]  /*10130*/  HADD2.F32 R3, -RZ, R4.H0_H0 ;  /* 0x20000004ff037230 */ /* 0x004fca0000004100 */
[----:B------:R-:W-:-:S05]  /*10140*/  FADD.FTZ R3, R6, R3 ;  /* 0x0000000306037221 */ /* 0x000fca0000010000 */
[----:B------:R-:W-:Y:S01]  /*10150*/  F2FP.F16.F32.PACK_AB R3, RZ, R3 ;  /* 0x00000003ff03723e */ /* 0x000fe200000000ff */
[----:B---3--:R-:W-:-:S04]  /*10160*/  HADD2.F32 R6, -RZ, R10.H0_H0 ;  /* 0x2000000aff067230 */ /* 0x008fc80000004100 */
[----:B------:R-:W-:-:S05]  /*10170*/  HADD2.F32 R3, -RZ, R3.H0_H0 ;  /* 0x20000003ff037230 */ /* 0x000fca0000004100 */
[----:B------:R-:W-:-:S05]  /*10180*/  FADD.FTZ R3, R3, R6 ;  /* 0x0000000603037221 */ /* 0x000fca0000010000 */
[----:B------:R-:W-:-:S04]  /*10190*/  F2FP.F16.F32.PACK_AB R3, RZ, R3 ;  /* 0x00000003ff03723e */ /* 0x000fc800000000ff */
[----:B------:R-:W-:-:S07]  /*101a0*/  PRMT R6, R3, 0x7610, R6 ;  /* 0x0000761003067816 */ /* 0x000fce0000000006 */
.L_x_712:
[----:B------:R-:W-:Y:S05]  /*101b0*/  BSYNC.RECONVERGENT B1 ;  /* 0x0000000000017941 */ /* 0x000fea0003800200 */
.L_x_711:
        /* <DEDUP_REMOVED lines=27> */
.L_x_708:
[----:B------:R-:W-:Y:S05]  /*10370*/  BSYNC.RECONVERGENT B0 ;  /* 0x0000000000007941 */ /* 0x000fea0003800200 */
.L_x_707:
[----:B-----5:R-:W-:Y:S01]  /*10380*/  STG.E.U16 desc[UR8][R22.64], R6 ;  /* 0x0000000616007986 */ /* 0x020fe2000c101508 */
[----:B------:R-:W-:Y:S05]  /*10390*/  EXIT ;  /* 0x000000000000794d */ /* 0x000fea0003800000 */
.L_x_580:
        /* <DEDUP_REMOVED lines=14> */
[----:B------:R-:W-:-:S04]  /*10480*/  SHF.R.U32.HI R7, RZ, UR7, R6 ;  /* 0x00000007ff077c19 */ /* 0x000fc80008011606 */
[----:B------:R-:W-:-:S05]  /*10490*/  IADD3 R4, PT, PT, -R7, RZ, RZ ;  /* 0x000000ff07047210 */ /* 0x000fca0007ffe1ff */
[----:B-1----:R-:W-:-:S04]  /*104a0*/  IMAD R3, R4, UR12, R5 ;  /* 0x0000000c04037c24 */ /* 0x002fc8000f8e0205 */
[C---:B--2---:R-:W-:Y:S02]  /*104b0*/  IMAD R13, R3.reuse, UR14, RZ ;  /* 0x0000000e030d7c24 */ /* 0x044fe4000f8e02ff */
[C---:B------:R-:W-:Y:S02]  /*104c0*/  IMAD R14, R3.reuse, UR15, RZ ;  /* 0x0000000f030e7c24 */ /* 0x040fe4000f8e02ff */
[----:B0-----:R-:W-:Y:S01]  /*104d0*/  IMAD R3, R3, UR6, RZ ;  /* 0x0000000603037c24 */ /* 0x001fe2000f8e02ff */
        /* <DEDUP_REMOVED lines=334> */
.L_x_715:
        /* <DEDUP_REMOVED lines=37> */
.L_x_718:
[----:B------:R-:W-:-:S07]  /*11c10*/  MOV R4, 0x11c30 ;  /* 0x00011c3000047802 */ /* 0x000fce0000000f00 */
[----:B------:R-:W-:Y:S05]  /*11c20*/  CALL.REL.NOINC `($__internal_2_$__cuda_sm20_div_s64) ;  /* 0x000001a4006c7944 */ /* 0x000fea0003c00000 */
[----:B------:R-:W-:Y:S02]  /*11c30*/  MOV R16, R6 ;  /* 0x0000000600107202 */ /* 0x000fe40000000f00 */
[----:B------:R-:W-:-:S07]  /*11c40*/  MOV R17, R7 ;  /* 0x0000000700117202 */ /* 0x000fce0000000f00 */
.L_x_717:
[----:B------:R-:W-:Y:S05]  /*11c50*/  BSYNC.RECONVERGENT B1 ;  /* 0x0000000000017941 */ /* 0x000fea0003800200 */
.L_x_716:
        /* <DEDUP_REMOVED lines=24> */
[----:B0-----:R-:W-:Y:S01]  /*11de0*/  HFMA2 R8, -RZ, RZ, 0, 0 ;  /* 0x00000000ff087431 */ /* 0x001fe200000001ff */
[----:B-1----:R-:W-:-:S05]  /*11df0*/  IADD3 R3, PT, PT, RZ, -R9, RZ ;  /* 0x80000009ff037210 */ /* 0x002fca0007ffe0ff */
[----:B------:R-:W-:-:S04]  /*11e00*/  IMAD R3, R3, R6, RZ ;  /* 0x0000000603037224 */ /* 0x000fc800078e02ff */
[----:B------:R-:W-:-:S06]  /*11e10*/  IMAD.HI.U32 R3, R9, R3, R8 ;  /* 0x0000000309037227 */ /* 0x000fcc00078e0008 */
[----:B------:R-:W-:-:S04]  /*11e20*/  IMAD.HI.U32 R3, R3, R18, RZ ;  /* 0x0000001203037227 */ /* 0x000fc800078e00ff */
[----:B------:R-:W-:-:S04]  /*11e30*/  IMAD.MOV R7, RZ, RZ, -R3 ;  /* 0x000000ffff077224 */ /* 0x000fc800078e0a03 */
[----:B------:R-:W-:-:S05]  /*11e40*/  IMAD R7, R6, R7, R18 ;  /* 0x0000000706077224 */ /* 0x000fca00078e0212 */
[----:B------:R-:W-:-:S13]  /*11e50*/  ISETP.GE.U32.AND P0, PT, R7, R6, PT ;  /* 0x000000060700720c */ /* 0x000fda0003f06070 */
[-C--:B------:R-:W-:Y:S02]  /*11e60*/  @P0 IADD3 R7, PT, PT, R7, -R6.reuse, RZ ;  /* 0x8000000607070210 */ /* 0x080fe40007ffe0ff */
[----:B------:R-:W-:Y:S02]  /*11e70*/  @P0 IADD3 R3, PT, PT, R3, 0x1, RZ ;  /* 0x0000000103030810 */ /* 0x000fe40007ffe0ff */
[----:B------:R-:W-:Y:S01]  /*11e80*/  ISETP.GE.U32.AND P1, PT, R7, R6, PT ;  /* 0x000000060700720c */ /* 0x000fe20003f26070 */
[----:B------:R-:W-:-:S12]  /*11e90*/  HFMA2 R7, -RZ, RZ, 0, 0 ;  /* 0x00000000ff077431 */ /* 0x000fd800000001ff */
[----:B------:R-:W-:Y:S01]  /*11ea0*/  @P1 VIADD R3, R3, 0x1 ;  /* 0x0000000103031836 */ /* 0x000fe20000000000 */
[----:B------:R-:W-:-:S04]  /*11eb0*/  @!P2 LOP3.LUT R3, RZ, R6, RZ, 0x33, !PT ;  /* 0x00000006ff03a212 */ /* 0x000fc800078e33ff */
[----:B------:R-:W-:Y:S01]  /*11ec0*/  MOV R6, R3 ;  /* 0x0000000300067202 */ /* 0x000fe20000000f00 */
[----:B------:R-:W-:Y:S06]  /*11ed0*/  BRA `(.L_x_721) ;  /* 0x0000000000107947 */ /* 0x000fec0003800000 */
.L_x_720:
[----:B------:R-:W-:Y:S01]  /*11ee0*/  IMAD.MOV.U32 R10, RZ, RZ, R18 ;  /* 0x000000ffff0a7224 */ /* 0x000fe200078e0012 */
[----:B------:R-:W-:Y:S02]  /*11ef0*/  MOV R3, R19 ;  /* 0x0000001300037202 */ /* 0x000fe40000000f00 */
[----:B------:R-:W-:-:S07]  /*11f00*/  MOV R4, 0x11f20 ;  /* 0x00011f2000047802 */ /* 0x000fce0000000f00 */
[----:B------:R-:W-:Y:S05]  /*11f10*/  CALL.REL.NOINC `($__internal_2_$__cuda_sm20_div_s64) ;  /* 0x000001a000b07944 */ /* 0x000fea0003c00000 */
.L_x_721:
[----:B------:R-:W-:Y:S05]  /*11f20*/  BSYNC.RECONVERGENT B1 ;  /* 0x0000000000017941 */ /* 0x000fea0003800200 */
.L_x_719:
        /* <DEDUP_REMOVED lines=31> */
[----:B------:R-:W-:-:S02]  /*12120*/  IADD3 R26, P2, PT, RZ, -R9, RZ ;  /* 0x80000009ff1a7210 */ /* 0x000fc40007f5e0ff */
[----:B------:R-:W-:Y:S01]  /*12130*/  IADD3.X R40, PT, PT, RZ, R16, RZ, P5, !PT ;  /* 0x00000010ff287210 */ /* 0x000fe20002ffe4ff */
[----:B0-----:R-:W-:Y:S01]  /*12140*/  IMAD R8, R16, UR6, RZ ;  /* 0x0000000610087c24 */ /* 0x001fe2000f8e02ff */
[----:B------:R-:W-:Y:S02]  /*12150*/  USHF.L.U32 UR14, UR6, 0x4, URZ ;  /* 0x00000004060e7899 */ /* 0x000fe400080006ff */
[----:B------:R-:W-:-:S04]  /*12160*/  IMAD.WIDE.U32 R12, R15, UR6, RZ ;  /* 0x000000060f0c7c25 */ /* 0x000fc8000f8e00ff */
[----:B------:R-:W-:Y:S01]  /*12170*/  IMAD R3, R15, UR7, R8 ;  /* 0x000000070f037c24 */ /* 0x000fe2000f8e0208 */
[----:B------:R-:W-:Y:S01]  /*12180*/  IADD3 R11, P1, PT, R12, UR6, RZ ;  /* 0x000000060c0b7c10 */ /* 0x000fe2000ff3e0ff */
[----:B-1----:R-:W-:Y:S02]  /*12190*/  IMAD R30, R24, UR13, RZ ;  /* 0x0000000d181e7c24 */ /* 0x002fe4000f8e02ff */
[----:B------:R-:W-:Y:S01]  /*121a0*/  IMAD.SHL.U32 R33, R12, 0x2, RZ ;  /* 0x000000020c217824 */ /* 0x000fe200078e00ff */
[----:B------:R-:W-:Y:S01]  /*121b0*/  IADD3 R8, PT, PT, R13, R3, RZ ;  /* 0x000000030d087210 */ /* 0x000fe20007ffe0ff */
[----:B------:R-:W-:Y:S01]  /*121c0*/  IMAD.X R3, RZ, RZ, ~R49, P2 ;  /* 0x000000ffff037224 */ /* 0x000fe200010e0e31 */
[-C--:B------:R-:W-:Y:S01]  /*121d0*/  IADD3.X R13, PT, PT, RZ, ~R16.reuse, RZ, P3, !PT ;  /* 0x80000010ff0d7210 */ /* 0x080fe20001ffe4ff */
[----:B------:R-:W-:Y:S01]  /*121e0*/  IMAD.WIDE.U32 R28, R24, UR12, RZ ;  /* 0x0000000c181c7c25 */ /* 0x000fe2000f8e00ff */
[----:B------:R-:W-:Y:S02]  /*121f0*/  SHF.L.U64.HI R31, R12, 0x1, R8 ;  /* 0x000000010c1f7819 */ /* 0x000fe40000010208 */
[----:B------:R-:W-:Y:S01]  /*12200*/  IADD3 R12, P3, PT, R15, 0x3, RZ ;  /* 0x000000030f0c7810 */ /* 0x000fe20007f7e0ff */
[----:B------:R-:W-:Y:S01]  /*12210*/  IMAD R13, R13, UR12, RZ ;  /* 0x0000000c0d0d7c24 */ /* 0x000fe2000f8e02ff */
[----:B------:R-:W-:Y:S01]  /*12220*/  IADD3.X R8, PT, PT, R8, UR7, RZ, P1, !PT ;  /* 0x0000000708087c10 */ /* 0x000fe20008ffe4ff */
[----:B------:R-:W-:Y:S01]  /*12230*/  IMAD R3, R3, UR12, RZ ;  /* 0x0000000c03037c24 */ /* 0x000fe2000f8e02ff */
[----:B------:R-:W-:Y:S01]  /*12240*/  IADD3.X R48, PT, PT, RZ, R16, RZ, P3, !PT ;  /* 0x00000010ff307210 */ /* 0x000fe20001ffe4ff */
[C---:B------:R-:W-:Y:S01]  /*12250*/  IMAD R13, R20.reuse, UR13, R13 ;  /* 0x0000000d140d7c24 */ /* 0x040fe2000f8e020d */
[----:B------:R-:W-:Y:S01]  /*12260*/  IADD3 R43, P2, PT, RZ, -R12, RZ ;  /* 0x8000000cff2b7210 */ /* 0x000fe20007f5e0ff */
[----:B------:R-:W-:-:S04]  /*12270*/  IMAD.WIDE.U32 R20, R20, UR12, R18 ;  /* 0x0000000c14147c25 */ /* 0x000fc8000f8e0012 */
[----:B------:R-:W-:Y:S01]  /*12280*/  IMAD R35, R25, UR12, R30 ;  /* 0x0000000c19237c24 */ /* 0x000fe2000f8e021e */
[----:B------:R-:W-:Y:S01]  /*12290*/  IADD3 R13, PT, PT, R21, R13, RZ ;  /* 0x0000000d150d7210 */ /* 0x000fe20007ffe0ff */
[C---:B------:R-:W-:Y:S01]  /*122a0*/  IMAD R17, R26.reuse, UR13, R3 ;  /* 0x0000000d1a117c24 */ /* 0x040fe2000f8e0203 */
[----:B------:R-:W-:Y:S01]  /*122b0*/  IADD3.X R21, PT, PT, RZ, ~R48, RZ, P2, !PT ;  /* 0x80000030ff157210 */ /* 0x000fe200017fe4ff */
[----:B------:R-:W-:Y:S01]  /*122c0*/  IMAD.WIDE.U32 R26, R26, UR12, R18 ;  /* 0x0000000c1a1a7c25 */ /* 0x000fe2000f8e0012 */
[----:B------:R-:W-:-:S03]  /*122d0*/  LEA R3, P2, -R28, UR14, 0x4 ;  /* 0x0000000e1c037c11 */ /* 0x000fc6000f8421ff */
[----:B------:R-:W-:Y:S01]  /*122e0*/  IMAD.IADD R35, R29, 0x1, R35 ;  /* 0x000000011d237824 */ /* 0x000fe200078e0223 */
[----:B------:R-:W-:Y:S01]  /*122f0*/  IADD3 R27, PT, PT, R27, R17, RZ ;  /* 0x000000111b1b7210 */ /* 0x000fe20007ffe0ff */
[-C--:B------:R-:W-:Y:S01]  /*12300*/  IMAD R30, R13, R24.reuse, RZ ;  /* 0x000000180d1e7224 */ /* 0x080fe200078e02ff */
[----:B------:R-:W-:Y:S01]  /*12310*/  IADD3 R17, P3, PT, R15, 0x4, RZ ;  /* 0x000000040f117810 */ /* 0x000fe20007f7e0ff */
[----:B------:R-:W-:Y:S01]  /*12320*/  IMAD R50, R16, UR12, RZ ;  /* 0x0000000c10327c24 */ /* 0x000fe2000f8e02ff */
[----:B------:R-:W-:Y:S01]  /*12330*/  SHF.L.U64.HI R13, R28, 0x4, R35 ;  /* 0x000000041c0d7819 */ /* 0x000fe20000010223 */
[C---:B------:R-:W-:Y:S01]  /*12340*/  IMAD.WIDE.U32 R28, R20.reuse, R24, RZ ;  /* 0x00000018141c7225 */ /* 0x040fe200078e00ff */
[----:B------:R-:W-:Y:S02]  /*12350*/  IADD3.X R34, PT, PT, RZ, R16, RZ, P3, !PT ;  /* 0x00000010ff227210 */ /* 0x000fe40001ffe4ff */
[----:B------:R-:W-:Y:S01]  /*12360*/  IADD3 R47, P3, PT, RZ, -R17, RZ ;  /* 0x80000011ff2f7210 */ /* 0x000fe20007f7e0ff */
[----:B------:R-:W-:-:S02]  /*12370*/  IMAD R35, R20, R25, R30 ;  /* 0x0000001914237224 */ /* 0x000fc400078e021e */
[----:B------:R-:W-:Y:S01]  /*12380*/  IMAD R20, R21, UR12, RZ ;  /* 0x0000000c15147c24 */ /* 0x000fe2000f8e02ff */
[----:B------:R-:W-:Y:S01]  /*12390*/  LEA R21, P4, R28, R33, 0x1 ;  /* 0x000000211c157211 */ /* 0x000fe200078808ff */
[----:B------:R-:W-:Y:S02]  /*123a0*/  IMAD R27, R27, R24, RZ ;  /* 0x000000181b1b7224 */ /* 0x000fe400078e02ff */
[C---:B------:R-:W-:Y:S02]  /*123b0*/  IMAD R33, R43.reuse, UR13, R20 ;  /* 0x0000000d2b217c24 */ /* 0x040fe4000f8e0214 */
[----:B------:R-:W-:-:S04]  /*123c0*/  IMAD.WIDE.U32 R42, R43, UR12, R18 ;  /* 0x0000000c2b2a7c25 */ /* 0x000fc8000f8e0012 */
[C---:B------:R-:W-:Y:S02]  /*123d0*/  IMAD R37, R26.reuse, R25, R27 ;  /* 0x000000191a257224 */ /* 0x040fe400078e021b */
[----:B------:R-:W-:-:S04]  /*123e0*/  IMAD.WIDE.U32 R26, R26, R24, RZ ;  /* 0x000000181a1a7225 */ /* 0x000fc800078e00ff */
[----:B------:R-:W-:Y:S01]  /*123f0*/  IMAD.IADD R20, R29, 0x1, R35 ;  /* 0x000000011d147824 */ /* 0x000fe200078e0223 */
[----:B------:R-:W-:Y:S01]  /*12400*/  IADD3 R29, PT, PT, R43, R33, RZ ;  /* 0x000000212b1d7210 */ /* 0x000fe20007ffe0ff */
[----:B------:R-:W-:Y:S01]  /*12410*/  IMAD.IADD R37, R27, 0x1, R37 ;  /* 0x000000011b257824 */ /* 0x000fe200078e0225 */
[----:B------:R-:W-:Y:S01]  /*12420*/  IADD3.X R27, PT, PT, RZ, ~R34, RZ, P3, !PT ;  /* 0x80000022ff1b7210 */ /* 0x000fe20001ffe4ff */
[----:B------:R-:W-:Y:S01]  /*12430*/  IMAD R34, R34, UR6, RZ ;  /* 0x0000000622227c24 */ /* 0x000fe2000f8e02ff */
[----:B------:R-:W-:Y:S01]  /*12440*/  LEA.HI.X R20, R28, R31, R20, 0x1, P4 ;  /* 0x0000001f1c147211 */ /* 0x000fe200020f0c14 */
[----:B------:R-:W-:Y:S01]  /*12450*/  IMAD R29, R29, R24, RZ ;  /* 0x000000181d1d7224 */ /* 0x000fe200078e02ff */
[----:B------:R-:W-:Y:S01]  /*12460*/  IADD3 R35, P4, PT, R15, 0x5, RZ ;  /* 0x000000050f237810 */ /* 0x000fe20007f9e0ff */
[----:B------:R-:W-:Y:S01]  /*12470*/  IMAD.WIDE.U32 R56, R12, UR6, RZ ;  /* 0x000000060c387c25 */ /* 0x000fe2000f8e00ff */
[C---:B------:R-:W-:Y:S02]  /*12480*/  SHF.L.U32 R36, R26.reuse, 0x1, RZ ;  /* 0x000000011a247819 */ /* 0x040fe400000006ff */
[----:B------:R-:W-:Y:S01]  /*12490*/  SHF.L.U64.HI R37, R26, 0x1, R37 ;  /* 0x000000011a257819 */ /* 0x000fe20000010225 */
[----:B------:R-:W-:-:S02]  /*124a0*/  IMAD R26, R27, UR12, RZ ;  /* 0x0000000c1b1a7c24 */ /* 0x000fc4000f8e02ff */
[----:B------:R-:W-:Y:S01]  /*124b0*/  IMAD R27, R42, R25, R29 ;  /* 0x000000192a1b7224 */ /* 0x000fe200078e021d */
[----:B------:R-:W-:Y:S01]  /*124c0*/  IADD3 R29, P3, PT, RZ, -R35, RZ ;  /* 0x80000023ff1d7210 */ /* 0x000fe20007f7e0ff */
[----:B------:R-:W-:Y:S01]  /*124d0*/  IMAD.X R39, RZ, RZ, R16, P4 ;  /* 0x000000ffff277224 */ /* 0x000fe200020e0610 */
[----:B------:R-:W-:Y:S01]  /*124e0*/  IADD3 R31, P4, PT, RZ, -R38, RZ ;  /* 0x80000026ff1f7210 */ /* 0x000fe20007f9e0ff */
[C---:B------:R-:W-:Y:S02]  /*124f0*/  IMAD R33, R47.reuse, UR13, R26 ;  /* 0x0000000d2f217c24 */ /* 0x040fe4000f8e021a */
[----:B------:R-:W-:-:S04]  /*12500*/  IMAD.WIDE.U32 R46, R47, UR12, R18 ;  /* 0x0000000c2f2e7c25 */ /* 0x000fc8000f8e0012 */
[----:B------:R-:W-:Y:S01]  /*12510*/  IMAD.X R28, RZ, RZ, ~R39, P3 ;  /* 0x000000ffff1c7224 */ /* 0x000fe200018e0e27 */
[----:B------:R-:W-:Y:S01]  /*12520*/  IADD3 R33, PT, PT, R47, R33, RZ ;  /* 0x000000212f217210 */ /* 0x000fe20007ffe0ff */
[----:B------:R-:W-:-:S04]  /*12530*/  IMAD.WIDE.U32 R42, R42, R24, RZ ;  /* 0x000000182a2a7225 */ /* 0x000fc800078e00ff */
[----:B------:R-:W-:Y:S01]  /*12540*/  IMAD R28, R28, UR12, RZ ;  /* 0x0000000c1c1c7c24 */ /* 0x000fe2000f8e02ff */
[----:B------:R-:W-:Y:S01]  /*12550*/  IADD3 R27, PT, PT, R43, R27, RZ ;  /* 0x0000001b2b1b7210 */ /* 0x000fe20007ffe0ff */
[----:B------:R-:W-:Y:S01]  /*12560*/  IMAD R45, R33, R24, RZ ;  /* 0x00000018212d7224 */ /* 0x000fe200078e02ff */
[----:B------:R-:W-:Y:S01]  /*12570*/  IADD3 R43, P3, PT, R15, 0x7, RZ ;  /* 0x000000070f2b7810 */ /* 0x000fe20007f7e0ff */
[C---:B------:R-:W-:Y:S01]  /*12580*/  IMAD R33, R29.reuse, UR13, R28 ;  /* 0x0000000d1d217c24 */ /* 0x040fe2000f8e021c */
[C---:B------:R-:W-:Y:S01]  /*12590*/  SHF.L.U32 R41, R42.reuse, 0x1, RZ ;  /* 0x000000012a297819 */ /* 0x040fe200000006ff */
[----:B------:R-:W-:Y:S01]  /*125a0*/  IMAD.WIDE.U32 R28, R29, UR12, R18 ;  /* 0x0000000c1d1c7c25 */ /* 0x000fe2000f8e0012 */
[----:B------:R-:W-:Y:S02]  /*125b0*/  IADD3.X R44, PT, PT, RZ, R16, RZ, P3, !PT ;  /* 0x00000010ff2c7210 */ /* 0x000fe40001ffe4ff */
[----:B------:R-:W-:Y:S01]  /*125c0*/  SHF.L.U64.HI R42, R42, 0x1, R27 ;  /* 0x000000012a2a7819 */ /* 0x000fe2000001021b */
[----:B------:R-:W-:Y:S01]  /*125d0*/  IMAD.X R30, RZ, RZ, ~R40, P4 ;  /* 0x000000ffff1e7224 */ /* 0x000fe200020e0e28 */
[----:B------:R-:W-:Y:S01]  /*125e0*/  IADD3 R51, PT, PT, R29, R33, RZ ;  /* 0x000000211d337210 */ /* 0x000fe20007ffe0ff */
[----:B------:R-:W0:Y:S01]  /*125f0*/  LDC.64 R26, c[0x0][0x608] ;  /* 0x00018200ff1a7b82 */ /* 0x000e220000000a00 */
[----:B------:R-:W-:Y:S01]  /*12600*/  IADD3 R33, P3, PT, RZ, -R43, RZ ;  /* 0x8000002bff217210 */ /* 0x000fe20007f7e0ff */
[----:B------:R-:W-:Y:S01]  /*12610*/  IMAD R30, R30, UR12, RZ ;  /* 0x0000000c1e1e7c24 */ /* 0x000fe2000f8e02ff */
[----:B------:R-:W-:Y:S01]  /*12620*/  LEA R41, P4, R56, R41, 0x1 ;  /* 0x0000002938297211 */ /* 0x000fe200078808ff */
[----:B------:R-:W-:-:S02]  /*12630*/  IMAD R45, R46, R25, R45 ;  /* 0x000000192e2d7224 */ /* 0x000fc400078e022d */
[C---:B------:R-:W-:Y:S02]  /*12640*/  IMAD R53, R31.reuse, UR13, R30 ;  /* 0x0000000d1f357c24 */ /* 0x040fe4000f8e021e */
[----:B------:R-:W-:-:S04]  /*12650*/  IMAD.WIDE.U32 R30, R31, UR12, R18 ;  /* 0x0000000c1f1e7c25 */ /* 0x000fc8000f8e0012 */
[----:B------:R-:W-:Y:S01]  /*12660*/  IMAD.X R32, RZ, RZ, ~R44, P3 ;  /* 0x000000ffff207224 */ /* 0x000fe200018e0e2c */
[----:B------:R-:W-:Y:S01]  /*12670*/  IADD3 R53, PT, PT, R31, R53, RZ ;  /* 0x000000351f357210 */ /* 0x000fe20007ffe0ff */
[----:B------:R-:W-:-:S04]  /*12680*/  IMAD.WIDE.U32 R46, R46, R24, RZ ;  /* 0x000000182e2e7225 */ /* 0x000fc800078e00ff */
[----:B------:R-:W-:Y:S02]  /*12690*/  IMAD R32, R32, UR12, RZ ;  /* 0x0000000c20207c24 */ /* 0x000fe4000f8e02ff */
[----:B------:R-:W-:Y:S01]  /*126a0*/  IMAD.IADD R29, R47, 0x1, R45 ;  /* 0x000000012f1d7824 */ /* 0x000fe200078e022d */
[C---:B------:R-:W-:Y:S01]  /*126b0*/  SHF.L.U32 R45, R46.reuse, 0x1, RZ ;  /* 0x000000012e2d7819 */ /* 0x040fe200000006ff */
[-C--:B------:R-:W-:Y:S02]  /*126c0*/  IMAD R51, R51, R24.reuse, RZ ;  /* 0x0000001833337224 */ /* 0x080fe400078e02ff */
[----:B------:R-:W-:Y:S01]  /*126d0*/  IMAD R47, R33, UR13, R32 ;  /* 0x0000000d212f7c24 */ /* 0x000fe2000f8e0220 */
[----:B------:R-:W-:Y:S01]  /*126e0*/  SHF.L.U64.HI R46, R46, 0x1, R29 ;  /* 0x000000012e2e7819 */ /* 0x000fe2000001021d */
[----:B------:R-:W-:Y:S02]  /*126f0*/  IMAD R53, R53, R24, RZ ;  /* 0x0000001835357224 */ /* 0x000fe400078e02ff */
[----:B------:R-:W-:-:S04]  /*12700*/  IMAD.WIDE.U32 R32, R33, UR12, R18 ;  /* 0x0000000c21207c25 */ /* 0x000fc8000f8e0012 */
[C---:B------:R-:W-:Y:S01]  /*12710*/  IMAD R51, R28.reuse, R25, R51 ;  /* 0x000000191c337224 */ /* 0x040fe200078e0233 */
[----:B------:R-:W-:Y:S01]  /*12720*/  IADD3 R33, PT, PT, R33, R47, RZ ;  /* 0x0000002f21217210 */ /* 0x000fe20007ffe0ff */
[----:B------:R-:W-:-:S04]  /*12730*/  IMAD.WIDE.U32 R28, R28, R24, RZ ;  /* 0x000000181c1c7225 */ /* 0x000fc800078e00ff */
[C---:B------:R-:W-:Y:S01]  /*12740*/  IMAD R53, R30.reuse, R25, R53 ;  /* 0x000000191e357224 */ /* 0x040fe200078e0235 */
[----:B------:R-:W-:Y:S01]  /*12750*/  IADD3 R51, PT, PT, R29, R51, RZ ;  /* 0x000000331d337210 */ /* 0x000fe20007ffe0ff */
[-C--:B------:R-:W-:Y:S01]  /*12760*/  IMAD.WIDE.U32 R30, R30, R24.reuse, RZ ;  /* 0x000000181e1e7225 */ /* 0x080fe200078e00ff */
[C---:B------:R-:W-:Y:S02]  /*12770*/  SHF.L.U32 R29, R28.reuse, 0x1, RZ ;  /* 0x000000011c1d7819 */ /* 0x040fe400000006ff */
[----:B------:R-:W-:Y:S01]  /*12780*/  SHF.L.U64.HI R28, R28, 0x1, R51 ;  /* 0x000000011c1c7819 */ /* 0x000fe20000010233 */
[----:B------:R-:W-:Y:S01]  /*12790*/  IMAD.IADD R31, R31, 0x1, R53 ;  /* 0x000000011f1f7824 */ /* 0x000fe200078e0235 */
[C---:B------:R-:W-:Y:S01]  /*127a0*/  SHF.L.U32 R47, R30.reuse, 0x1, RZ ;  /* 0x000000011e2f7819 */ /* 0x040fe200000006ff */
[----:B------:R-:W-:Y:S02]  /*127b0*/  IMAD R33, R33, R24, RZ ;  /* 0x0000001821217224 */ /* 0x000fe400078e02ff */
        /* <DEDUP_REMOVED lines=10> */
[----:B------:R-:W-:Y:S01]  /*12860*/  IMAD R53, R9, UR7, R30 ;  /* 0x0000000709357c24 */ /* 0x000fe2000f8e021e */
[----:B------:R-:W-:Y:S01]  /*12870*/  IADD3.X R51, PT, PT, R19, ~R51, RZ, P3, !PT ;  /* 0x8000003313337210 */ /* 0x000fe20001ffe4ff */
[----:B------:R-:W-:Y:S01]  /*12880*/  IMAD.WIDE.U32 R48, R9, UR6, RZ ;  /* 0x0000000609307c25 */ /* 0x000fe2000f8e00ff */
[----:B------:R-:W-:-:S03]  /*12890*/  IADD3 R9, PT, PT, R33, R55, RZ ;  /* 0x0000003721097210 */ /* 0x000fc60007ffe0ff */
[C---:B------:R-:W-:Y:S01]  /*128a0*/  IMAD R33, R17.reuse, UR7, R34 ;  /* 0x0000000711217c24 */ /* 0x040fe2000f8e0222 */
[----:B------:R-:W-:Y:S01]  /*128b0*/  SHF.L.U64.HI R9, R32, 0x1, R9 ;  /* 0x0000000120097819 */ /* 0x000fe20000010209 */
[----:B------:R-:W-:Y:S01]  /*128c0*/  IMAD.WIDE.U32 R54, R17, UR6, RZ ;  /* 0x0000000611367c25 */ /* 0x000fe2000f8e00ff */
[----:B------:R-:W-:-:S03]  /*128d0*/  LEA R17, P3, R48, R36, 0x1 ;  /* 0x0000002430117211 */ /* 0x000fc600078608ff */
[----:B------:R-:W-:Y:S01]  /*128e0*/  IMAD.IADD R33, R55, 0x1, R33 ;  /* 0x0000000137217824 */ /* 0x000fe200078e0221 */
[----:B------:R-:W-:Y:S01]  /*128f0*/  LEA R45, P5, R54, R45, 0x1 ;  /* 0x0000002d362d7211 */ /* 0x000fe200078a08ff */
[----:B------:R-:W-:Y:S01]  /*12900*/  IMAD R27, R12, UR7, R27 ;  /* 0x000000070c1b7c24 */ /* 0x000fe2000f8e021b */
[----:B------:R-:W-:Y:S01]  /*12910*/  SHF.L.U32 R12, R32, 0x1, RZ ;  /* 0x00000001200c7819 */ /* 0x000fe200000006ff */
[----:B------:R-:W-:Y:S01]  /*12920*/  IMAD R51, R51, R24, RZ ;  /* 0x0000001833337224 */ /* 0x000fe200078e02ff */
[----:B------:R-:W-:Y:S01]  /*12930*/  LEA.HI.X R46, R54, R46, R33, 0x1, P5 ;  /* 0x0000002e362e7211 */ /* 0x000fe200028f0c21 */
[----:B------:R-:W-:Y:S01]  /*12940*/  IMAD R33, R40, UR6, RZ ;  /* 0x0000000628217c24 */ /* 0x000fe2000f8e02ff */
[----:B------:R-:W-:Y:S01]  /*12950*/  IADD3 R27, PT, PT, R57, R27, RZ ;  /* 0x0000001b391b7210 */ /* 0x000fe20007ffe0ff */
[----:B------:R-:W-:Y:S02]  /*12960*/  IMAD R51, R26, R25, R51 ;  /* 0x000000191a337224 */ /* 0x000fe400078e0233 */
[----:B------:R-:W-:Y:S01]  /*12970*/  IMAD R30, R39, UR6, RZ ;  /* 0x00000006271e7c24 */ /* 0x000fe2000f8e02ff */
[----:B------:R-:W-:Y:S01]  /*12980*/  LEA.HI.X R42, R56, R42, R27, 0x1, P4 ;  /* 0x0000002a382a7211 */ /* 0x000fe200020f0c1b */
[----:B------:R-:W-:-:S04]  /*12990*/  IMAD.WIDE.U32 R24, R26, R24, RZ ;  /* 0x000000181a187225 */ /* 0x000fc800078e00ff */
[----:B------:R-:W-:Y:S01]  /*129a0*/  IMAD R44, R44, UR6, RZ ;  /* 0x000000062c2c7c24 */ /* 0x000fe2000f8e02ff */
[----:B------:R-:W-:Y:S01]  /*129b0*/  IADD3 R25, PT, PT, R25, R51, RZ ;  /* 0x0000003319197210 */ /* 0x000fe20007ffe0ff */
[----:B------:R-:W-:Y:S02]  /*129c0*/  IMAD.IADD R53, R49, 0x1, R53 ;  /* 0x0000000131357824 */ /* 0x000fe400078e0235 */
[----:B------:R-:W-:Y:S02]  /*129d0*/  IMAD R59, R38, UR7, R33 ;  /* 0x00000007263b7c24 */ /* 0x000fe4000f8e0221 */
[C---:B------:R-:W-:Y:S01]  /*129e0*/  IMAD R49, R35.reuse, UR7, R30 ;  /* 0x0000000723317c24 */ /* 0x040fe2000f8e021e */
[C---:B------:R-:W-:Y:S01]  /*129f0*/  SHF.L.U32 R30, R24.reuse, 0x1, RZ ;  /* 0x00000001181e7819 */ /* 0x040fe200000006ff */
[----:B------:R-:W-:Y:S01]  /*12a00*/  IMAD.WIDE.U32 R26, R35, UR6, RZ ;  /* 0x00000006231a7c25 */ /* 0x000fe2000f8e00ff */
[----:B------:R-:W-:Y:S02]  /*12a10*/  SHF.L.U64.HI R24, R24, 0x1, R25 ;  /* 0x0000000118187819 */ /* 0x000fe40000010219 */
[----:B------:R-:W-:Y:S01]  /*12a20*/  LEA.HI.X R37, R48, R37, R53, 0x1, P3 ;  /* 0x0000002530257211 */ /* 0x000fe200018f0c35 */
[----:B------:R-:W-:Y:S01]  /*12a30*/  IMAD.WIDE.U32 R38, R38, UR6, RZ ;  /* 0x0000000626267c25 */ /* 0x000fe2000f8e00ff */
[----:B------:R-:W-:-:S03]  /*12a40*/  LEA R29, P3, R26, R29, 0x1 ;  /* 0x0000001d1a1d7211 */ /* 0x000fc600078608ff */
[----:B------:R-:W-:Y:S01]  /*12a50*/  IMAD.WIDE.U32 R32, R43, UR6, RZ ;  /* 0x000000062b207c25 */ /* 0x000fe2000f8e00ff */
[----:B------:R-:W-:Y:S01]  /*12a60*/  USHF.L.U64.HI UR6, UR6, 0x4, UR7 ;  /* 0x0000000406067899 */ /* 0x000fe20008010207 */
[----:B------:R-:W-:Y:S02]  /*12a70*/  IADD3 R59, PT, PT, R39, R59, RZ ;  /* 0x0000003b273b7210 */ /* 0x000fe40007ffe0ff */
[----:B------:R-:W-:Y:S01]  /*12a80*/  IMAD R57, R43, UR7, R44 ;  /* 0x000000072b397c24 */ /* 0x000fe2000f8e022c */
[----:B------:R-:W-:Y:S01]  /*12a90*/  LEA R35, P4, R38, R47, 0x1 ;  /* 0x0000002f26237211 */ /* 0x000fe200078808ff */
[----:B------:R-:W-:Y:S01]  /*12aa0*/  IMAD.IADD R43, R27, 0x1, R49 ;  /* 0x000000011b2b7824 */ /* 0x000fe200078e0231 */
[----:B------:R-:W-:Y:S02]  /*12ab0*/  LEA R27, P1, R11, R30, 0x1 ;  /* 0x0000001e0b1b7211 */ /* 0x000fe400078208ff */
[----:B------:R-:W-:Y:S02]  /*12ac0*/  IADD3 R57, PT, PT, R33, R57, RZ ;  /* 0x0000003921397210 */ /* 0x000fe40007ffe0ff */
[----:B------:R-:W-:-:S02]  /*12ad0*/  IADD3.X R13, PT, PT, ~R13, UR6, RZ, P2, !PT ;  /* 0x000000060d0d7c10 */ /* 0x000fc400097fe5ff */
[C---:B------:R-:W-:Y:S02]  /*12ae0*/  IADD3 R33, P2, PT, R14.reuse, R17, RZ ;  /* 0x000000110e217210 */ /* 0x040fe40007f5e0ff */
[----:B------:R-:W-:Y:S02]  /*12af0*/  LEA.HI.X R24, R11, R24, R8, 0x1, P1 ;  /* 0x000000180b187211 */ /* 0x000fe400008f0c08 */
[----:B------:R-:W-:Y:S02]  /*12b00*/  IADD3 R17, P6, PT, R14, R27, RZ ;  /* 0x0000001b0e117210 */ /* 0x000fe40007fde0ff */
[----:B------:R-:W-:Y:S01]  /*12b10*/  LEA R25, P5, R32, R12, 0x1 ;  /* 0x0000000c20197211 */ /* 0x000fe200078a08ff */
[----:B0-----:R-:W-:Y:S01]  /*12b20*/  IMAD.U32 R12, RZ, RZ, UR12 ;  /* 0x0000000cff0c7e24 */ /* 0x001fe2000f8e00ff */
[----:B------:R-:W-:Y:S01]  /*12b30*/  LEA.HI.X R28, R26, R28, R43, 0x1, P3 ;  /* 0x0000001c1a1c7211 */ /* 0x000fe200018f0c2b */
[----:B------:R-:W-:Y:S01]  /*12b40*/  IMAD.X R39, RZ, RZ, R24, P6 ;  /* 0x000000ffff277224 */ /* 0x000fe200030e0618 */
[----:B------:R-:W-:-:S02]  /*12b50*/  LEA.HI.X R59, R38, R31, R59, 0x1, P4 ;  /* 0x0000001f263b7211 */ /* 0x000fc400020f0c3b */
        /* <DEDUP_REMOVED lines=8> */
[C---:B------:R-:W-:Y:S02]  /*12be0*/  IADD3 R43, P5, PT, R14.reuse, R29, RZ ;  /* 0x0000001d0e2b7210 */ /* 0x040fe40007fbe0ff */
[----:B------:R-:W-:Y:S02]  /*12bf0*/  IADD3 R37, P2, PT, R14, R25, RZ ;  /* 0x000000190e257210 */ /* 0x000fe40007f5e0ff */
[----:B------:R-:W-:Y:S02]  /*12c00*/  MOV R8, UR13 ;  /* 0x0000000d00087c02 */ /* 0x000fe40008000f00 */
[----:B------:R-:W-:Y:S02]  /*12c10*/  MOV R9, R10 ;  /* 0x0000000a00097202 */ /* 0x000fe40000000f00 */
[----:B------:R-:W-:Y:S02]  /*12c20*/  LOP3.LUT R30, R6, 0xfffffff8, RZ, 0xc0, !PT ;  /* 0xfffffff8061e7812 */ /* 0x000fe400078ec0ff */
[----:B------:R-:W-:-:S02]  /*12c30*/  IADD3.X R49, PT, PT, RZ, R20, RZ, P1, !PT ;  /* 0x00000014ff317210 */ /* 0x000fc40000ffe4ff */
[----:B------:R-:W-:Y:S02]  /*12c40*/  IADD3.X R53, PT, PT, RZ, R46, RZ, P4, !PT ;  /* 0x0000002eff357210 */ /* 0x000fe400027fe4ff */
[----:B------:R-:W-:Y:S02]  /*12c50*/  IADD3.X R55, PT, PT, RZ, R28, RZ, P5, !PT ;  /* 0x0000001cff377210 */ /* 0x000fe40002ffe4ff */
[----:B------:R-:W-:-:S07]  /*12c60*/  IADD3.X R57, PT, PT, RZ, R57, RZ, P2, !PT ;  /* 0x00000039ff397210 */ /* 0x000fce00017fe4ff */
.L_x_726:
        /* <DEDUP_REMOVED lines=65> */
.L_x_725:
[----:B------:R-:W-:Y:S05]  /*13080*/  BSYNC.RECONVERGENT B2 ;  /* 0x0000000000027941 */ /* 0x000fea0003800200 */
.L_x_724:
        /* <DEDUP_REMOVED lines=13> */
[----:B------:R-:W1:Y:S01]  /*13160*/  LDC.64 R10, c[0x0][0x608] ;  /* 0x00018200ff0a7b82 */ /* 0x000e620000000a00 */
[----:B------:R-:W-:Y:S01]  /*13170*/  IADD3 R21, P1, PT, RZ, -R15, RZ ;  /* 0x8000000fff157210 */ /* 0x000fe20007f3e0ff */
[----:B------:R-:W2:Y:S03]  /*13180*/  LDCU.64 UR12, c[0x0][0x618] ;  /* 0x0000c300ff0c77ac */ /* 0x000ea60008000a00 */
        /* <DEDUP_REMOVED lines=11> */
[----:B-1----:R-:W-:-:S04]  /*13240*/  IMAD.WIDE.U32 R10, R15, UR6, R10 ;  /* 0x000000060f0a7c25 */ /* 0x002fc8000f8e000a */
[----:B---3--:R-:W-:Y:S01]  /*13250*/  IMAD R7, R7, UR14, RZ ;  /* 0x0000000e07077c24 */ /* 0x008fe2000f8e02ff */
[----:B------:R-:W-:Y:S01]  /*13260*/  IADD3 R25, P2, PT, R18, -R10, RZ ;  /* 0x8000000a12197210 */ /* 0x000fe20007f5e0ff */
[----:B------:R-:W-:Y:S02]  /*13270*/  IMAD R21, R15, UR7, R12 ;  /* 0x000000070f157c24 */ /* 0x000fe4000f8e020c */
        /* <DEDUP_REMOVED lines=9> */
[----:B------:R-:W-:Y:S01]  /*13310*/  IMAD R12, R11, UR14, RZ ;  /* 0x0000000e0b0c7c24 */ /* 0x000fe2000f8e02ff */
[----:B------:R-:W-:Y:S01]  /*13320*/  IADD3 R27, P1, PT, R10, UR6, RZ ;  /* 0x000000060a1b7c10 */ /* 0x000fe2000ff3e0ff */
[----:B------:R-:W-:Y:S02]  /*13330*/  IMAD.WIDE.U32 R10, R25, UR14, R8 ;  /* 0x0000000e190a7c25 */ /* 0x000fe4000f8e0008 */
[----:B------:R0:W2:Y:S01]  /*13340*/  LDG.E.U16 R7, desc[UR8][R20.64] ;  /* 0x0000000814077981 */ /* 0x0000a2000c1e1500 */
[----:B------:R-:W-:Y:S01]  /*13350*/  IADD3.X R29, PT, PT, R29, UR7, RZ, P1, !PT ;  /* 0x000000071d1d7c10 */ /* 0x000fe20008ffe4ff */
[----:B------:R-:W-:Y:S01]  /*13360*/  IMAD R31, R25, UR15, R12 ;  /* 0x0000000f191f7c24 */ /* 0x000fe2000f8e020c */
[----:B------:R-:W-:Y:S02]  /*13370*/  IADD3 R25, P2, PT, R18, -R27, RZ ;  /* 0x8000001b12197210 */ /* 0x000fe40007f5e0ff */
[----:B------:R-:W-:-:S02]  /*13380*/  IADD3 R8, P1, PT, R8, UR12, RZ ;  /* 0x0000000c08087c10 */ /* 0x000fc4000ff3e0ff */
[----:B------:R-:W-:Y:S02]  /*13390*/  IADD3.X R13, PT, PT, R19, ~R29, RZ, P2, !PT ;  /* 0x8000001d130d7210 */ /* 0x000fe400017fe4ff */
[----:B------:R-:W-:Y:S02]  /*133a0*/  IADD3.X R9, PT, PT, R9, UR13, RZ, P1, !PT ;  /* 0x0000000d09097c10 */ /* 0x000fe40008ffe4ff */
[----:B------:R-:W-:Y:S01]  /*133b0*/  IADD3 R11, PT, PT, R31, R11, RZ ;  /* 0x0000000b1f0b7210 */ /* 0x000fe20007ffe0ff */
[----:B0-----:R-:W-:Y:S01]  /*133c0*/  IMAD R20, R13, UR14, RZ ;  /* 0x0000000e0d147c24 */ /* 0x001fe2000f8e02ff */
[----:B------:R-:W-:-:S03]  /*133d0*/  LEA R12, P1, R10, R14, 0x1 ;  /* 0x0000000e0a0c7211 */ /* 0x000fc600078208ff */
[C---:B------:R-:W-:Y:S01]  /*133e0*/  IMAD R21, R25.reuse, UR15, R20 ;  /* 0x0000000f19157c24 */ /* 0x040fe2000f8e0214 */
[----:B------:R-:W-:Y:S01]  /*133f0*/  LEA.HI.X R13, R10, R3, R11, 0x1, P1 ;  /* 0x000000030a0d7211 */ /* 0x000fe200008f0c0b */
[----:B------:R-:W-:Y:S01]  /*13400*/  IMAD.WIDE.U32 R10, R25, UR14, R8 ;  /* 0x0000000e190a7c25 */ /* 0x000fe2000f8e0008 */
[----:B------:R-:W-:-:S03]  /*13410*/  IADD3 R25, P1, P2, R18, -UR6, -R27 ;  /* 0x8000000612197c10 */ /* 0x000fc6000fa3e81b */
[----:B------:R0:W3:Y:S01]  /*13420*/  LDG.E.U16 R24, desc[UR8][R12.64] ;  /* 0x000000080c187981 */ /* 0x0000e2000c1e1500 */
[----:B------:R-:W-:Y:S01]  /*13430*/  IADD3 R20, P3, PT, R8, UR12, RZ ;  /* 0x0000000c08147c10 */ /* 0x000fe2000ff7e0ff */
[----:B------:R-:W-:Y:S01]  /*13440*/  IMAD.IADD R11, R11, 0x1, R21 ;  /* 0x000000010b0b7824 */ /* 0x000fe200078e0215 */
[----:B------:R-:W-:Y:S02]  /*13450*/  IADD3.X R26, PT, PT, R19, ~UR7, ~R29, P1, P2 ;  /* 0x80000007131a7c10 */ /* 0x000fe40008fe4c1d */
[----:B------:R-:W-:Y:S02]  /*13460*/  LEA R8, P1, R10, R14, 0x1 ;  /* 0x0000000e0a087211 */ /* 0x000fe400078208ff */
[----:B------:R-:W-:Y:S01]  /*13470*/  IADD3.X R21, PT, PT, R9, UR13, RZ, P3, !PT ;  /* 0x0000000d09157c10 */ /* 0x000fe20009ffe4ff */
[----:B------:R-:W-:Y:S01]  /*13480*/  IMAD R26, R26, UR14, RZ ;  /* 0x0000000e1a1a7c24 */ /* 0x000fe2000f8e02ff */
[----:B------:R-:W-:-:S03]  /*13490*/  LEA.HI.X R9, R10, R3, R11, 0x1, P1 ;  /* 0x000000030a097211 */ /* 0x000fc600008f0c0b */
[C---:B------:R-:W-:Y:S02]  /*134a0*/  IMAD R27, R25.reuse, UR15, R26 ;  /* 0x0000000f191b7c24 */ /* 0x040fe4000f8e021a */
[----:B------:R-:W4:Y:S01]  /*134b0*/  LDG.E.U16 R8, desc[UR8][R8.64] ;  /* 0x0000000808087981 */ /* 0x000f22000c1e1500 */
[----:B------:R-:W-:-:S05]  /*134c0*/  IMAD.WIDE.U32 R10, R25, UR14, R20 ;  /* 0x0000000e190a7c25 */ /* 0x000fca000f8e0014 */
[----:B------:R-:W-:Y:S02]  /*134d0*/  IADD3 R11, PT, PT, R11, R27, RZ ;  /* 0x0000001b0b0b7210 */ /* 0x000fe40007ffe0ff */
[----:B0-----:R-:W-:-:S04]  /*134e0*/  LEA R12, P1, R10, R14, 0x1 ;  /* 0x0000000e0a0c7211 */ /* 0x001fc800078208ff */
[----:B------:R-:W-:-:S05]  /*134f0*/  LEA.HI.X R13, R10, R3, R11, 0x1, P1 ;  /* 0x000000030a0d7211 */ /* 0x000fca00008f0c0b */
        /* <DEDUP_REMOVED lines=19> */
.L_x_730:
[----:B------:R-:W-:Y:S05]  /*13630*/  BSYNC.RECONVERGENT B3 ;  /* 0x0000000000037941 */ /* 0x000fea0003800200 */
.L_x_729:
        /* <DEDUP_REMOVED lines=13> */
[----:B------:R-:W3:Y:S03]  /*13710*/  LDCU.64 UR14, c[0x0][0x620] ;  /* 0x0000c400ff0e77ac */ /* 0x000ee60008000a00 */
        /* <DEDUP_REMOVED lines=18> */
[----:B------:R-:W-:-:S02]  /*13840*/  LEA R6, P1, R10, R14, 0x1 ;  /* 0x0000000e0a067211 */ /* 0x000fc400078208ff */
[----:B------:R-:W-:Y:S01]  /*13850*/  IADD3.X R9, PT, PT, R9, UR13, RZ, P2, !PT ;  /* 0x0000000d09097c10 */ /* 0x000fe200097fe4ff */
[----:B------:R-:W-:Y:S01]  /*13860*/  IMAD R12, R7, UR14, RZ ;  /* 0x0000000e070c7c24 */ /* 0x000fe2000f8e02ff */
[----:B------:R-:W-:Y:S01]  /*13870*/  IADD3 R13, PT, PT, R13, R11, RZ ;  /* 0x0000000b0d0d7210 */ /* 0x000fe20007ffe0ff */
[----:B------:R-:W-:-:S03]  /*13880*/  IMAD.WIDE.U32 R8, R17, UR14, R8 ;  /* 0x0000000e11087c25 */ /* 0x000fc6000f8e0008 */
[----:B------:R-:W-:Y:S01]  /*13890*/  LEA.HI.X R7, R10, R3, R13, 0x1, P1 ;  /* 0x000000030a077211 */ /* 0x000fe200008f0c0d */
[----:B------:R-:W-:-:S04]  /*138a0*/  IMAD R17, R17, UR15, R12 ;  /* 0x0000000f11117c24 */ /* 0x000fc8000f8e020c */
[----:B------:R-:W2:Y:S01]  /*138b0*/  LDG.E.U16 R6, desc[UR8][R6.64] ;  /* 0x0000000806067981 */ /* 0x000ea2000c1e1500 */
[----:B------:R-:W-:Y:S01]  /*138c0*/  LEA R10, P1, R8, R14, 0x1 ;  /* 0x0000000e080a7211 */ /* 0x000fe200078208ff */
[----:B------:R-:W-:-:S05]  /*138d0*/  IMAD.IADD R17, R17, 0x1, R9 ;  /* 0x0000000111117824 */ /* 0x000fca00078e0209 */
[----:B------:R-:W-:-:S05]  /*138e0*/  LEA.HI.X R11, R8, R3, R17, 0x1, P1 ;  /* 0x00000003080b7211 */ /* 0x000fca00008f0c11 */
        /* <DEDUP_REMOVED lines=11> */
.L_x_732:
[----:B------:R-:W-:Y:S05]  /*139a0*/  BSYNC.RECONVERGENT B3 ;  /* 0x0000000000037941 */ /* 0x000fea0003800200 */
.L_x_731:
        /* <DEDUP_REMOVED lines=21> */
[----:B-----5:R-:W-:Y:S02]  /*13b00*/  HADD2.F32 R4, -RZ, R4.H0_H0 ;  /* 0x20000004ff047230 */ /* 0x020fe40000004100 */
[----:B--2---:R-:W-:-:S05]  /*13b10*/  HADD2.F32 R3, -RZ, R14.H0_H0 ;  /* 0x2000000eff037230 */ /* 0x004fca0000004100 */
[----:B------:R-:W-:-:S05]  /*13b20*/  FADD.FTZ R3, R4, R3 ;  /* 0x0000000304037221 */ /* 0x000fca0000010000 */
[----:B------:R-:W-:-:S04]  /*13b30*/  F2FP.F16.F32.PACK_AB R3, RZ, R3 ;  /* 0x00000003ff03723e */ /* 0x000fc800000000ff */
[----:B------:R-:W-:-:S07]  /*13b40*/  PRMT R4, R3, 0x7610, R4 ;  /* 0x0000761003047816 */ /* 0x000fce0000000004 */
.L_x_728:
[----:B------:R-:W-:Y:S05]  /*13b50*/  BSYNC.RECONVERGENT B2 ;  /* 0x0000000000027941 */ /* 0x000fea0003800200 */
.L_x_727:
[----:B-----5:R0:W-:Y:S02]  /*13b60*/  STG.E.U16 desc[UR8][R22.64], R4 ;  /* 0x0000000416007986 */ /* 0x0201e4000c101508 */
.L_x_723:
[----:B------:R-:W-:Y:S05]  /*13b70*/  BSYNC.RECONVERGENT B1 ;  /* 0x0000000000017941 */ /* 0x000fea0003800200 */
.L_x_722:
[----:B------:R-:W-:-:S07]  /*13b80*/  VIADD R5, R5, 0x80 ;  /* 0x0000008005057836 */ /* 0x000fce0000000000 */
.L_x_714:
[----:B------:R-:W-:Y:S05]  /*13b90*/  BSYNC.RECONVERGENT B0 ;  /* 0x0000000000007941 */ /* 0x000fea0003800200 */
.L_x_713:
        /* <DEDUP_REMOVED lines=351> */
.L_x_735:
        /* <DEDUP_REMOVED lines=37> */
.L_x_738:
[----:B------:R-:W-:-:S07]  /*153e0*/  MOV R4, 0x15400 ;  /* 0x0001540000047802 */ /* 0x000fce0000000f00 */
[----:B------:R-:W-:Y:S05]  /*153f0*/  CALL.REL.NOINC `($__internal_2_$__cuda_sm20_div_s64) ;  /* 0x0000016c00787944 */ /* 0x000fea0003c00000 */
[----:B------:R-:W-:Y:S02]  /*15400*/  MOV R16, R6 ;  /* 0x0000000600107202 */ /* 0x000fe40000000f00 */
[----:B------:R-:W-:-:S07]  /*15410*/  MOV R17, R7 ;  /* 0x0000000700117202 */ /* 0x000fce0000000f00 */
.L_x_737:
[----:B------:R-:W-:Y:S05]  /*15420*/  BSYNC.RECONVERGENT B1 ;  /* 0x0000000000017941 */ /* 0x000fea0003800200 */
.L_x_736:
        /* <DEDUP_REMOVED lines=40> */
.L_x_740:
[----:B------:R-:W-:Y:S01]  /*156b0*/  IMAD.MOV.U32 R10, RZ, RZ, R18 ;  /* 0x000000ffff0a7224 */ /* 0x000fe200078e0012 */
[----:B------:R-:W-:Y:S02]  /*156c0*/  MOV R3, R19 ;  /* 0x0000001300037202 */ /* 0x000fe40000000f00 */
[----:B------:R-:W-:-:S07]  /*156d0*/  MOV R4, 0x156f0 ;  /* 0x000156f000047802 */ /* 0x000fce0000000f00 */
[----:B------:R-:W-:Y:S05]  /*156e0*/  CALL.REL.NOINC `($__internal_2_$__cuda_sm20_div_s64) ;  /* 0x0000016800bc7944 */ /* 0x000fea0003c00000 */
.L_x_741:
[----:B------:R-:W-:Y:S05]  /*156f0*/  BSYNC.RECONVERGENT B1 ;  /* 0x0000000000017941 */ /* 0x000fea0003800200 */
.L_x_739:
        /* <DEDUP_REMOVED lines=212> */
.L_x_746:
        /* <DEDUP_REMOVED lines=65> */
.L_x_745:
[----:B------:R-:W-:Y:S05]  /*16850*/  BSYNC.RECONVERGENT B2 ;  /* 0x0000000000027941 */ /* 0x000fea0003800200 */
.L_x_744:
        /* <DEDUP_REMOVED lines=90> */
.L_x_750:
[----:B------:R-:W-:Y:S05]  /*16e00*/  BSYNC.RECONVERGENT B3 ;  /* 0x0000000000037941 */ /* 0x000fea0003800200 */
.L_x_749:
        /* <DEDUP_REMOVED lines=54> */
.L_x_752:
[----:B------:R-:W-:Y:S05]  /*17170*/  BSYNC.RECONVERGENT B3 ;  /* 0x0000000000037941 */ /* 0x000fea0003800200 */
.L_x_751:
        /* <DEDUP_REMOVED lines=26> */
.L_x_748:
[----:B------:R-:W-:Y:S05]  /*17320*/  BSYNC.RECONVERGENT B2 ;  /* 0x0000000000027941 */ /* 0x000fea0003800200 */
.L_x_747:
[----:B-----5:R0:W-:Y:S02]  /*17330*/  STG.E.U16 desc[UR8][R22.64], R4 ;  /* 0x0000000416007986 */ /* 0x0201e4000c101508 */
.L_x_743:
[----:B------:R-:W-:Y:S05]  /*17340*/  BSYNC.RECONVERGENT B1 ;  /* 0x0000000000017941 */ /* 0x000fea0003800200 */
.L_x_742:
[----:B------:R-:W-:-:S07]  /*17350*/  VIADD R5, R5, 0x80 ;  /* 0x0000008005057836 */ /* 0x000fce0000000000 */
.L_x_734:
[----:B------:R-:W-:Y:S05]  /*17360*/  BSYNC.RECONVERGENT B0 ;  /* 0x0000000000007941 */ /* 0x000fea0003800200 */
.L_x_733:
        /* <DEDUP_REMOVED lines=351> */
.L_x_755:
        /* <DEDUP_REMOVED lines=37> */
.L_x_758:
[----:B------:R-:W-:-:S07]  /*18bb0*/  MOV R4, 0x18bd0 ;  /* 0x00018bd000047802 */ /* 0x000fce0000000f00 */
[----:B------:R-:W-:Y:S05]  /*18bc0*/  CALL.REL.NOINC `($__internal_2_$__cuda_sm20_div_s64) ;  /* 0x0000013400847944 */ /* 0x000fea0003c00000 */
[----:B------:R-:W-:Y:S02]  /*18bd0*/  MOV R8, R6 ;  /* 0x0000000600087202 */ /* 0x000fe40000000f00 */
[----:B------:R-:W-:-:S07]  /*18be0*/  MOV R9, R7 ;  /* 0x0000000700097202 */ /* 0x000fce0000000f00 */
.L_x_757:
[----:B------:R-:W-:Y:S05]  /*18bf0*/  BSYNC.RECONVERGENT B1 ;  /* 0x0000000000017941 */ /* 0x000fea0003800200 */
.L_x_756:
        /* <DEDUP_REMOVED lines=40> */
.L_x_760:
[----:B------:R-:W-:Y:S01]  /*18e80*/  IMAD.MOV.U32 R10, RZ, RZ, R14 ;  /* 0x000000ffff0a7224 */ /* 0x000fe200078e000e */
[----:B------:R-:W-:Y:S02]  /*18e90*/  MOV R3, R15 ;  /* 0x0000000f00037202 */ /* 0x000fe40000000f00 */
[----:B------:R-:W-:-:S07]  /*18ea0*/  MOV R4, 0x18ec0 ;  /* 0x00018ec000047802 */ /* 0x000fce0000000f00 */
[----:B------:R-:W-:Y:S05]  /*18eb0*/  CALL.REL.NOINC `($__internal_2_$__cuda_sm20_div_s64) ;  /* 0x0000013000c87944 */ /* 0x000fea0003c00000 */
.L_x_761:
[----:B------:R-:W-:Y:S05]  /*18ec0*/  BSYNC.RECONVERGENT B1 ;  /* 0x0000000000017941 */ /* 0x000fea0003800200 */
.L_x_759:
        /* <DEDUP_REMOVED lines=80> */
[----:B------:R-:W-:Y:S01]  /*193d0*/  IMAD R51, R18, UR13, R51 ;  /* 0x0000000d12337c24 */ /* 0x000fe2000f8e0233 */
[----:B------:R-:W-:Y:S01]  /*193e0*/  LEA.HI.X R20, R28, R31, R20, 0x1, P4 ;  /* 0x0000001f1c147211 */ /* 0x000fe200020f0c14 */
[----:B------:R-:W-:Y:S01]  /*193f0*/  IMAD R29, R29, R24, RZ ;  /* 0x000000181d1d7224 */ /* 0x000fe200078e02ff */
[----:B------:R-:W-:Y:S01]  /*19400*/  IADD3 R35, P4, PT, R18, 0x5, RZ ;  /* 0x0000000512237810 */ /* 0x000fe20007f9e0ff */
[----:B------:R-:W-:Y:S01]  /*19410*/  IMAD R34, R34, UR6, RZ ;  /* 0x0000000622227c24 */ /* 0x000fe2000f8e02ff */
[----:B------:R-:W-:Y:S01]  /*19420*/  SHF.L.U32 R36, R26, 0x1, RZ ;  /* 0x000000011a247819 */ /* 0x000fe200000006ff */
[----:B------:R-:W-:Y:S01]  /*19430*/  IMAD.WIDE.U32 R56, R12, UR6, RZ ;  /* 0x000000060c387c25 */ /* 0x000fe2000f8e00ff */
[----:B------:R-:W-:-:S03]  /*19440*/  SHF.L.U64.HI R37, R26, 0x1, R37 ;  /* 0x000000011a257819 */ /* 0x000fc60000010225 */
[----:B------:R-:W-:Y:S02]  /*19450*/  IMAD R26, R27, UR12, RZ ;  /* 0x0000000c1b1a7c24 */ /* 0x000fe4000f8e02ff */
        /* <DEDUP_REMOVED lines=47> */
[----:B------:R-:W-:Y:S01]  /*19750*/  SHF.L.U32 R47, R30, 0x1, RZ ;  /* 0x000000011e2f7819 */ /* 0x000fe200000006ff */
[----:B------:R-:W-:Y:S02]  /*19760*/  IMAD R33, R33, R24, RZ ;  /* 0x0000001821217224 */ /* 0x000fe400078e02ff */
[----:B0-----:R-:W-:Y:S01]  /*19770*/  IMAD.WIDE.U32 R26, R18, UR12, R26 ;  /* 0x0000000c121a7c25 */ /* 0x001fe2000f8e001a */
[----:B------:R-:W-:Y:S01]  /*19780*/  SHF.L.U64.HI R31, R30, 0x1, R31 ;  /* 0x000000011e1f7819 */ /* 0x000fe2000001021f */
[----:B------:R-:W0:Y:S02]  /*19790*/  LDCU.64 UR12, c[0x0][0x5f0] ;  /* 0x0000be00ff0c77ac */ /* 0x000e240008000a00 */
        /* <DEDUP_REMOVED lines=71> */
.L_x_766:
        /* <DEDUP_REMOVED lines=65> */
.L_x_765:
[----:B------:R-:W-:Y:S05]  /*1a020*/  BSYNC.RECONVERGENT B2 ;  /* 0x0000000000027941 */ /* 0x000fea0003800200 */
.L_x_764:
        /* <DEDUP_REMOVED lines=24> */
[C---:B------:R-:W-:Y:S02]  /*1a1b0*/  IMAD R13, R18.reuse, UR13, R13 ;  /* 0x0000000d120d7c24 */ /* 0x040fe4000f8e020d */
        /* <DEDUP_REMOVED lines=65> */
.L_x_770:
[----:B------:R-:W-:Y:S05]  /*1a5d0*/  BSYNC.RECONVERGENT B3 ;  /* 0x0000000000037941 */ /* 0x000fea0003800200 */
.L_x_769:
        /* <DEDUP_REMOVED lines=15> */
[----:B------:R-:W-:Y:S02]  /*1a6d0*/  IMAD R21, R19, UR6, RZ ;  /* 0x0000000613157c24 */ /* 0x000fe4000f8e02ff */
[----:B------:R-:W-:Y:S02]  /*1a6e0*/  IMAD R13, R7, UR7, R6 ;  /* 0x00000007070d7c24 */ /* 0x000fe4000f8e0206 */
        /* <DEDUP_REMOVED lines=37> */
.L_x_772:
[----:B------:R-:W-:Y:S05]  /*1a940*/  BSYNC.RECONVERGENT B3 ;  /* 0x0000000000037941 */ /* 0x000fea0003800200 */
.L_x_771:
        /* <DEDUP_REMOVED lines=26> */
.L_x_768:
[----:B------:R-:W-:Y:S05]  /*1aaf0*/  BSYNC.RECONVERGENT B2 ;  /* 0x0000000000027941 */ /* 0x000fea0003800200 */
.L_x_767:
[----:B-----5:R0:W-:Y:S02]  /*1ab00*/  STG.E.U16 desc[UR8][R22.64], R4 ;  /* 0x0000000416007986 */ /* 0x0201e4000c101508 */
.L_x_763:
[----:B------:R-:W-:Y:S05]  /*1ab10*/  BSYNC.RECONVERGENT B1 ;  /* 0x0000000000017941 */ /* 0x000fea0003800200 */
.L_x_762:
[----:B------:R-:W-:-:S07]  /*1ab20*/  VIADD R5, R5, 0x80 ;  /* 0x0000008005057836 */ /* 0x000fce0000000000 */
.L_x_754:
[----:B------:R-:W-:Y:S05]  /*1ab30*/  BSYNC.RECONVERGENT B0 ;  /* 0x0000000000007941 */ /* 0x000fea0003800200 */
.L_x_753:
        /* <DEDUP_REMOVED lines=351> */
.L_x_775:
        /* <DEDUP_REMOVED lines=37> */
.L_x_778:
[----:B------:R-:W-:-:S07]  /*1c380*/  MOV R4, 0x1c3a0 ;  /* 0x0001c3a000047802 */ /* 0x000fce0000000f00 */
[----:B------:R-:W-:Y:S05]  /*1c390*/  CALL.REL.NOINC `($__internal_2_$__cuda_sm20_div_s64) ;  /* 0x000000fc00907944 */ /* 0x000fea0003c00000 */
[----:B------:R-:W-:Y:S02]  /*1c3a0*/  MOV R8, R6 ;  /* 0x0000000600087202 */ /* 0x000fe40000000f00 */
[----:B------:R-:W-:-:S07]  /*1c3b0*/  MOV R9, R7 ;  /* 0x0000000700097202 */ /* 0x000fce0000000f00 */
.L_x_777:
[----:B------:R-:W-:Y:S05]  /*1c3c0*/  BSYNC.RECONVERGENT B1 ;  /* 0x0000000000017941 */ /* 0x000fea0003800200 */
.L_x_776:
        /* <DEDUP_REMOVED lines=40> */
.L_x_780:
[----:B------:R-:W-:Y:S01]  /*1c650*/  IMAD.MOV.U32 R10, RZ, RZ, R14 ;  /* 0x000000ffff0a7224 */ /* 0x000fe200078e000e */
[----:B------:R-:W-:Y:S02]  /*1c660*/  MOV R3, R15 ;  /* 0x0000000f00037202 */ /* 0x000fe40000000f00 */
[----:B------:R-:W-:-:S07]  /*1c670*/  MOV R4, 0x1c690 ;  /* 0x0001c69000047802 */ /* 0x000fce0000000f00 */
[----:B------:R-:W-:Y:S05]  /*1c680*/  CALL.REL.NOINC `($__internal_2_$__cuda_sm20_div_s64) ;  /* 0x000000f800d47944 */ /* 0x000fea0003c00000 */
.L_x_781:
[----:B------:R-:W-:Y:S05]  /*1c690*/  BSYNC.RECONVERGENT B1 ;  /* 0x0000000000017941 */ /* 0x000fea0003800200 */
.L_x_779:
        /* <DEDUP_REMOVED lines=212> */
.L_x_786:
        /* <DEDUP_REMOVED lines=65> */
.L_x_785:
[----:B------:R-:W-:Y:S05]  /*1d7f0*/  BSYNC.RECONVERGENT B2 ;  /* 0x0000000000027941 */ /* 0x000fea0003800200 */
.L_x_784:
        /* <DEDUP_REMOVED lines=90> */
.L_x_790:
[----:B------:R-:W-:Y:S05]  /*1dda0*/  BSYNC.RECONVERGENT B3 ;  /* 0x0000000000037941 */ /* 0x000fea0003800200 */
.L_x_789:
        /* <DEDUP_REMOVED lines=54> */
.L_x_792:
[----:B------:R-:W-:Y:S05]  /*1e110*/  BSYNC.RECONVERGENT B3 ;  /* 0x0000000000037941 */ /* 0x000fea0003800200 */
.L_x_791:
        /* <DEDUP_REMOVED lines=26> */
.L_x_788:
[----:B------:R-:W-:Y:S05]  /*1e2c0*/  BSYNC.RECONVERGENT B2 ;  /* 0x0000000000027941 */ /* 0x000fea0003800200 */
.L_x_787:
[----:B-----5:R0:W-:Y:S02]  /*1e2d0*/  STG.E.U16 desc[UR8][R22.64], R4 ;  /* 0x0000000416007986 */ /* 0x0201e4000c101508 */
.L_x_783:
[----:B------:R-:W-:Y:S05]  /*1e2e0*/  BSYNC.RECONVERGENT B1 ;  /* 0x0000000000017941 */ /* 0x000fea0003800200 */
.L_x_782:
[----:B------:R-:W-:-:S07]  /*1e2f0*/  VIADD R5, R5, 0x80 ;  /* 0x0000008005057836 */ /* 0x000fce0000000000 */
.L_x_774:
[----:B------:R-:W-:Y:S05]  /*1e300*/  BSYNC.RECONVERGENT B0 ;  /* 0x0000000000007941 */ /* 0x000fea0003800200 */
.L_x_773:
        /* <DEDUP_REMOVED lines=351> */
.L_x_795:
        /* <DEDUP_REMOVED lines=37> */
.L_x_798:
[----:B------:R-:W-:-:S07]  /*1fb50*/  MOV R4, 0x1fb70 ;  /* 0x0001fb7000047802 */ /* 0x000fce0000000f00 */
[----:B------:R-:W-:Y:S05]  /*1fb60*/  CALL.REL.NOINC `($__internal_2_$__cuda_sm20_div_s64) ;  /* 0x000000c4009c7944 */ /* 0x000fea0003c00000 */
[----:B------:R-:W-:Y:S02]  /*1fb70*/  MOV R8, R6 ;  /* 0x0000000600087202 */ /* 0x000fe40000000f00 */
[----:B------:R-:W-:-:S07]  /*1fb80*/  MOV R9, R7 ;  /* 0x0000000700097202 */ /* 0x000fce0000000f00 */
.L_x_797:
[----:B------:R-:W-:Y:S05]  /*1fb90*/  BSYNC.RECONVERGENT B1 ;  /* 0x0000000000017941 */ /* 0x000fea0003800200 */
.L_x_796:
        /* <DEDUP_REMOVED lines=40> */
.L_x_800:
[----:B------:R-:W-:Y:S01]  /*1fe20*/  IMAD.MOV.U32 R10, RZ, RZ, R14 ;  /* 0x000000ffff0a7224 */ /* 0x000fe200078e000e */
[----:B------:R-:W-:Y:S02]  /*1fe30*/  MOV R3, R15 ;  /* 0x0000000f00037202 */ /* 0x000fe40000000f00 */
[----:B------:R-:W-:-:S07]  /*1fe40*/  MOV R4, 0x1fe60 ;  /* 0x0001fe6000047802 */ /* 0x000fce0000000f00 */
[----:B------:R-:W-:Y:S05]  /*1fe50*/  CALL.REL.NOINC `($__internal_2_$__cuda_sm20_div_s64) ;  /* 0x000000c000e07944 */ /* 0x000fea0003c00000 */
.L_x_801:
[----:B------:R-:W-:Y:S05]  /*1fe60*/  BSYNC.RECONVERGENT B1 ;  /* 0x0000000000017941 */ /* 0x000fea0003800200 */
.L_x_799:
        /* <DEDUP_REMOVED lines=212> */
.L_x_806:
        /* <DEDUP_REMOVED lines=65> */
.L_x_805:
[----:B------:R-:W-:Y:S05]  /*20fc0*/  BSYNC.RECONVERGENT B2 ;  /* 0x0000000000027941 */ /* 0x000fea0003800200 */
.L_x_804:
        /* <DEDUP_REMOVED lines=90> */
.L_x_810:
[----:B------:R-:W-:Y:S05]  /*21570*/  BSYNC.RECONVERGENT B3 ;  /* 0x0000000000037941 */ /* 0x000fea0003800200 */
.L_x_809:
        /* <DEDUP_REMOVED lines=54> */
.L_x_812:
[----:B------:R-:W-:Y:S05]  /*218e0*/  BSYNC.RECONVERGENT B3 ;  /* 0x0000000000037941 */ /* 0x000fea0003800200 */
.L_x_811:
        /* <DEDUP_REMOVED lines=26> */
.L_x_808:
[----:B------:R-:W-:Y:S05]  /*21a90*/  BSYNC.RECONVERGENT B2 ;  /* 0x0000000000027941 */ /* 0x000fea0003800200 */
.L_x_807:
[----:B-----5:R0:W-:Y:S02]  /*21aa0*/  STG.E.U16 desc[UR8][R22.64], R4 ;  /* 0x0000000416007986 */ /* 0x0201e4000c101508 */
.L_x_803:
[----:B------:R-:W-:Y:S05]  /*21ab0*/  BSYNC.RECONVERGENT B1 ;  /* 0x0000000000017941 */ /* 0x000fea0003800200 */
.L_x_802:
[----:B------:R-:W-:-:S07]  /*21ac0*/  VIADD R5, R5, 0x80 ;  /* 0x0000008005057836 */ /* 0x000fce0000000000 */
.L_x_794:
[----:B------:R-:W-:Y:S05]  /*21ad0*/  BSYNC.RECONVERGENT B0 ;  /* 0x0000000000007941 */ /* 0x000fea0003800200 */
.L_x_793:
        /* <DEDUP_REMOVED lines=351> */
.L_x_815:
        /* <DEDUP_REMOVED lines=37> */
.L_x_818:
[----:B------:R-:W-:-:S07]  /*23320*/  MOV R4, 0x23340 ;  /* 0x0002334000047802 */ /* 0x000fce0000000f00 */
[----:B------:R-:W-:Y:S05]  /*23330*/  CALL.REL.NOINC `($__internal_2_$__cuda_sm20_div_s64) ;  /* 0x0000008c00a87944 */ /* 0x000fea0003c00000 */
[----:B------:R-:W-:Y:S02]  /*23340*/  MOV R8, R6 ;  /* 0x0000000600087202 */ /* 0x000fe40000000f00 */
[----:B------:R-:W-:-:S07]  /*23350*/  MOV R9, R7 ;  /* 0x0000000700097202 */ /* 0x000fce0000000f00 */
.L_x_817:
[----:B------:R-:W-:Y:S05]  /*23360*/  BSYNC.RECONVERGENT B1 ;  /* 0x0000000000017941 */ /* 0x000fea0003800200 */
.L_x_816:
        /* <DEDUP_REMOVED lines=40> */
.L_x_820:
[----:B------:R-:W-:Y:S01]  /*235f0*/  IMAD.MOV.U32 R10, RZ, RZ, R14 ;  /* 0x000000ffff0a7224 */ /* 0x000fe200078e000e */
[----:B------:R-:W-:Y:S02]  /*23600*/  MOV R3, R15 ;  /* 0x0000000f00037202 */ /* 0x000fe40000000f00 */
[----:B------:R-:W-:-:S07]  /*23610*/  MOV R4, 0x23630 ;  /* 0x0002363000047802 */ /* 0x000fce0000000f00 */
[----:B------:R-:W-:Y:S05]  /*23620*/  CALL.REL.NOINC `($__internal_2_$__cuda_sm20_div_s64) ;  /* 0x0000008800ec7944 */ /* 0x000fea0003c00000 */
.L_x_821:
[----:B------:R-:W-:Y:S05]  /*23630*/  BSYNC.RECONVERGENT B1 ;  /* 0x0000000000017941 */ /* 0x000fea0003800200 */
.L_x_819:
        /* <DEDUP_REMOVED lines=212> */
.L_x_826:
        /* <DEDUP_REMOVED lines=65> */
.L_x_825:
[----:B------:R-:W-:Y:S05]  /*24790*/  BSYNC.RECONVERGENT B2 ;  /* 0x0000000000027941 */ /* 0x000fea0003800200 */
.L_x_824:
        /* <DEDUP_REMOVED lines=90> */
.L_x_830:
[----:B------:R-:W-:Y:S05]  /*24d40*/  BSYNC.RECONVERGENT B3 ;  /* 0x0000000000037941 */ /* 0x000fea0003800200 */
.L_x_829:
        /* <DEDUP_REMOVED lines=54> */
.L_x_832:
[----:B------:R-:W-:Y:S05]  /*250b0*/  BSYNC.RECONVERGENT B3 ;  /* 0x0000000000037941 */ /* 0x000fea0003800200 */
.L_x_831:
        /* <DEDUP_REMOVED lines=26> */
.L_x_828:
[----:B------:R-:W-:Y:S05]  /*25260*/  BSYNC.RECONVERGENT B2 ;  /* 0x0000000000027941 */ /* 0x000fea0003800200 */
.L_x_827:
[----:B-----5:R0:W-:Y:S02]  /*25270*/  STG.E.U16 desc[UR8][R22.64], R4 ;  /* 0x0000000416007986 */ /* 0x0201e4000c101508 */
.L_x_823:
[----:B------:R-:W-:Y:S05]  /*25280*/  BSYNC.RECONVERGENT B1 ;  /* 0x0000000000017941 */ /* 0x000fea0003800200 */
.L_x_822:
[----:B------:R-:W-:-:S07]  /*25290*/  VIADD R5, R5, 0x80 ;  /* 0x0000008005057836 */ /* 0x000fce0000000000 */
.L_x_814:
[----:B------:R-:W-:Y:S05]  /*252a0*/  BSYNC.RECONVERGENT B0 ;  /* 0x0000000000007941 */ /* 0x000fea0003800200 */
.L_x_813:
        /* <DEDUP_REMOVED lines=351> */
.L_x_835:
        /* <DEDUP_REMOVED lines=37> */
.L_x_838:
[----:B------:R-:W-:-:S07]  /*26af0*/  MOV R4, 0x26b10 ;  /* 0x00026b1000047802 */ /* 0x000fce0000000f00 */
[----:B------:R-:W-:Y:S05]  /*26b00*/  CALL.REL.NOINC `($__internal_2_$__cuda_sm20_div_s64) ;  /* 0x0000005400b47944 */ /* 0x000fea0003c00000 */
[----:B------:R-:W-:Y:S02]  /*26b10*/  MOV R8, R6 ;  /* 0x0000000600087202 */ /* 0x000fe40000000f00 */
[----:B------:R-:W-:-:S07]  /*26b20*/  MOV R9, R7 ;  /* 0x0000000700097202 */ /* 0x000fce0000000f00 */
.L_x_837:
[----:B------:R-:W-:Y:S05]  /*26b30*/  BSYNC.RECONVERGENT B1 ;  /* 0x0000000000017941 */ /* 0x000fea0003800200 */
.L_x_836:
        /* <DEDUP_REMOVED lines=40> */
.L_x_840:
[----:B------:R-:W-:Y:S01]  /*26dc0*/  IMAD.MOV.U32 R10, RZ, RZ, R14 ;  /* 0x000000ffff0a7224 */ /* 0x000fe200078e000e */
[----:B------:R-:W-:Y:S02]  /*26dd0*/  MOV R3, R15 ;  /* 0x0000000f00037202 */ /* 0x000fe40000000f00 */
[----:B------:R-:W-:-:S07]  /*26de0*/  MOV R4, 0x26e00 ;  /* 0x00026e0000047802 */ /* 0x000fce0000000f00 */
[----:B------:R-:W-:Y:S05]  /*26df0*/  CALL.REL.NOINC `($__internal_2_$__cuda_sm20_div_s64) ;  /* 0x0000005000f87944 */ /* 0x000fea0003c00000 */
.L_x_841:
[----:B------:R-:W-:Y:S05]  /*26e00*/  BSYNC.RECONVERGENT B1 ;  /* 0x0000000000017941 */ /* 0x000fea0003800200 */
.L_x_839:
        /* <DEDUP_REMOVED lines=85> */
[C---:B------:R-:W-:Y:S01]  /*27360*/  SHF.L.U32 R36, R26.reuse, 0x1, RZ ;  /* 0x000000011a247819 */ /* 0x040fe200000006ff */
        /* <DEDUP_REMOVED lines=12> */
[----:B------:R-:W-:Y:S01]  /*27430*/  IMAD.X R30, RZ, RZ, ~R40, P4 ;  /* 0x000000ffff1e7224 */ /* 0x000fe200020e0e28 */
[----:B------:R-:W-:Y:S01]  /*27440*/  IADD3 R27, PT, PT, R43, R27, RZ ;  /* 0x0000001b2b1b7210 */ /* 0x000fe20007ffe0ff */
[----:B------:R-:W-:Y:S01]  /*27450*/  IMAD R28, R28, UR12, RZ ;  /* 0x0000000c1c1c7c24 */ /* 0x000fe2000f8e02ff */
[----:B------:R-:W-:Y:S01]  /*27460*/  IADD3 R43, P3, PT, R18, 0x7, RZ ;  /* 0x00000007122b7810 */ /* 0x000fe20007f7e0ff */
[----:B------:R-:W-:Y:S01]  /*27470*/  IMAD R45, R33, R24, RZ ;  /* 0x00000018212d7224 */ /* 0x000fe200078e02ff */
[----:B------:R-:W-:Y:S01]  /*27480*/  SHF.L.U32 R41, R42, 0x1, RZ ;  /* 0x000000012a297819 */ /* 0x000fe200000006ff */
[----:B------:R-:W-:Y:S01]  /*27490*/  IMAD R30, R30, UR12, RZ ;  /* 0x0000000c1e1e7c24 */ /* 0x000fe2000f8e02ff */
[----:B------:R-:W-:Y:S01]  /*274a0*/  IADD3.X R44, PT, PT, RZ, R19, RZ, P3, !PT ;  /* 0x00000013ff2c7210 */ /* 0x000fe20001ffe4ff */
[C---:B------:R-:W-:Y:S01]  /*274b0*/  IMAD R33, R29.reuse, UR13, R28 ;  /* 0x0000000d1d217c24 */ /* 0x040fe2000f8e021c */
[----:B------:R-:W-:Y:S01]  /*274c0*/  SHF.L.U64.HI R42, R42, 0x1, R27 ;  /* 0x000000012a2a7819 */ /* 0x000fe2000001021b */
[----:B------:R-:W-:Y:S01]  /*274d0*/  IMAD.WIDE.U32 R28, R29, UR12, R14 ;  /* 0x0000000c1d1c7c25 */ /* 0x000fe2000f8e000e */
[----:B------:R-:W0:Y:S03]  /*274e0*/  LDC.64 R26, c[0x0][0x608] ;  /* 0x00018200ff1a7b82 */ /* 0x000e260000000a00 */
[----:B------:R-:W-:Y:S01]  /*274f0*/  IMAD R53, R31, UR13, R30 ;  /* 0x0000000d1f357c24 */ /* 0x000fe2000f8e021e */
[----:B------:R-:W-:Y:S01]  /*27500*/  IADD3 R55, PT, PT, R29, R33, RZ ;  /* 0x000000211d377210 */ /* 0x000fe20007ffe0ff */
[----:B------:R-:W-:Y:S01]  /*27510*/  IMAD.WIDE.U32 R30, R31, UR12, R14 ;  /* 0x0000000c1f1e7c25 */ /* 0x000fe2000f8e000e */
[----:B------:R-:W-:-:S03]  /*27520*/  IADD3 R33, P3, PT, RZ, -R43, RZ ;  /* 0x8000002bff217210 */ /* 0x000fc60007f7e0ff */
[C---:B------:R-:W-:Y:S01]  /*27530*/  IMAD R45, R46.reuse, R25, R45 ;  /* 0x000000192e2d7224 */ /* 0x040fe200078e022d */
[----:B------:R-:W-:Y:S01]  /*27540*/  IADD3 R53, PT, PT, R31, R53, RZ ;  /* 0x000000351f357210 */ /* 0x000fe20007ffe0ff */
[----:B------:R-:W-:Y:S02]  /*27550*/  IMAD.X R32, RZ, RZ, ~R44, P3 ;  /* 0x000000ffff207224 */ /* 0x000fe400018e0e2c */
[----:B------:R-:W-:-:S04]  /*27560*/  IMAD.WIDE.U32 R46, R46, R24, RZ ;  /* 0x000000182e2e7225 */ /* 0x000fc800078e00ff */
[-C--:B------:R-:W-:Y:S02]  /*27570*/  IMAD R53, R53, R24.reuse, RZ ;  /* 0x0000001835357224 */ /* 0x080fe400078e02ff */
[----:B------:R-:W-:Y:S02]  /*27580*/  IMAD R32, R32, UR12, RZ ;  /* 0x0000000c20207c24 */ /* 0x000fe4000f8e02ff */
[----:B------:R-:W-:Y:S01]  /*27590*/  IMAD.IADD R29, R47, 0x1, R45 ;  /* 0x000000012f1d7824 */ /* 0x000fe200078e022d */
[----:B------:R-:W-:Y:S01]  /*275a0*/  SHF.L.U32 R45, R46, 0x1, RZ ;  /* 0x000000012e2d7819 */ /* 0x000fe200000006ff */
[C---:B------:R-:W-:Y:S02]  /*275b0*/  IMAD R53, R30.reuse, R25, R53 ;  /* 0x000000191e357224 */ /* 0x040fe400078e0235 */
[----:B------:R-:W-:Y:S01]  /*275c0*/  IMAD.WIDE.U32 R30, R30, R24, RZ ;  /* 0x000000181e1e7225 */ /* 0x000fe200078e00ff */
[----:B------:R-:W-:Y:S02]  /*275d0*/  SHF.L.U64.HI R46, R46, 0x1, R29 ;  /* 0x000000012e2e7819 */ /* 0x000fe4000001021d */
[----:B------:R-:W-:Y:S01]  /*275e0*/  LEA R45, P5, R56, R45, 0x1 ;  /* 0x0000002d382d7211 */ /* 0x000fe200078a08ff */
[----:B------:R-:W-:-:S02]  /*275f0*/  IMAD R47, R33, UR13, R32 ;  /* 0x0000000d212f7c24 */ /* 0x000fc4000f8e0220 */
[----:B------:R-:W-:-:S04]  /*27600*/  IMAD.WIDE.U32 R32, R33, UR12, R14 ;  /* 0x0000000c21207c25 */ /* 0x000fc8000f8e000e */
[----:B------:R-:W-:Y:S01]  /*27610*/  IMAD.IADD R31, R31, 0x1, R53 ;  /* 0x000000011f1f7824 */ /* 0x000fe200078e0235 */
[----:B------:R-:W-:Y:S01]  /*27620*/  IADD3 R33, PT, PT, R33, R47, RZ ;  /* 0x0000002f21217210 */ /* 0x000fe20007ffe0ff */
[----:B------:R-:W-:Y:S01]  /*27630*/  IMAD R55, R55, R24, RZ ;  /* 0x0000001837377224 */ /* 0x000fe200078e02ff */
[----:B------:R-:W-:Y:S01]  /*27640*/  SHF.L.U32 R47, R30, 0x1, RZ ;  /* 0x000000011e2f7819 */ /* 0x000fe200000006ff */
[----:B0-----:R-:W-:Y:S01]  /*27650*/  IMAD.WIDE.U32 R26, R18, UR12, R26 ;  /* 0x0000000c121a7c25 */ /* 0x001fe2000f8e001a */
[----:B------:R-:W-:Y:S01]  /*27660*/  SHF.L.U64.HI R31, R30, 0x1, R31 ;  /* 0x000000011e1f7819 */ /* 0x000fe2000001021f */
[----:B------:R-:W0:Y:S02]  /*27670*/  LDCU.64 UR12, c[0x0][0x5f0] ;  /* 0x0000be00ff0c77ac */ /* 0x000e240008000a00 */
[----:B------:R-:W-:Y:S01]  /*27680*/  IMAD R30, R49, UR6, RZ ;  /* 0x00000006311e7c24 */ /* 0x000fe2000f8e02ff */
[----:B------:R-:W-:Y:S01]  /*27690*/  IADD3 R26, P3, PT, R14, -R26, RZ ;  /* 0x8000001a0e1a7210 */ /* 0x000fe20007f7e0ff */
[----:B------:R-:W-:-:S02]  /*276a0*/  IMAD R33, R33, R24, RZ ;  /* 0x0000001821217224 */ /* 0x000fc400078e02ff */
[----:B------:R-:W-:Y:S02]  /*276b0*/  IMAD R53, R9, UR7, R30 ;  /* 0x0000000709357c24 */ /* 0x000fe4000f8e021e */
[-C--:B------:R-:W-:Y:S02]  /*276c0*/  IMAD R30, R32, R25.reuse, R33 ;  /* 0x00000019201e7224 */ /* 0x080fe400078e0221 */
[----:B------:R-:W-:Y:S02]  /*276d0*/  IMAD R55, R28, R25, R55 ;  /* 0x000000191c377224 */ /* 0x000fe400078e0237 */
[----:B------:R-:W-:-:S04]  /*276e0*/  IMAD.WIDE.U32 R32, R32, R24, RZ ;  /* 0x0000001820207225 */ /* 0x000fc800078e00ff */
[----:B------:R-:W-:-:S04]  /*276f0*/  IMAD.WIDE.U32 R28, R28, R24, RZ ;  /* 0x000000181c1c7225 */ /* 0x000fc800078e00ff */
[----:B------:R-:W-:Y:S01]  /*27700*/  IMAD.IADD R51, R27, 0x1, R51 ;  /* 0x000000011b337824 */ /* 0x000fe200078e0233 */
[----:B------:R-:W-:Y:S01]  /*27710*/  IADD3 R55, PT, PT, R29, R55, RZ ;  /* 0x000000371d377210 */ /* 0x000fe20007ffe0ff */
[----:B------:R-:W-:Y:S01]  /*27720*/  IMAD R27, R48, UR6, RZ ;  /* 0x00000006301b7c24 */ /* 0x000fe2000f8e02ff */
[C---:B------:R-:W-:Y:S01]  /*27730*/  SHF.L.U32 R29, R28.reuse, 0x1, RZ ;  /* 0x000000011c1d7819 */ /* 0x040fe200000006ff */
[----:B------:R-:W-:Y:S01]  /*27740*/  IMAD.WIDE.U32 R48, R9, UR6, RZ ;  /* 0x0000000609307c25 */ /* 0x000fe2000f8e00ff */
[----:B------:R-:W-:Y:S02]  /*27750*/  IADD3 R9, PT, PT, R33, R30, RZ ;  /* 0x0000001e21097210 */ /* 0x000fe40007ffe0ff */
[----:B------:R-:W-:Y:S01]  /*27760*/  IADD3.X R51, PT, PT, R15, ~R51, RZ, P3, !PT ;  /* 0x800000330f337210 */ /* 0x000fe20001ffe4ff */
[----:B------:R-:W-:Y:S01]  /*27770*/  IMAD R33, R17, UR7, R34 ;  /* 0x0000000711217c24 */ /* 0x000fe2000f8e0222 */
[----:B------:R-:W-:Y:S01]  /*27780*/  SHF.L.U64.HI R28, R28, 0x1, R55 ;  /* 0x000000011c1c7819 */ /* 0x000fe20000010237 */
[----:B------:R-:W-:Y:S01]  /*27790*/  IMAD R27, R12, UR7, R27 ;  /* 0x000000070c1b7c24 */ /* 0x000fe2000f8e021b */
[----:B------:R-:W-:Y:S01]  /*277a0*/  SHF.L.U64.HI R9, R32, 0x1, R9 ;  /* 0x0000000120097819 */ /* 0x000fe20000010209 */
[----:B------:R-:W-:Y:S01]  /*277b0*/  IMAD.IADD R33, R57, 0x1, R33 ;  /* 0x0000000139217824 */ /* 0x000fe200078e0221 */
[----:B------:R-:W-:Y:S01]  /*277c0*/  LEA R17, P3, R48, R36, 0x1 ;  /* 0x0000002430117211 */ /* 0x000fe200078608ff */
[----:B------:R-:W-:Y:S01]  /*277d0*/  IMAD.WIDE.U32 R54, R12, UR6, RZ ;  /* 0x000000060c367c25 */ /* 0x000fe2000f8e00ff */
[----:B------:R-:W-:-:S02]  /*277e0*/  SHF.L.U32 R12, R32, 0x1, RZ ;  /* 0x00000001200c7819 */ /* 0x000fc400000006ff */
[----:B------:R-:W-:Y:S01]  /*277f0*/  LEA.HI.X R46, R56, R46, R33, 0x1, P5 ;  /* 0x0000002e382e7211 */ /* 0x000fe200028f0c21 */
[----:B------:R-:W-:Y:S01]  /*27800*/  IMAD R51, R51, R24, RZ ;  /* 0x0000001833337224 */ /* 0x000fe200078e02ff */
[----:B------:R-:W-:Y:S01]  /*27810*/  IADD3 R27, PT, PT, R55, R27, RZ ;  /* 0x0000001b371b7210 */ /* 0x000fe20007ffe0ff */
[----:B------:R-:W-:Y:S01]  /*27820*/  IMAD R33, R40, UR6, RZ ;  /* 0x0000000628217c24 */ /* 0x000fe2000f8e02ff */
[----:B------:R-:W-:Y:S01]  /*27830*/  LEA R41, P4, R54, R41, 0x1 ;  /* 0x0000002936297211 */ /* 0x000fe200078808ff */
        /* <DEDUP_REMOVED lines=49> */
.L_x_846:
        /* <DEDUP_REMOVED lines=65> */
.L_x_845:
[----:B------:R-:W-:Y:S05]  /*27f60*/  BSYNC.RECONVERGENT B2 ;  /* 0x0000000000027941 */ /* 0x000fea0003800200 */
.L_x_844:
        /* <DEDUP_REMOVED lines=90> */
.L_x_850:
[----:B------:R-:W-:Y:S05]  /*28510*/  BSYNC.RECONVERGENT B3 ;  /* 0x0000000000037941 */ /* 0x000fea0003800200 */
.L_x_849:
        /* <DEDUP_REMOVED lines=54> */
.L_x_852:
[----:B------:R-:W-:Y:S05]  /*28880*/  BSYNC.RECONVERGENT B3 ;  /* 0x0000000000037941 */ /* 0x000fea0003800200 */
.L_x_851:
        /* <DEDUP_REMOVED lines=26> */
.L_x_848:
[----:B------:R-:W-:Y:S05]  /*28a30*/  BSYNC.RECONVERGENT B2 ;  /* 0x0000000000027941 */ /* 0x000fea0003800200 */
.L_x_847:
[----:B-----5:R0:W-:Y:S02]  /*28a40*/  STG.E.U16 desc[UR8][R22.64], R4 ;  /* 0x0000000416007986 */ /* 0x0201e4000c101508 */
.L_x_843:
[----:B------:R-:W-:Y:S05]  /*28a50*/  BSYNC.RECONVERGENT B1 ;  /* 0x0000000000017941 */ /* 0x000fea0003800200 */
.L_x_842:
[----:B------:R-:W-:-:S07]  /*28a60*/  VIADD R5, R5, 0x80 ;  /* 0x0000008005057836 */ /* 0x000fce0000000000 */
.L_x_834:
[----:B------:R-:W-:Y:S05]  /*28a70*/  BSYNC.RECONVERGENT B0 ;  /* 0x0000000000007941 */ /* 0x000fea0003800200 */
.L_x_833:
        /* <DEDUP_REMOVED lines=350> */
.L_x_853:
[----:B------:R-:W0:Y:S01]  /*2a060*/  LDCU.64 UR6, c[0x0][0x5f8] ;  /* 0x0000bf00ff0677ac */ /* 0x000e220008000a00 */
[----:B------:R-:W1:Y:S01]  /*2a070*/  LDCU.64 UR12, c[0x0][0x600] ;  /* 0x0000c000ff0c77ac */ /* 0x000e620008000a00 */
[----:B0-----:R-:W-:-:S05]  /*2a080*/  IADD3 R14, P0, PT, R3, UR6, RZ ;  /* 0x00000006030e7c10 */ /* 0x001fca000ff1e0ff */
[----:B------:R-:W-:Y:S01]  /*2a090*/  IMAD.X R15, RZ, RZ, UR7, P0 ;  /* 0x00000007ff0f7e24 */ /* 0x000fe200080e06ff */
        /* <DEDUP_REMOVED lines=26> */
[----:B------:R-:W-:Y:S01]  /*2a240*/  IMAD.MOV.U32 R7, RZ, RZ, RZ ;  /* 0x000000ffff077224 */ /* 0x000fe200078e00ff */
        /* <DEDUP_REMOVED lines=9> */
.L_x_856:
[----:B------:R-:W-:-:S07]  /*2a2e0*/  MOV R4, 0x2a300 ;  /* 0x0002a30000047802 */ /* 0x000fce0000000f00 */
[----:B------:R-:W-:Y:S05]  /*2a2f0*/  CALL.REL.NOINC `($__internal_2_$__cuda_sm20_div_s64) ;  /* 0x0000001c00b87944 */ /* 0x000fea0003c00000 */
.L_x_855:
[----:B------:R-:W-:Y:S05]  /*2a300*/  BSYNC.RECONVERGENT B0 ;  /* 0x0000000000007941 */ /* 0x000fea0003800200 */
.L_x_854:
        /* <DEDUP_REMOVED lines=22> */
[----:B0-----:R-:W-:-:S06]  /*2a470*/  VIADD R7, R4, 0xffffffe ;  /* 0x0ffffffe04077836 */ /* 0x001fcc0000000000 */
[----:B------:R-:W0:Y:S02]  /*2a480*/  F2I.FTZ.U32.TRUNC.NTZ R7, R7 ;  /* 0x0000000700077305 */ /* 0x000e24000021f000 */
[----:B0-----:R-:W-:-:S05]  /*2a490*/  IADD3 R3, PT, PT, RZ, -R7, RZ ;  /* 0x80000007ff037210 */ /* 0x001fca0007ffe0ff */
[----:B------:R-:W-:-:S04]  /*2a4a0*/  IMAD R3, R3, UR14, RZ ;  /* 0x0000000e03037c24 */ /* 0x000fc8000f8e02ff */
[----:B------:R-:W-:-:S04]  /*2a4b0*/  IMAD.HI.U32 R3, R7, R3, R6 ;  /* 0x0000000307037227 */ /* 0x000fc800078e0006 */
[----:B------:R-:W-:Y:S02]  /*2a4c0*/  HFMA2 R7, -RZ, RZ, 0, 0 ;  /* 0x00000000ff077431 */ /* 0x000fe400000001ff */
        /* <DEDUP_REMOVED lines=10> */
.L_x_858:
[----:B------:R-:W-:Y:S01]  /*2a570*/  MOV R10, R14 ;  /* 0x0000000e000a7202 */ /* 0x000fe20000000f00 */
[----:B------:R-:W-:Y:S01]  /*2a580*/  IMAD.MOV.U32 R3, RZ, RZ, R15 ;  /* 0x000000ffff037224 */ /* 0x000fe200078e000f */
[----:B------:R-:W-:-:S07]  /*2a590*/  MOV R4, 0x2a5b0 ;  /* 0x0002a5b000047802 */ /* 0x000fce0000000f00 */
[----:B------:R-:W-:Y:S05]  /*2a5a0*/  CALL.REL.NOINC `($__internal_2_$__cuda_sm20_div_s64) ;  /* 0x0000001c000c7944 */ /* 0x000fea0003c00000 */
.L_x_859:
[----:B------:R-:W-:Y:S05]  /*2a5b0*/  BSYNC.RECONVERGENT B0 ;  /* 0x0000000000007941 */ /* 0x000fea0003800200 */
.L_x_857:
        /* <DEDUP_REMOVED lines=26> */
[----:B------:R-:W-:Y:S01]  /*2a760*/  IMAD.X R45, RZ, RZ, R0, P2 ;  /* 0x000000ffff2d7224 */ /* 0x000fe200010e0600 */
[----:B------:R-:W-:Y:S02]  /*2a770*/  IADD3 R24, P2, PT, RZ, -R42, RZ ;  /* 0x8000002aff187210 */ /* 0x000fe40007f5e0ff */
[----:B------:R-:W-:Y:S02]  /*2a780*/  IADD3.X R36, PT, PT, RZ, R0, RZ, P5, !PT ;  /* 0x00000000ff247210 */ /* 0x000fe40002ffe4ff */
[----:B------:R-:W-:Y:S01]  /*2a790*/  IADD3.X R3, PT, PT, RZ, ~R45, RZ, P2, !PT ;  /* 0x8000002dff037210 */ /* 0x000fe200017fe4ff */
        /* <DEDUP_REMOVED lines=8> */
[----:B------:R-:W-:Y:S02]  /*2a820*/  IMAD R3, R3, UR6, RZ ;  /* 0x0000000603037c24 */ /* 0x000fe4000f8e02ff */
[----:B------:R-:W-:Y:S01]  /*2a830*/  IMAD R33, R29, UR6, R20 ;  /* 0x000000061d217c24 */ /* 0x000fe2000f8e0214 */
[----:B------:R-:W-:Y:S01]  /*2a840*/  SHF.L.U64.HI R23, R12, 0x1, R9 ;  /* 0x000000010c177819 */ /* 0x000fe20000010209 */
[C---:B------:R-:W-:Y:S01]  /*2a850*/  IMAD R31, R24.reuse, UR7, R3 ;  /* 0x00000007181f7c24 */ /* 0x040fe2000f8e0203 */
[----:B------:R-:W-:Y:S01]  /*2a860*/  IADD3.X R12, PT, PT, RZ, ~R0, RZ, P3, !PT ;  /* 0x80000000ff0c7210 */ /* 0x000fe20001ffe4ff */
[----:B------:R-:W-:Y:S01]  /*2a870*/  IMAD.WIDE.U32 R24, R24, UR6, R14 ;  /* 0x0000000618187c25 */ /* 0x000fe2000f8e000e */
[----:B------:R-:W-:-:S03]  /*2a880*/  IADD3 R11, P3, PT, R5, 0x3, RZ ;  /* 0x00000003050b7810 */ /* 0x000fc60007f7e0ff */
[----:B------:R-:W-:Y:S01]  /*2a890*/  IMAD R12, R12, UR6, RZ ;  /* 0x000000060c0c7c24 */ /* 0x000fe2000f8e02ff */
[----:B------:R-:W-:Y:S01]  /*2a8a0*/  IADD3.X R44, PT, PT, RZ, R0, RZ, P3, !PT ;  /* 0x00000000ff2c7210 */ /* 0x000fe20001ffe4ff */
[----:B------:R-:W-:Y:S01]  /*2a8b0*/  IMAD.IADD R25, R25, 0x1, R31 ;  /* 0x0000000119197824 */ /* 0x000fe200078e021f */
[----:B------:R-:W-:Y:S01]  /*2a8c0*/  IADD3 R39, P2, PT, RZ, -R11, RZ ;  /* 0x8000000bff277210 */ /* 0x000fe20007f5e0ff */
[C---:B------:R-:W-:Y:S02]  /*2a8d0*/  IMAD R21, R17.reuse, UR7, R12 ;  /* 0x0000000711157c24 */ /* 0x040fe4000f8e020c */
[----:B------:R-:W-:-:S04]  /*2a8e0*/  IMAD.WIDE.U32 R16, R17, UR6, R14 ;  /* 0x0000000611107c25 */ /* 0x000fc8000f8e000e */
[----:B------:R-:W-:-:S04]  /*2a8f0*/  IMAD.WIDE.U32 R12, R28, UR6, RZ ;  /* 0x000000061c0c7c25 */ /* 0x000fc8000f8e00ff */
[----:B------:R-:W-:Y:S01]  /*2a900*/  IMAD.IADD R17, R17, 0x1, R21 ;  /* 0x0000000111117824 */ /* 0x000fe200078e0215 */
[----:B------:R-:W-:Y:S01]  /*2a910*/  IADD3 R33, PT, PT, R13, R33, RZ ;  /* 0x000000210d217210 */ /* 0x000fe20007ffe0ff */
[----:B------:R-:W-:Y:S01]  /*2a920*/  IMAD.WIDE.U32 R20, R16, R28, RZ ;  /* 0x0000001c10147225 */ /* 0x000fe200078e00ff */
[----:B------:R-:W-:Y:S02]  /*2a930*/  IADD3.X R13, PT, PT, RZ, ~R44, RZ, P2, !PT ;  /* 0x8000002cff0d7210 */ /* 0x000fe400017fe4ff */
[C---:B------:R-:W-:Y:S01]  /*2a940*/  LEA R3, P2, -R12.reuse, UR10, 0x4 ;  /* 0x0000000a0c037c11 */ /* 0x040fe2000f8421ff */
[-C--:B------:R-:W-:Y:S01]  /*2a950*/  IMAD R17, R17, R28.reuse, RZ ;  /* 0x0000001c11117224 */ /* 0x080fe200078e02ff */
[----:B------:R-:W-:Y:S01]  /*2a960*/  SHF.L.U64.HI R12, R12, 0x4, R33 ;  /* 0x000000040c0c7819 */ /* 0x000fe20000010221 */
[----:B------:R-:W-:Y:S02]  /*2a970*/  IMAD R25, R25, R28, RZ ;  /* 0x0000001c19197224 */ /* 0x000fe400078e02ff */
[----:B------:R-:W-:Y:S01]  /*2a980*/  IMAD R31, R16, R29, R17 ;  /* 0x0000001d101f7224 */ /* 0x000fe200078e0211 */
[----:B------:R-:W-:Y:S01]  /*2a990*/  LEA R17, P4, R20, R27, 0x1 ;  /* 0x0000001b14117211 */ /* 0x000fe200078808ff */
[----:B------:R-:W-:Y:S01]  /*2a9a0*/  IMAD R16, R13, UR6, RZ ;  /* 0x000000060d107c24 */ /* 0x000fe2000f8e02ff */
[----:B------:R-:W-:Y:S01]  /*2a9b0*/  IADD3 R13, P3, PT, R5, 0x4, RZ ;  /* 0x00000004050d7810 */ /* 0x000fe20007f7e0ff */
[----:B------:R-:W-:-:S02]  /*2a9c0*/  IMAD R46, R0, UR6, RZ ;  /* 0x00000006002e7c24 */ /* 0x000fc4000f8e02ff */
[----:B------:R-:W-:Y:S01]  /*2a9d0*/  IMAD R27, R39, UR7, R16 ;  /* 0x00000007271b7c24 */ /* 0x000fe2000f8e0210 */
[----:B------:R-:W-:Y:S01]  /*2a9e0*/  IADD3 R16, PT, PT, R21, R31, RZ ;  /* 0x0000001f15107210 */ /* 0x000fe20007ffe0ff */
[C---:B------:R-:W-:Y:S02]  /*2a9f0*/  IMAD R21, R24.reuse, R29, R25 ;  /* 0x0000001d18157224 */ /* 0x040fe400078e0219 */
[----:B------:R-:W-:Y:S01]  /*2aa00*/  IMAD.WIDE.U32 R24, R24, R28, RZ ;  /* 0x0000001c18187225 */ /* 0x000fe200078e00ff */
[----:B------:R-:W-:Y:S02]  /*2aa10*/  LEA.HI.X R16, R20, R23, R16, 0x1, P4 ;  /* 0x0000001714107211 */ /* 0x000fe400020f0c10 */
[----:B------:R-:W-:Y:S01]  /*2aa20*/  IADD3.X R20, PT, PT, RZ, R0, RZ, P3, !PT ;  /* 0x00000000ff147210 */ /* 0x000fe20001ffe4ff */
[----:B------:R-:W-:Y:S01]  /*2aa30*/  IMAD.WIDE.U32 R38, R39, UR6, R14 ;  /* 0x0000000627267c25 */ /* 0x000fe2000f8e000e */
[----:B------:R-:W-:Y:S02]  /*2aa40*/  IADD3 R33, P3, PT, RZ, -R13, RZ ;  /* 0x8000000dff217210 */ /* 0x000fe40007f7e0ff */
[----:B------:R-:W-:Y:S01]  /*2aa50*/  IADD3 R23, PT, PT, R25, R21, RZ ;  /* 0x0000001519177210 */ /* 0x000fe20007ffe0ff */
[----:B------:R-:W-:Y:S01]  /*2aa60*/  IMAD.IADD R27, R39, 0x1, R27 ;  /* 0x00000001271b7824 */ /* 0x000fe200078e021b */
[----:B------:R-:W-:Y:S01]  /*2aa70*/  IADD3.X R25, PT, PT, RZ, ~R20, RZ, P3, !PT ;  /* 0x80000014ff197210 */ /* 0x000fe20001ffe4ff */
[C---:B------:R-:W-:Y:S01]  /*2aa80*/  IMAD.SHL.U32 R22, R24.reuse, 0x2, RZ ;  /* 0x0000000218167824 */ /* 0x040fe200078e00ff */
[----:B------:R-:W-:Y:S01]  /*2aa90*/  SHF.L.U64.HI R23, R24, 0x1, R23 ;  /* 0x0000000118177819 */ /* 0x000fe20000010217 */
[----:B------:R-:W-:Y:S01]  /*2aaa0*/  IMAD R27, R27, R28, RZ ;  /* 0x0000001c1b1b7224 */ /* 0x000fe200078e02ff */
[----:B------:R-:W-:Y:S01]  /*2aab0*/  IADD3 R21, P4, PT, R5, 0x5, RZ ;  /* 0x0000000505157810 */ /* 0x000fe20007f9e0ff */
[----:B------:R-:W-:-:S02]  /*2aac0*/  IMAD R24, R25, UR6, RZ ;  /* 0x0000000619187c24 */ /* 0x000fc4000f8e02ff */
[C---:B------:R-:W-:Y:S01]  /*2aad0*/  IMAD R25, R38.reuse, R29, R27 ;  /* 0x0000001d26197224 */ /* 0x040fe200078e021b */
[----:B------:R-:W-:Y:S01]  /*2aae0*/  IADD3.X R35, PT, PT, RZ, R0, RZ, P4, !PT ;  /* 0x00000000ff237210 */ /* 0x000fe200027fe4ff */
[C---:B------:R-:W-:Y:S01]  /*2aaf0*/  IMAD R41, R33.reuse, UR7, R24 ;  /* 0x0000000721297c24 */ /* 0x040fe2000f8e0218 */
[----:B------:R-:W-:Y:S01]  /*2ab00*/  IADD3 R31, P3, PT, RZ, -R21, RZ ;  /* 0x80000015ff1f7210 */ /* 0x000fe20007f7e0ff */
[----:B------:R-:W-:Y:S01]  /*2ab10*/  IMAD.WIDE.U32 R32, R33, UR6, R14 ;  /* 0x0000000621207c25 */ /* 0x000fe2000f8e000e */
[----:B------:R-:W-:Y:S02]  /*2ab20*/  IADD3 R27, P4, PT, RZ, -R34, RZ ;  /* 0x80000022ff1b7210 */ /* 0x000fe40007f9e0ff */
[----:B------:R-:W-:Y:S01]  /*2ab30*/  IADD3.X R26, PT, PT, RZ, ~R35, RZ, P3, !PT ;  /* 0x80000023ff1a7210 */ /* 0x000fe20001ffe4ff */
[----:B------:R-:W-:Y:S01]  /*2ab40*/  IMAD.WIDE.U32 R38, R38, R28, RZ ;  /* 0x0000001c26267225 */ /* 0x000fe200078e00ff */
[----:B------:R-:W-:-:S03]  /*2ab50*/  IADD3.X R40, PT, PT, RZ, ~R36, RZ, P4, !PT ;  /* 0x80000024ff287210 */ /* 0x000fc600027fe4ff */
[----:B------:R-:W-:Y:S01]  /*2ab60*/  IMAD.IADD R33, R33, 0x1, R41 ;  /* 0x0000000121217824 */ /* 0x000fe200078e0229 */
[----:B------:R-:W-:Y:S01]  /*2ab70*/  SHF.L.U32 R37, R38, 0x1, RZ ;  /* 0x0000000126257819 */ /* 0x000fe200000006ff */
[----:B------:R-:W-:Y:S01]  /*2ab80*/  IMAD.IADD R25, R39, 0x1, R25 ;  /* 0x0000000127197824 */ /* 0x000fe200078e0219 */
[----:B------:R-:W-:Y:S01]  /*2ab90*/  IADD3 R39, P3, PT, R5, 0x7, RZ ;  /* 0x0000000705277810 */ /* 0x000fe20007f7e0ff */
[----:B------:R-:W-:Y:S02]  /*2aba0*/  IMAD R33, R33, R28, RZ ;  /* 0x0000001c21217224 */ /* 0x000fe400078e02ff */
[----:B------:R-:W-:Y:S01]  /*2abb0*/  IMAD R26, R26, UR6, RZ ;  /* 0x000000061a1a7c24 */ /* 0x000fe2000f8e02ff */
[----:B------:R-:W-:Y:S01]  /*2abc0*/  SHF.L.U64.HI R38, R38, 0x1, R25 ;  /* 0x0000000126267819 */ /* 0x000fe20000010219 */
[----:B------:R-:W-:Y:S01]  /*2abd0*/  IMAD R40, R40, UR6, RZ ;  /* 0x0000000628287c24 */ /* 0x000fe2000f8e02ff */
[----:B------:R-:W0:Y:S01]  /*2abe0*/  LDC.64 R24, c[0x0][0x608] ;  /* 0x00018200ff187b82 */ /* 0x000e220000000a00 */
[----:B------:R-:W-:-:S02]  /*2abf0*/  IMAD R43, R32, R29, R33 ;  /* 0x0000001d202b7224 */ /* 0x000fc400078e0221 */
[----:B------:R-:W-:Y:S02]  /*2ac00*/  IMAD R41, R31, UR7, R26 ;  /* 0x000000071f297c24 */ /* 0x000fe4000f8e021a */
[----:B------:R-:W-:-:S04]  /*2ac10*/  IMAD.WIDE.U32 R32, R32, R28, RZ ;  /* 0x0000001c20207225 */ /* 0x000fc800078e00ff */
[----:B------:R-:W-:Y:S01]  /*2ac20*/  IMAD.WIDE.U32 R30, R31, UR6, R14 ;  /* 0x000000061f1e7c25 */ /* 0x000fe2000f8e000e */
[----:B------:R-:W-:-:S03]  /*2ac30*/  IADD3 R43, PT, PT, R33, R43, RZ ;  /* 0x0000002b212b7210 */ /* 0x000fc60007ffe0ff */
[C---:B------:R-:W-:Y:S01]  /*2ac40*/  IMAD R47, R27.reuse, UR7, R40 ;  /* 0x000000071b2f7c24 */ /* 0x040fe2000f8e0228 */
[----:B------:R-:W-:Y:S01]  /*2ac50*/  IADD3.X R40, PT, PT, RZ, R0, RZ, P3, !PT ;  /* 0x00000000ff287210 */ /* 0x000fe20001ffe4ff */
[----:B------:R-:W-:Y:S01]  /*2ac60*/  IMAD.WIDE.U32 R26, R27, UR6, R14 ;  /* 0x000000061b1a7c25 */ /* 0x000fe2000f8e000e */
[----:B------:R-:W-:Y:S02]  /*2ac70*/  IADD3 R51, P3, PT, RZ, -R39, RZ ;  /* 0x80000027ff337210 */ /* 0x000fe40007f7e0ff */
[C---:B------:R-:W-:Y:S01]  /*2ac80*/  SHF.L.U64.HI R43, R32.reuse, 0x1, R43 ;  /* 0x00000001202b7819 */ /* 0x040fe2000001022b */
[----:B------:R-:W-:Y:S01]  /*2ac90*/  IMAD.IADD R31, R31, 0x1, R41 ;  /* 0x000000011f1f7824 */ /* 0x000fe200078e0229 */
[----:B------:R-:W-:Y:S01]  /*2aca0*/  IADD3 R27, PT, PT, R27, R47, RZ ;  /* 0x0000002f1b1b7210 */ /* 0x000fe20007ffe0ff */
[----:B------:R-:W-:Y:S01]  /*2acb0*/  IMAD.SHL.U32 R41, R32, 0x2, RZ ;  /* 0x0000000220297824 */ /* 0x000fe200078e00ff */
[----:B------:R-:W-:Y:S01]  /*2acc0*/  IADD3.X R32, PT, PT, RZ, ~R40, RZ, P3, !PT ;  /* 0x80000028ff207210 */ /* 0x000fe20001ffe4ff */
[----:B------:R-:W-:-:S02]  /*2acd0*/  IMAD R31, R31, R28, RZ ;  /* 0x0000001c1f1f7224 */ /* 0x000fc400078e02ff */
[-C--:B------:R-:W-:Y:S02]  /*2ace0*/  IMAD R27, R27, R28.reuse, RZ ;  /* 0x0000001c1b1b7224 */ /* 0x080fe400078e02ff */
[C---:B------:R-:W-:Y:S02]  /*2acf0*/  IMAD R33, R30.reuse, R29, R31 ;  /* 0x0000001d1e217224 */ /* 0x040fe400078e021f */
[----:B------:R-:W-:-:S04]  /*2ad00*/  IMAD.WIDE.U32 R30, R30, R28, RZ ;  /* 0x0000001c1e1e7225 */ /* 0x000fc800078e00ff */
[----:B------:R-:W-:Y:S01]  /*2ad10*/  IMAD R32, R32, UR6, RZ ;  /* 0x0000000620207c24 */ /* 0x000fe2000f8e02ff */
[----:B------:R-:W-:Y:S01]  /*2ad20*/  IADD3 R53, PT, PT, R31, R33, RZ ;  /* 0x000000211f357210 */ /* 0x000fe20007ffe0ff */
[C---:B------:R-:W-:Y:S02]  /*2ad30*/  IMAD R49, R26.reuse, R29, R27 ;  /* 0x0000001d1a317224 */ /* 0x040fe400078e021b */
[----:B------:R-:W-:-:S04]  /*2ad40*/  IMAD.WIDE.U32 R26, R26, R28, RZ ;  /* 0x0000001c1a1a7225 */ /* 0x000fc800078e00ff */
[----:B------:R-:W-:Y:S01]  /*2ad50*/  IMAD R47, R51, UR7, R32 ;  /* 0x00000007332f7c24 */ /* 0x000fe2000f8e0220 */
[----:B------:R-:W-:Y:S01]  /*2ad60*/  IADD3 R49, PT, PT, R27, R49, RZ ;  /* 0x000000311b317210 */ /* 0x000fe20007ffe0ff */
[----:B------:R-:W-:-:S04]  /*2ad70*/  IMAD.WIDE.U32 R32, R51, UR6, R14 ;  /* 0x0000000633207c25 */ /* 0x000fc8000f8e000e */
[----:B------:R-:W-:Y:S01]  /*2ad80*/  IMAD R51, R5, UR7, R46 ;  /* 0x0000000705337c24 */ /* 0x000fe2000f8e022e */
[----:B------:R-:W-:Y:S01]  /*2ad90*/  IADD3 R27, PT, PT, R33, R47, RZ ;  /* 0x0000002f211b7210 */ /* 0x000fe20007ffe0ff */
[----:B0-----:R-:W-:Y:S01]  /*2ada0*/  IMAD.WIDE.U32 R24, R5, UR6, R24 ;  /* 0x0000000605187c25 */ /* 0x001fe2000f8e0018 */
[----:B------:R-:W-:Y:S01]  /*2adb0*/  SHF.L.U64.HI R47, R26, 0x1, R49 ;  /* 0x000000011a2f7819 */ /* 0x000fe20000010231 */
[----:B------:R-:W0:Y:S02]  /*2adc0*/  LDCU.64 UR6, c[0x0][0x5f0] ;  /* 0x0000be00ff0677ac */ /* 0x000e240008000a00 */
[----:B------:R-:W-:Y:S01]  /*2add0*/  IMAD R45, R45, UR4, RZ ;  /* 0x000000042d2d7c24 */ /* 0x000fe2000f8e02ff */
[----:B------:R-:W-:Y:S01]  /*2ade0*/  IADD3 R48, P3, PT, R14, -R24, RZ ;  /* 0x800000180e307210 */ /* 0x000fe20007f7e0ff */
[----:B------:R-:W-:Y:S01]  /*2adf0*/  IMAD R27, R27, R28, RZ ;  /* 0x0000001c1b1b7224 */ /* 0x000fe200078e02ff */
[----:B------:R-:W-:Y:S01]  /*2ae00*/  IADD3 R49, PT, PT, R25, R51, RZ ;  /* 0x0000003319317210 */ /* 0x000fe20007ffe0ff */
[----:B------:R-:W-:-:S02]  /*2ae10*/  IMAD R51, R42, UR5, R45 ;  /* 0x000000052a337c24 */ /* 0x000fc4000f8e022d */
[C---:B------:R-:W-:Y:S02]  /*2ae20*/  IMAD R45, R32.reuse, R29, R27 ;  /* 0x0000001d202d7224 */ /* 0x040fe400078e021b */
[----:B------:R-:W-:Y:S02]  /*2ae30*/  IMAD.X R49, R15, 0x1, ~R49, P3 ;  /* 0x000000010f317824 */ /* 0x000fe400018e0e31 */
[----:B------:R-:W-:-:S04]  /*2ae40*/  IMAD.WIDE.U32 R32, R32, R28, RZ ;  /* 0x0000001c20207225 */ /* 0x000fc800078e00ff */
[----:B------:R-:W-:Y:S01]  /*2ae50*/  IMAD R44, R44, UR4, RZ ;  /* 0x000000042c2c7c24 */ /* 0x000fe2000f8e02ff */
[----:B------:R-:W-:Y:S01]  /*2ae60*/  IADD3 R55, PT, PT, R33, R45, RZ ;  /* 0x0000002d21377210 */ /* 0x000fe20007ffe0ff */
[----:B------:R-:W-:-:S04]  /*2ae70*/  IMAD.WIDE.U32 R24, R42, UR4, RZ ;  /* 0x000000042a187c25 */ /* 0x000fc8000f8e00ff */
[----:B------:R-:W-:Y:S01]  /*2ae80*/  IMAD R20, R20, UR4, RZ ;  /* 0x0000000414147c24 */ /* 0x000fe2000f8e02ff */
[----:B------:R-:W-:Y:S01]  /*2ae90*/  IADD3 R51, PT, PT, R25, R51, RZ ;  /* 0x0000003319337210 */ /* 0x000fe20007ffe0ff */
[C---:B------:R-:W-:Y:S01]  /*2aea0*/  IMAD.SHL.U32 R31, R30.reuse, 0x2, RZ ;  /* 0x000000021e1f7824 */ /* 0x040fe200078e00ff */
[----:B------:R-:W-:Y:S01]  /*2aeb0*/  SHF.L.U64.HI R30, R30, 0x1, R53 ;  /* 0x000000011e1e7819 */ /* 0x000fe20000010235 */
[----:B------:R-:W-:Y:S02]  /*2aec0*/  IMAD R49, R49, R28, RZ ;  /* 0x0000001c31317224 */ /* 0x000fe400078e02ff */
[----:B------:R-:W-:Y:S02]  /*2aed0*/  IMAD R53, R11, UR5, R44 ;  /* 0x000000050b357c24 */ /* 0x000fe4000f8e022c */
[C---:B------:R-:W-:Y:S02]  /*2aee0*/  IMAD R33, R13.reuse, UR5, R20 ;  /* 0x000000050d217c24 */ /* 0x040fe4000f8e0214 */
[----:B------:R-:W-:Y:S01]  /*2aef0*/  IMAD.WIDE.U32 R44, R13, UR4, RZ ;  /* 0x000000040d2c7c25 */ /* 0x000fe2000f8e00ff */
[----:B------:R-:W-:-:S03]  /*2af00*/  LEA R13, P3, R24, R22, 0x1 ;  /* 0x00000016180d7211 */ /* 0x000fc600078608ff */
[----:B------:R-:W-:Y:S01]  /*2af10*/  IMAD.SHL.U32 R46, R26, 0x2, RZ ;  /* 0x000000021a2e7824 */ /* 0x000fe200078e00ff */
[----:B------:R-:W-:Y:S01]  /*2af20*/  IADD3 R33, PT, PT, R45, R33, RZ ;  /* 0x000000212d217210 */ /* 0x000fe20007ffe0ff */
[----:B------:R-:W-:Y:S01]  /*2af30*/  IMAD R49, R48, R29, R49 ;  /* 0x0000001d30317224 */ /* 0x000fe200078e0231 */
[----:B------:R-:W-:Y:S01]  /*2af40*/  LEA R41, P5, R44, R41, 0x1 ;  /* 0x000000292c297211 */ /* 0x000fe200078a08ff */
[----:B------:R-:W-:Y:S01]  /*2af50*/  IMAD.WIDE.U32 R26, R11, UR4, RZ ;  /* 0x000000040b1a7c25 */ /* 0x000fe2000f8e00ff */
[----:B------:R-:W-:Y:S02]  /*2af60*/  LEA.HI.X R24, R24, R23, R51, 0x1, P3 ;  /* 0x0000001718187211 */ /* 0x000fe400018f0c33 */
[----:B------:R-:W-:Y:S01]  /*2af70*/  LEA.HI.X R43, R44, R43, R33, 0x1, P5 ;  /* 0x0000002b2c2b7211 */ /* 0x000fe200028f0c21 */
[----:B------:R-:W-:Y:S01]  /*2af80*/  IMAD.WIDE.U32 R28, R48, R28, RZ ;  /* 0x0000001c301c7225 */ /* 0x000fe200078e00ff */
[----:B------:R-:W-:Y:S02]  /*2af90*/  IADD3 R53, PT, PT, R27, R53, RZ ;  /* 0x000000351b357210 */ /* 0x000fe40007ffe0ff */
[----:B------:R-:W-:Y:S01]  /*2afa0*/  LEA R37, P4, R26, R37, 0x1 ;  /* 0x000000251a257211 */ /* 0x000fe200078808ff */
[----:B------:R-:W-:Y:S01]  /*2afb0*/  IMAD R20, R35, UR4, RZ ;  /* 0x0000000423147c24 */ /* 0x000fe2000f8e02ff */
[----:B------:R-:W-:Y:S01]  /*2afc0*/  IADD3 R29, PT, PT, R29, R49, RZ ;  /* 0x000000311d1d7210 */ /* 0x000fe20007ffe0ff */
[----:B------:R-:W-:Y:S01]  /*2afd0*/  IMAD R23, R36, UR4, RZ ;  /* 0x0000000424177c24 */ /* 0x000fe2000f8e02ff */
[----:B------:R-:W-:Y:S01]  /*2afe0*/  LEA.HI.X R38, R26, R38, R53, 0x1, P4 ;  /* 0x000000261a267211 */ /* 0x000fe200020f0c35 */
[C---:B------:R-:W-:Y:S01]  /*2aff0*/  IMAD.SHL.U32 R27, R28.reuse, 0x2, RZ ;  /* 0x000000021c1b7824 */ /* 0x040fe200078e00ff */
[----:B------:R-:W-:Y:S01]  /*2b000*/  SHF.L.U64.HI R29, R28, 0x1, R29 ;  /* 0x000000011c1d7819 */ /* 0x000fe2000001021d */
[----:B------:R-:W-:Y:S01]  /*2b010*/  IMAD R25, R21, UR5, R20 ;  /* 0x0000000515197c24 */ /* 0x000fe2000f8e0214 */
[----:B------:R-:W-:Y:S01]  /*2b020*/  IADD3.X R28, PT, PT, R9, UR5, RZ, P1, !PT ;  /* 0x00000005091c7c10 */ /* 0x000fe20008ffe4ff */
[----:B------:R-:W-:Y:S01]  /*2b030*/  IMAD R40, R40, UR4, RZ ;  /* 0x0000000428287c24 */ /* 0x000fe2000f8e02ff */
[----:B------:R-:W-:Y:S01]  /*2b040*/  LEA R27, P1, R10, R27, 0x1 ;  /* 0x0000001b0a1b7211 */ /* 0x000fe200078208ff */
[----:B------:R-:W-:-:S02]  /*2b050*/  IMAD R33, R34, UR5, R23 ;  /* 0x0000000522217c24 */ /* 0x000fc4000f8e0217 */
[----:B------:R-:W-:Y:S01]  /*2b060*/  IMAD.WIDE.U32 R20, R21, UR4, RZ ;  /* 0x0000000415147c25 */ /* 0x000fe2000f8e00ff */
[----:B------:R-:W-:Y:S02]  /*2b070*/  LEA.HI.X R28, R10, R29, R28, 0x1, P1 ;  /* 0x0000001d0a1c7211 */ /* 0x000fe400008f0c1c */
[----:B------:R-:W-:Y:S01]  /*2b080*/  IADD3 R27, P6, PT, R2, R27, RZ ;  /* 0x0000001b021b7210 */ /* 0x000fe20007fde0ff */
[----:B------:R-:W-:Y:S01]  /*2b090*/  IMAD.WIDE.U32 R34, R34, UR4, RZ ;  /* 0x0000000422227c25 */ /* 0x000fe2000f8e00ff */
[----:B------:R-:W-:Y:S02]  /*2b0a0*/  IADD3 R21, PT, PT, R21, R25, RZ ;  /* 0x0000001915157210 */ /* 0x000fe40007ffe0ff */
[----:B------:R-:W-:Y:S01]  /*2b0b0*/  LEA R31, P3, R20, R31, 0x1 ;  /* 0x0000001f141f7211 */ /* 0x000fe200078608ff */
[----:B------:R-:W-:Y:S01]  /*2b0c0*/  IMAD.WIDE.U32 R22, R39, UR4, RZ ;  /* 0x0000000427167c25 */ /* 0x000fe2000f8e00ff */
[----:B------:R-:W-:Y:S01]  /*2b0d0*/  USHF.L.U64.HI UR4, UR4, 0x4, UR5 ;  /* 0x0000000404047899 */ /* 0x000fe20008010205 */
[----:B------:R-:W-:-:S02]  /*2b0e0*/  IADD3 R44, PT, PT, R35, R33, RZ ;  /* 0x00000021232c7210 */ /* 0x000fc40007ffe0ff */
[C---:B------:R-:W-:Y:S01]  /*2b0f0*/  IMAD.SHL.U32 R11, R32.reuse, 0x2, RZ ;  /* 0x00000002200b7824 */ /* 0x040fe200078e00ff */
[----:B------:R-:W-:Y:S01]  /*2b100*/  SHF.L.U64.HI R32, R32, 0x1, R55 ;  /* 0x0000000120207819 */ /* 0x000fe20000010237 */
[----:B------:R-:W-:Y:S01]  /*2b110*/  IMAD R45, R39, UR5, R40 ;  /* 0x00000005272d7c24 */ /* 0x000fe2000f8e0228 */
[----:B------:R-:W-:Y:S01]  /*2b120*/  IADD3.X R26, PT, PT, ~R12, UR4, RZ, P2, !PT ;  /* 0x000000040c1a7c10 */ /* 0x000fe200097fe5ff */
[----:B------:R-:W-:Y:S01]  /*2b130*/  IMAD.X R28, RZ, RZ, R28, P6 ;  /* 0x000000ffff1c7224 */ /* 0x000fe200030e061c */
[----:B------:R-:W-:Y:S01]  /*2b140*/  LEA R33, P4, R34, R46, 0x1 ;  /* 0x0000002e22217211 */ /* 0x000fe200078808ff */
[----:B------:R-:W-:Y:S01]  /*2b150*/  IMAD.IADD R9, R23, 0x1, R45 ;  /* 0x0000000117097824 */ /* 0x000fe200078e022d */
[----:B------:R-:W-:Y:S02]  /*2b160*/  LEA R35, P5, R22, R11, 0x1 ;  /* 0x0000000b16237211 */ /* 0x000fe400078a08ff */
        /* <DEDUP_REMOVED lines=13> */
[----:B0-----:R-:W-:Y:S02]  /*2b240*/  MOV R10, UR6 ;  /* 0x00000006000a7c02 */ /* 0x001fe40008000f00 */
[----:B------:R-:W-:Y:S02]  /*2b250*/  MOV R9, UR7 ;  /* 0x0000000700097c02 */ /* 0x000fe40008000f00 */
[----:B------:R-:W-:Y:S02]  /*2b260*/  LOP3.LUT R34, R4, 0xfffffff8, RZ, 0xc0, !PT ;  /* 0xfffffff804227812 */ /* 0x000fe400078ec0ff */
[----:B------:R-:W-:-:S02]  /*2b270*/  IADD3.X R32, PT, PT, RZ, R16, RZ, P1, !PT ;  /* 0x00000010ff207210 */ /* 0x000fc40000ffe4ff */
[----:B------:R-:W-:Y:S02]  /*2b280*/  IADD3.X R40, PT, PT, RZ, R43, RZ, P4, !PT ;  /* 0x0000002bff287210 */ /* 0x000fe400027fe4ff */
[----:B------:R-:W-:Y:S02]  /*2b290*/  IADD3.X R42, PT, PT, RZ, R42, RZ, P5, !PT ;  /* 0x0000002aff2a7210 */ /* 0x000fe40002ffe4ff */
[----:B------:R-:W-:-:S07]  /*2b2a0*/  IADD3.X R36, PT, PT, RZ, R36, RZ, P2, !PT ;  /* 0x00000024ff247210 */ /* 0x000fce00017fe4ff */
.L_x_862:
        /* <DEDUP_REMOVED lines=17> */
[----:B------:R-:W3:Y:S01]  /*2b3c0*/  LDG.E.U16 R12, desc[UR8][R12.64] ;  /* 0x000000080c0c7981 */ /* 0x000ee2000c1e1500 */
        /* <DEDUP_REMOVED lines=47> */
.L_x_861:
[----:B------:R-:W-:Y:S05]  /*2b6c0*/  BSYNC.RECONVERGENT B0 ;  /* 0x0000000000007941 */ /* 0x000fea0003800200 */
.L_x_860:
        /* <DEDUP_REMOVED lines=42> */
[C---:B------:R-:W-:Y:S02]  /*2b970*/  IMAD.WIDE.U32 R8, R29.reuse, UR10, R12 ;  /* 0x0000000a1d087c25 */ /* 0x040fe4000f8e000c */
[----:B------:R0:W2:Y:S01]  /*2b980*/  LDG.E.U16 R6, desc[UR8][R16.64] ;  /* 0x0000000810067981 */ /* 0x0000a2000c1e1500 */
[----:B------:R-:W-:Y:S01]  /*2b990*/  IADD3 R23, P2, PT, R14, -R25, RZ ;  /* 0x800000190e177210 */ /* 0x000fe20007f5e0ff */
[----:B------:R-:W-:Y:S01]  /*2b9a0*/  IMAD R31, R29, UR11, R10 ;  /* 0x0000000b1d1f7c24 */ /* 0x000fe2000f8e020a */
[----:B------:R-:W-:Y:S02]  /*2b9b0*/  IADD3.X R27, PT, PT, R27, UR5, RZ, P1, !PT ;  /* 0x000000051b1b7c10 */ /* 0x000fe40008ffe4ff */
        /* <DEDUP_REMOVED lines=42> */
[----:B------:R-:W-:-:S04]  /*2bc60*/  F2FP.F16.F32.PACK_AB R6, RZ, R6 ;  /* 0x00000006ff06723e */ /* 0x000fc800000000ff */
[----:B------:R-:W-:-:S07]  /*2bc70*/  PRMT R7, R6, 0x7610, R7 ;  /* 0x0000761006077816 */ /* 0x000fce0000000007 */
.L_x_866:
[----:B------:R-:W-:Y:S05]  /*2bc80*/  BSYNC.RECONVERGENT B1 ;  /* 0x0000000000017941 */ /* 0x000fea0003800200 */
.L_x_865:
        /* <DEDUP_REMOVED lines=14> */
[----:B0-----:R-:W-:-:S04]  /*2bd70*/  IMAD R4, R4, UR4, RZ ;  /* 0x0000000404047c24 */ /* 0x001fc8000f8e02ff */
[C---:B------:R-:W-:Y:S02]  /*2bd80*/  IMAD R17, R9.reuse, UR5, R4 ;  /* 0x0000000509117c24 */ /* 0x040fe4000f8e0204 */
[----:B--2---:R-:W-:Y:S02]  /*2bd90*/  IMAD R6, R0, UR6, RZ ;  /* 0x0000000600067c24 */ /* 0x004fe4000f8e02ff */
[----:B------:R-:W-:-:S04]  /*2bda0*/  IMAD.WIDE.U32 R8, R9, UR4, R14 ;  /* 0x0000000409087c25 */ /* 0x000fc8000f8e000e */
[----:B------:R-:W-:Y:S01]  /*2bdb0*/  IMAD R4, R0, UR4, RZ ;  /* 0x0000000400047c24 */ /* 0x000fe2000f8e02ff */
[----:B------:R-:W-:Y:S01]  /*2bdc0*/  IADD3 R17, PT, PT, R9, R17, RZ ;  /* 0x0000001109117210 */ /* 0x000fe20007ffe0ff */
[----:B------:R-:W-:-:S04]  /*2bdd0*/  IMAD.WIDE.U32 R10, R5, UR6, RZ ;  /* 0x00000006050a7c25 */ /* 0x000fc8000f8e00ff */
        /* <DEDUP_REMOVED lines=34> */
.L_x_868:
[----:B------:R-:W-:Y:S05]  /*2c000*/  BSYNC.RECONVERGENT B1 ;  /* 0x0000000000017941 */ /* 0x000fea0003800200 */
.L_x_867:
        /* <DEDUP_REMOVED lines=26> */
.L_x_864:
[----:B------:R-:W-:Y:S05]  /*2c1b0*/  BSYNC.RECONVERGENT B0 ;  /* 0x0000000000007941 */ /* 0x000fea0003800200 */
.L_x_863:
[----:B-----5:R-:W-:Y:S01]  /*2c1c0*/  STG.E.U16 desc[UR8][R18.64], R7 ;  /* 0x0000000712007986 */ /* 0x020fe2000c101508 */
[----:B------:R-:W-:Y:S05]  /*2c1d0*/  EXIT ;  /* 0x000000000000794d */ /* 0x000fea0003800000 */
        .weak           $__internal_2_$__cuda_sm20_div_s64
        .type           $__internal_2_$__cuda_sm20_div_s64,@function
        .size           $__internal_2_$__cuda_sm20_div_s64,(.L_x_3484 - $__internal_2_$__cuda_sm20_div_s64)
$__internal_2_$__cuda_sm20_div_s64:
        /* <DEDUP_REMOVED lines=10> */
[----:B0-----:R-:W-:-:S06]  /*2c280*/  VIADD R22, R22, 0x1ffffffe ;  /* 0x1ffffffe16167836 */ /* 0x001fcc0000000000 */
[----:B------:R-:W0:Y:S02]  /*2c290*/  F2I.U64.TRUNC R22, R22 ;  /* 0x0000001600167311 */ /* 0x000e24000020d800 */
[----:B0-----:R-:W-:Y:S01]  /*2c2a0*/  IMAD.WIDE.U32 R6, R22, UR6, RZ ;  /* 0x0000000616067c25 */ /* 0x001fe2000f8e00ff */
[----:B------:R-:W-:-:S03]  /*2c2b0*/  MOV R21, R22 ;  /* 0x0000001600157202 */ /* 0x000fc60000000f00 */
[----:B------:R-:W-:Y:S01]  /*2c2c0*/  IMAD R7, R22, UR7, R7 ;  /* 0x0000000716077c24 */ /* 0x000fe2000f8e0207 */
[----:B------:R-:W-:-:S03]  /*2c2d0*/  IADD3 R6, P0, PT, RZ, -R6, RZ ;  /* 0x80000006ff067210 */ /* 0x000fc60007f1e0ff */
[----:B------:R-:W-:Y:S02]  /*2c2e0*/  IMAD R7, R23, UR6, R7 ;  /* 0x0000000617077c24 */ /* 0x000fe4000f8e0207 */
[----:B------:R-:W-:-:S03]  /*2c2f0*/  IMAD.HI.U32 R20, R22, R6, RZ ;  /* 0x0000000616147227 */ /* 0x000fc600078e00ff */
[----:B------:R-:W-:-:S05]  /*2c300*/  IADD3.X R8, PT, PT, RZ, ~R7, RZ, P0, !PT ;  /* 0x80000007ff087210 */ /* 0x000fca00007fe4ff */
[----:B------:R-:W-:-:S04]  /*2c310*/  IMAD.WIDE.U32 R20, P0, R22, R8, R20 ;  /* 0x0000000816147225 */ /* 0x000fc80007800014 */
[C---:B------:R-:W-:Y:S02]  /*2c320*/  IMAD R7, R23.reuse, R8, RZ ;  /* 0x0000000817077224 */ /* 0x040fe400078e02ff */
[----:B------:R-:W-:-:S04]  /*2c330*/  IMAD.HI.U32 R6, P1, R23, R6, R20 ;  /* 0x0000000617067227 */ /* 0x000fc80007820014 */
[----:B------:R-:W-:Y:S01]  /*2c340*/  IMAD.HI.U32 R8, R23, R8, RZ ;  /* 0x0000000817087227 */ /* 0x000fe200078e00ff */
[----:B------:R-:W-:-:S03]  /*2c350*/  IADD3 R21, P2, PT, R7, R6, RZ ;  /* 0x0000000607157210 */ /* 0x000fc60007f5e0ff */
[----:B------:R-:W-:Y:S02]  /*2c360*/  IMAD.X R6, R8, 0x1, R23, P0 ;  /* 0x0000000108067824 */ /* 0x000fe400000e0617 */
[----:B------:R-:W-:-:S03]  /*2c370*/  IMAD.WIDE.U32 R8, R21, UR6, RZ ;  /* 0x0000000615087c25 */ /* 0x000fc6000f8e00ff */
[----:B------:R-:W-:Y:S01]  /*2c380*/  IADD3.X R6, PT, PT, RZ, RZ, R6, P2, P1 ;  /* 0x000000ffff067210 */ /* 0x000fe200017e2406 */
[----:B------:R-:W-:Y:S01]  /*2c390*/  IMAD R7, R21, UR7, R9 ;  /* 0x0000000715077c24 */ /* 0x000fe2000f8e0209 */
[----:B------:R-:W-:-:S03]  /*2c3a0*/  IADD3 R9, P0, PT, RZ, -R8, RZ ;  /* 0x80000008ff097210 */ /* 0x000fc60007f1e0ff */
[----:B------:R-:W-:Y:S02]  /*2c3b0*/  IMAD R7, R6, UR6, R7 ;  /* 0x0000000606077c24 */ /* 0x000fe4000f8e0207 */
[----:B------:R-:W-:-:S03]  /*2c3c0*/  IMAD.HI.U32 R20, R21, R9, RZ ;  /* 0x0000000915147227 */ /* 0x000fc600078e00ff */
[----:B------:R-:W-:-:S05]  /*2c3d0*/  IADD3.X R7, PT, PT, RZ, ~R7, RZ, P0, !PT ;  /* 0x80000007ff077210 */ /* 0x000fca00007fe4ff */
[----:B------:R-:W-:-:S04]  /*2c3e0*/  IMAD.WIDE.U32 R20, P0, R21, R7, R20 ;  /* 0x0000000715147225 */ /* 0x000fc80007800014 */
[----:B------:R-:W-:-:S04]  /*2c3f0*/  IMAD.HI.U32 R8, P1, R6, R9, R20 ;  /* 0x0000000906087227 */ /* 0x000fc80007820014 */
[----:B------:R-:W-:Y:S02]  /*2c400*/  HFMA2 R21, -RZ, RZ, 0, 0 ;  /* 0x00000000ff157431 */ /* 0x000fe400000001ff */
[CC--:B------:R-:W-:Y:S02]  /*2c410*/  IMAD R9, R6.reuse, R7.reuse, RZ ;  /* 0x0000000706097224 */ /* 0x0c0fe400078e02ff */
[----:B------:R-:W-:-:S03]  /*2c420*/  IMAD.HI.U32 R7, R6, R7, RZ ;  /* 0x0000000706077227 */ /* 0x000fc600078e00ff */
[----:B------:R-:W-:Y:S01]  /*2c430*/  IADD3 R9, P2, PT, R9, R8, RZ ;  /* 0x0000000809097210 */ /* 0x000fe20007f5e0ff */
[----:B------:R-:W-:Y:S01]  /*2c440*/  IMAD.X R7, R7, 0x1, R6, P0 ;  /* 0x0000000107077824 */ /* 0x000fe200000e0606 */
[----:B------:R-:W-:-:S03]  /*2c450*/  IADD3.X R8, PT, PT, RZ, ~R3, RZ, P4, !PT ;  /* 0x80000003ff087210 */ /* 0x000fc600027fe4ff */
        /* <DEDUP_REMOVED lines=10> */
[----:B------:R-:W-:-:S04]  /*2c500*/  IMAD.WIDE.U32 R20, R6, UR6, RZ ;  /* 0x0000000606147c25 */ /* 0x000fc8000f8e00ff */
[----:B------:R-:W-:Y:S01]  /*2c510*/  IMAD.X R7, RZ, RZ, R7, P1 ;  /* 0x000000ffff077224 */ /* 0x000fe200008e0607 */
[----:B------:R-:W-:Y:S01]  /*2c520*/  IADD3 R10, P1, PT, -R20, R10, RZ ;  /* 0x0000000a140a7210 */ /* 0x000fe20007f3e1ff */
[----:B------:R-:W-:-:S03]  /*2c530*/  IMAD R12, R6, UR7, R21 ;  /* 0x00000007060c7c24 */ /* 0x000fc6000f8e0215 */
[----:B------:R-:W-:Y:S01]  /*2c540*/  ISETP.GE.U32.AND P0, PT, R10, UR6, PT ;  /* 0x000000060a007c0c */ /* 0x000fe2000bf06070 */
[----:B------:R-:W-:-:S05]  /*2c550*/  IMAD R9, R7, UR6, R12 ;  /* 0x0000000607097c24 */ /* 0x000fca000f8e020c */
[----:B------:R-:W-:Y:S02]  /*2c560*/  IADD3.X R8, PT, PT, ~R9, R8, RZ, P1, !PT ;  /* 0x0000000809087210 */ /* 0x000fe40000ffe5ff */
[----:B------:R-:W-:Y:S02]  /*2c570*/  IADD3 R17, P1, PT, R10, -UR6, RZ ;  /* 0x800000060a117c10 */ /* 0x000fe4000ff3e0ff */
[----:B------:R-:W-:Y:S02]  /*2c580*/  ISETP.GE.U32.AND.EX P0, PT, R8, UR7, PT, P0 ;  /* 0x0000000708007c0c */ /* 0x000fe4000bf06100 */
[----:B------:R-:W-:Y:S02]  /*2c590*/  IADD3 R9, P2, PT, R6, 0x1, RZ ;  /* 0x0000000106097810 */ /* 0x000fe40007f5e0ff */
[----:B------:R-:W-:Y:S02]  /*2c5a0*/  IADD3.X R11, PT, PT, R8, ~UR7, RZ, P1, !PT ;  /* 0x80000007080b7c10 */ /* 0x000fe40008ffe4ff */
[----:B------:R-:W-:-:S02]  /*2c5b0*/  SEL R10, R17, R10, P0 ;  /* 0x0000000a110a7207 */ /* 0x000fc40000000000 */
[-C--:B------:R-:W-:Y:S02]  /*2c5c0*/  IADD3.X R12, PT, PT, RZ, R7.reuse, RZ, P2, !PT ;  /* 0x00000007ff0c7210 */ /* 0x080fe400017fe4ff */
[----:B------:R-:W-:Y:S02]  /*2c5d0*/  SEL R9, R9, R6, P0 ;  /* 0x0000000609097207 */ /* 0x000fe40000000000 */
[----:B------:R-:W-:Y:S02]  /*2c5e0*/  SEL R11, R11, R8, P0 ;  /* 0x000000080b0b7207 */ /* 0x000fe40000000000 */
[----:B------:R-:W-:Y:S02]  /*2c5f0*/  ISETP.GE.U32.AND P1, PT, R10, UR6, PT ;  /* 0x000000060a007c0c */ /* 0x000fe4000bf26070 */
[----:B------:R-:W-:Y:S02]  /*2c600*/  SEL R12, R12, R7, P0 ;  /* 0x000000070c0c7207 */ /* 0x000fe40000000000 */
[----:B------:R-:W-:-:S02]  /*2c610*/  IADD3 R6, P2, PT, R9, 0x1, RZ ;  /* 0x0000000109067810 */ /* 0x000fc40007f5e0ff */
[----:B------:R-:W-:Y:S02]  /*2c620*/  ISETP.GE.U32.AND.EX P0, PT, R11, UR7, PT, P1 ;  /* 0x000000070b007c0c */ /* 0x000fe4000bf06110 */
[----:B------:R-:W-:Y:S01]  /*2c630*/  ISETP.GE.AND P1, PT, R3, RZ, PT ;  /* 0x000000ff0300720c */ /* 0x000fe20003f26270 */
[----:B------:R-:W-:Y:S01]  /*2c640*/  IMAD.X R7, RZ, RZ, R12, P2 ;  /* 0x000000ffff077224 */ /* 0x000fe200010e060c */
[----:B------:R-:W-:-:S04]  /*2c650*/  SEL R6, R6, R9, P0 ;  /* 0x0000000906067207 */ /* 0x000fc80000000000 */
[----:B------:R-:W-:Y:S02]  /*2c660*/  SEL R7, R7, R12, P0 ;  /* 0x0000000c07077207 */ /* 0x000fe40000000000 */
[-C--:B------:R-:W-:Y:S02]  /*2c670*/  IADD3 R9, P2, PT, RZ, -R6.reuse, RZ ;  /* 0x80000006ff097210 */ /* 0x080fe40007f5e0ff */
[----:B------:R-:W-:Y:S02]  /*2c680*/  ISETP.NE.U32.AND P0, PT, RZ, UR10, PT ;  /* 0x0000000aff007c0c */ /* 0x000fe4000bf05070 */
[----:B------:R-:W-:Y:S02]  /*2c690*/  IADD3.X R8, PT, PT, RZ, ~R7, RZ, P2, !PT ;  /* 0x80000007ff087210 */ /* 0x000fe400017fe4ff */
[----:B------:R-:W-:Y:S02]  /*2c6a0*/  ISETP.NE.AND.EX P0, PT, RZ, UR11, PT, P0 ;  /* 0x0000000bff007c0c */ /* 0x000fe4000bf05300 */
[----:B------:R-:W-:-:S02]  /*2c6b0*/  SEL R9, R9, R6, !P1 ;  /* 0x0000000609097207 */ /* 0x000fc40004800000 */
[----:B------:R-:W-:Y:S02]  /*2c6c0*/  SEL R8, R8, R7, !P1 ;  /* 0x0000000708087207 */ /* 0x000fe40004800000 */
[----:B------:R-:W-:Y:S01]  /*2c6d0*/  SEL R6, R9, 0xffffffff, P0 ;  /* 0xffffffff09067807 */ /* 0x000fe20000000000 */
[----:B------:R-:W-:Y:S01]  /*2c6e0*/  HFMA2 R9, -RZ, RZ, 0, 0 ;  /* 0x00000000ff097431 */ /* 0x000fe200000001ff */
[----:B------:R-:W-:Y:S02]  /*2c6f0*/  SEL R7, R8, 0xffffffff, P0 ;  /* 0xffffffff08077807 */ /* 0x000fe40000000000 */
[----:B------:R-:W-:-:S04]  /*2c700*/  MOV R8, R4 ;  /* 0x0000000400087202 */ /* 0x000fc80000000f00 */
[----:B------:R-:W-:Y:S05]  /*2c710*/  RET.REL.NODEC R8 `(_ZN2at6native61_GLOBAL__N__2cc7adc6_23_UnfoldBackwardKernel_cu_9e10b42f_332735_unfold_backward_elementwise_kernelILi128ELi8EZNS1_32_unfold_backward_internal_kernelIN3c104HalfEEEvRNS_14TensorIteratorEllllllEUliE_EEviT1_) ;  /* 0xfffffd3808387950 */ /* 0x000fea0003c3ffff */
.L_x_869:
        /* <DEDUP_REMOVED lines=14> */
.L_x_3484:


//--------------------- .text._ZN2at6native61_GLOBAL__N__2cc7adc6_23_UnfoldBackwardKernel_cu_9e10b42f_332735_unfold_backward_elementwise_kernelILi128ELi8EZNS1_32_unfold_backward_internal_kernelIN3c107complexIfEEEEvRNS_14TensorIteratorEllllllEUliE_EEviT1_ --------------------------
	.section	.text._ZN2at6native61_GLOBAL__N__2cc7adc6_23_UnfoldBackwardKernel_cu_9e10b42f_332735_unfold_backward_elementwise_kernelILi128ELi8EZNS1_32_unfold_backward_internal_kernelIN3c107complexIfEEEEvRNS_14TensorIteratorEllllllEUliE_EEviT1_,"ax",@progbits
	.align	128
.text._ZN2at6native61_GLOBAL__N__2cc7adc6_23_UnfoldBackwardKernel_cu_9e10b42f_332735_unfold_backward_elementwise_kernelILi128ELi8EZNS1_32_unfold_backward_internal_kernelIN3c107complexIfEEEEvRNS_14TensorIteratorEllllllEUliE_EEviT1_:
        .type           _ZN2at6native61_GLOBAL__N__2cc7adc6_23_UnfoldBackwardKernel_cu_9e10b42f_332735_unfold_backward_elementwise_kernelILi128ELi8EZNS1_32_unfold_backward_internal_kernelIN3c107complexIfEEEEvRNS_14TensorIteratorEllllllEUliE_EEviT1_,@function
        .size           _ZN2at6native61_GLOBAL__N__2cc7adc6_23_UnfoldBackwardKernel_cu_9e10b42f_332735_unfold_backward_elementwise_kernelILi128ELi8EZNS1_32_unfold_backward_internal_kernelIN3c107complexIfEEEEvRNS_14TensorIteratorEllllllEUliE_EEviT1_,(.L_x_3486 - _ZN2at6native61_GLOBAL__N__2cc7adc6_23_UnfoldBackwardKernel_cu_9e10b42f_332735_unfold_backward_elementwise_kernelILi128ELi8EZNS1_32_unfold_backward_internal_kernelIN3c107complexIfEEEEvRNS_14TensorIteratorEllllllEUliE_EEviT1_)
        .other          _ZN2at6native61_GLOBAL__N__2cc7adc6_23_UnfoldBackwardKernel_cu_9e10b42f_332735_unfold_backward_elementwise_kernelILi128ELi8EZNS1_32_unfold_backward_internal_kernelIN3c107complexIfEEEEvRNS_14TensorIteratorEllllllEUliE_EEviT1_,@"STO_CUDA_ENTRY STV_DEFAULT"
_ZN2at6native61_GLOBAL__N__2cc7adc6_23_UnfoldBackwardKernel_cu_9e10b42f_332735_unfold_backward_elementwise_kernelILi128ELi8EZNS1_32_unfold_backward_internal_kernelIN3c107complexIfEEEEvRNS_14TensorIteratorEllllllEUliE_EEviT1_:
        /* <DEDUP_REMOVED lines=51> */
.L_x_874:
[----:B------:R-:W-:-:S07]  /*0330*/  MOV R4, 0x350 ;  /* 0x0000035000047802 */ /* 0x000fce0000000f00 */
[----:B------:R-:W-:Y:S05]  /*0340*/  CALL.REL.NOINC `($__internal_3_$__cuda_sm20_div_s64) ;  /* 0x0000029c00dc7944 */ /* 0x000fea0003c00000 */
.L_x_873:
        /* <DEDUP_REMOVED lines=37> */
.L_x_875:
[----:B------:R-:W-:Y:S02]  /*05a0*/  MOV R10, R14 ;  /* 0x0000000e000a7202 */ /* 0x000fe40000000f00 */
[----:B------:R-:W-:Y:S02]  /*05b0*/  MOV R3, R15 ;  /* 0x0000000f00037202 */ /* 0x000fe40000000f00 */
[----:B------:R-:W-:-:S07]  /*05c0*/  MOV R4, 0x5e0 ;  /* 0x000005e000047802 */ /* 0x000fce0000000f00 */
[----:B------:R-:W-:Y:S05]  /*05d0*/  CALL.REL.NOINC `($__internal_3_$__cuda_sm20_div_s64) ;  /* 0x0000029c00387944 */ /* 0x000fea0003c00000 */
.L_x_876:
        /* <DEDUP_REMOVED lines=10> */
[----:B0-----:R0:W5:Y:S01]  /*0680*/  LDG.E.64 R22, desc[UR8][R20.64] ;  /* 0x0000000814167981 */ /* 0x001162000c1e1b00 */
        /* <DEDUP_REMOVED lines=16> */
[----:B------:R-:W-:Y:S02]  /*0790*/  IADD3 R13, P4, PT, RZ, -R0, RZ ;  /* 0x80000000ff0d7210 */ /* 0x000fe40007f9e0ff */
[-C--:B------:R-:W-:Y:S01]  /*07a0*/  IADD3.X R46, PT, PT, RZ, R2.reuse, RZ, P1, !PT ;  /* 0x00000002ff2e7210 */ /* 0x080fe20000ffe4ff */
[----:B------:R-:W-:Y:S01]  /*07b0*/  IMAD.X R43, RZ, RZ, R2, P2 ;  /* 0x000000ffff2b7224 */ /* 0x000fe200010e0602 */
[----:B------:R-:W-:-:S02]  /*07c0*/  IADD3.X R12, PT, PT, RZ, ~R2, RZ, P4, !PT ;  /* 0x80000002ff0c7210 */ /* 0x000fc400027fe4ff */
[----:B------:R-:W-:Y:S02]  /*07d0*/  IADD3 R41, P1, PT, RZ, -R42, RZ ;  /* 0x8000002aff297210 */ /* 0x000fe40007f3e0ff */
        /* <DEDUP_REMOVED lines=9> */
[----:B------:R-:W-:Y:S01]  /*0870*/  IMAD.X R8, RZ, RZ, ~R46, P1 ;  /* 0x000000ffff087224 */ /* 0x000fe200008e0e2e */
[----:B------:R-:W-:Y:S01]  /*0880*/  IADD3 R17, PT, PT, R7, R9, RZ ;  /* 0x0000000907117210 */ /* 0x000fe20007ffe0ff */
[C---:B------:R-:W-:Y:S01]  /*0890*/  IMAD R25, R13.reuse, UR15, R12 ;  /* 0x0000000f0d197c24 */ /* 0x040fe2000f8e020c */
[----:B------:R-:W-:Y:S01]  /*08a0*/  IADD3.X R9, PT, PT, RZ, ~R43, RZ, P3, !PT ;  /* 0x8000002bff097210 */ /* 0x000fe20001ffe4ff */
[----:B------:R-:W-:Y:S01]  /*08b0*/  IMAD.WIDE.U32 R12, R13, UR14, R14 ;  /* 0x0000000e0d0c7c25 */ /* 0x000fe2000f8e000e */
[C---:B------:R-:W-:Y:S02]  /*08c0*/  SHF.L.U32 R7, R6.reuse, 0x3, RZ ;  /* 0x0000000306077819 */ /* 0x040fe400000006ff */
[----:B------:R-:W-:Y:S01]  /*08d0*/  SHF.L.U64.HI R11, R6, 0x3, R17 ;  /* 0x00000003060b7819 */ /* 0x000fe20000010211 */
[----:B------:R-:W-:Y:S01]  /*08e0*/  IMAD R6, R8, UR14, RZ ;  /* 0x0000000e08067c24 */ /* 0x000fe2000f8e02ff */
[----:B------:R-:W-:Y:S01]  /*08f0*/  IADD3.X R17, PT, PT, R17, UR7, RZ, P2, !PT ;  /* 0x0000000711117c10 */ /* 0x000fe200097fe4ff */
[----:B------:R-:W-:-:S02]  /*0900*/  IMAD R8, R9, UR14, RZ ;  /* 0x0000000e09087c24 */ /* 0x000fc4000f8e02ff */
[----:B------:R-:W-:Y:S02]  /*0910*/  IMAD.IADD R13, R13, 0x1, R25 ;  /* 0x000000010d0d7824 */ /* 0x000fe400078e0219 */
[C---:B------:R-:W-:Y:S02]  /*0920*/  IMAD R25, R45.reuse, UR15, R8 ;  /* 0x0000000f2d197c24 */ /* 0x040fe4000f8e0208 */
[----:B------:R-:W-:-:S04]  /*0930*/  IMAD.WIDE.U32 R44, R45, UR14, R14 ;  /* 0x0000000e2d2c7c25 */ /* 0x000fc8000f8e000e */
[----:B------:R-:W-:Y:S01]  /*0940*/  IMAD R27, R41, UR15, R6 ;  /* 0x0000000f291b7c24 */ /* 0x000fe2000f8e0206 */
[----:B------:R-:W-:Y:S01]  /*0950*/  IADD3 R25, PT, PT, R45, R25, RZ ;  /* 0x000000192d197210 */ /* 0x000fe20007ffe0ff */
[C---:B-1----:R-:W-:Y:S02]  /*0960*/  IMAD R6, R30.reuse, UR15, RZ ;  /* 0x0000000f1e067c24 */ /* 0x042fe4000f8e02ff */
[----:B------:R-:W-:Y:S02]  /*0970*/  IMAD R13, R13, R30, RZ ;  /* 0x0000001e0d0d7224 */ /* 0x000fe400078e02ff */
[----:B------:R-:W-:-:S04]  /*0980*/  IMAD.WIDE.U32 R8, R30, UR14, RZ ;  /* 0x0000000e1e087c25 */ /* 0x000fc8000f8e00ff */
[----:B------:R-:W-:Y:S01]  /*0990*/  IMAD R29, R31, UR14, R6 ;  /* 0x0000000e1f1d7c24 */ /* 0x000fe2000f8e0206 */
[----:B------:R-:W-:Y:S01]  /*09a0*/  LEA R6, P1, -R8, UR12, 0x6 ;  /* 0x0000000c08067c11 */ /* 0x000fe2000f8231ff */
[----:B------:R-:W-:Y:S01]  /*09b0*/  IMAD R33, R12, R31, R13 ;  /* 0x0000001f0c217224 */ /* 0x000fe200078e020d */
[----:B------:R-:W0:Y:S01]  /*09c0*/  LDCU.64 UR12, c[0x0][0x5f0] ;  /* 0x0000be00ff0c77ac */ /* 0x000e220008000a00 */
[----:B------:R-:W-:-:S04]  /*09d0*/  IMAD.WIDE.U32 R40, R41, UR14, R14 ;  /* 0x0000000e29287c25 */ /* 0x000fc8000f8e000e */
[----:B------:R-:W-:Y:S01]  /*09e0*/  IMAD.WIDE.U32 R12, R12, R30, RZ ;  /* 0x0000001e0c0c7225 */ /* 0x000fe200078e00ff */
[----:B------:R-:W-:-:S03]  /*09f0*/  IADD3 R27, PT, PT, R41, R27, RZ ;  /* 0x0000001b291b7210 */ /* 0x000fc60007ffe0ff */
[-C--:B------:R-:W-:Y:S01]  /*0a00*/  IMAD R16, R25, R30.reuse, RZ ;  /* 0x0000001e19107224 */ /* 0x080fe200078e02ff */
[----:B------:R-:W-:Y:S01]  /*0a10*/  LEA R7, P3, R12, R7, 0x3 ;  /* 0x000000070c077211 */ /* 0x000fe200078618ff */
[----:B------:R-:W-:Y:S01]  /*0a20*/  IMAD.IADD R25, R9, 0x1, R29 ;  /* 0x0000000109197824 */ /* 0x000fe200078e021d */
[----:B------:R-:W-:Y:S01]  /*0a30*/  IADD3 R9, PT, PT, R13, R33, RZ ;  /* 0x000000210d097210 */ /* 0x000fe20007ffe0ff */
[C---:B------:R-:W-:Y:S02]  /*0a40*/  IMAD R29, R44.reuse, R31, R16 ;  /* 0x0000001f2c1d7224 */ /* 0x040fe400078e0210 */
[-C--:B------:R-:W-:Y:S01]  /*0a50*/  IMAD.WIDE.U32 R44, R44, R30.reuse, RZ ;  /* 0x0000001e2c2c7225 */ /* 0x080fe200078e00ff */
[----:B------:R-:W-:Y:S02]  /*0a60*/  SHF.L.U64.HI R36, R8, 0x6, R25 ;  /* 0x0000000608247819 */ /* 0x000fe40000010219 */
[----:B------:R-:W-:Y:S01]  /*0a70*/  LEA.HI.X R8, R12, R11, R9, 0x3, P3 ;  /* 0x0000000b0c087211 */ /* 0x000fe200018f1c09 */
[-C--:B------:R-:W-:Y:S01]  /*0a80*/  IMAD R27, R27, R30.reuse, RZ ;  /* 0x0000001e1b1b7224 */ /* 0x080fe200078e02ff */
[----:B------:R-:W-:Y:S01]  /*0a90*/  IADD3 R9, P3, PT, R0, 0x4, RZ ;  /* 0x0000000400097810 */ /* 0x000fe20007f7e0ff */
[----:B------:R-:W-:Y:S01]  /*0aa0*/  IMAD.X R16, RZ, RZ, R2, P4 ;  /* 0x000000ffff107224 */ /* 0x000fe200020e0602 */
[----:B------:R-:W-:Y:S01]  /*0ab0*/  IADD3 R13, PT, PT, R45, R29, RZ ;  /* 0x0000001d2d0d7210 */ /* 0x000fe20007ffe0ff */
[C---:B------:R-:W-:Y:S01]  /*0ac0*/  IMAD R27, R40.reuse, R31, R27 ;  /* 0x0000001f281b7224 */ /* 0x040fe200078e021b */
[----:B------:R-:W-:Y:S01]  /*0ad0*/  IADD3 R33, P5, PT, RZ, -R9, RZ ;  /* 0x80000009ff217210 */ /* 0x000fe20007fbe0ff */
[----:B------:R-:W-:Y:S01]  /*0ae0*/  IMAD.WIDE.U32 R40, R40, R30, RZ ;  /* 0x0000001e28287225 */ /* 0x000fe200078e00ff */
[----:B------:R-:W-:-:S02]  /*0af0*/  SHF.L.U32 R12, R44, 0x3, RZ ;  /* 0x000000032c0c7819 */ /* 0x000fc400000006ff */
[----:B------:R-:W-:Y:S01]  /*0b00*/  SHF.L.U64.HI R44, R44, 0x3, R13 ;  /* 0x000000032c2c7819 */ /* 0x000fe2000001020d */
[----:B------:R-:W-:Y:S01]  /*0b10*/  IMAD.X R45, RZ, RZ, R2, P3 ;  /* 0x000000ffff2d7224 */ /* 0x000fe200018e0602 */
[----:B------:R-:W-:Y:S01]  /*0b20*/  IADD3.X R13, PT, PT, RZ, R2, RZ, P6, !PT ;  /* 0x00000002ff0d7210 */ /* 0x000fe200037fe4ff */
[----:B------:R-:W-:Y:S01]  /*0b30*/  IMAD.SHL.U32 R11, R40, 0x8, RZ ;  /* 0x00000008280b7824 */ /* 0x000fe200078e00ff */
[----:B------:R-:W-:Y:S02]  /*0b40*/  IADD3 R35, P3, PT, RZ, -R39, RZ ;  /* 0x80000027ff237210 */ /* 0x000fe40007f7e0ff */
[----:B------:R-:W-:Y:S02]  /*0b50*/  IADD3 R25, PT, PT, R41, R27, RZ ;  /* 0x0000001b29197210 */ /* 0x000fe40007ffe0ff */
[----:B------:R-:W-:Y:S02]  /*0b60*/  IADD3.X R24, PT, PT, RZ, ~R45, RZ, P5, !PT ;  /* 0x8000002dff187210 */ /* 0x000fe40002ffe4ff */
[----:B------:R-:W-:-:S02]  /*0b70*/  IADD3 R18, P5, PT, R0, 0x7, RZ ;  /* 0x0000000700127810 */ /* 0x000fc40007fbe0ff */
[----:B------:R-:W-:Y:S01]  /*0b80*/  IADD3.X R26, PT, PT, RZ, ~R13, RZ, P3, !PT ;  /* 0x8000000dff1a7210 */ /* 0x000fe20001ffe4ff */
[----:B------:R-:W-:Y:S01]  /*0b90*/  IMAD R24, R24, UR14, RZ ;  /* 0x0000000e18187c24 */ /* 0x000fe2000f8e02ff */
[----:B------:R-:W-:Y:S02]  /*0ba0*/  SHF.L.U64.HI R40, R40, 0x3, R25 ;  /* 0x0000000328287819 */ /* 0x000fe40000010219 */
[----:B------:R-:W-:Y:S01]  /*0bb0*/  IADD3 R27, P4, PT, RZ, -R38, RZ ;  /* 0x80000026ff1b7210 */ /* 0x000fe20007f9e0ff */
[----:B------:R-:W-:Y:S01]  /*0bc0*/  IMAD R26, R26, UR14, RZ ;  /* 0x0000000e1a1a7c24 */ /* 0x000fe2000f8e02ff */
[----:B------:R-:W-:Y:S01]  /*0bd0*/  IADD3.X R41, PT, PT, RZ, R2, RZ, P5, !PT ;  /* 0x00000002ff297210 */ /* 0x000fe20002ffe4ff */
[----:B------:R-:W-:Y:S01]  /*0be0*/  IMAD R47, R33, UR15, R24 ;  /* 0x0000000f212f7c24 */ /* 0x000fe2000f8e0218 */
[----:B------:R-:W-:Y:S01]  /*0bf0*/  IADD3 R25, P3, PT, RZ, -R18, RZ ;  /* 0x80000012ff197210 */ /* 0x000fe20007f7e0ff */
[----:B------:R-:W-:Y:S02]  /*0c00*/  IMAD.X R28, RZ, RZ, ~R16, P4 ;  /* 0x000000ffff1c7224 */ /* 0x000fe400020e0e10 */
[----:B------:R-:W-:Y:S01]  /*0c10*/  IMAD R51, R35, UR15, R26 ;  /* 0x0000000f23337c24 */ /* 0x000fe2000f8e021a */
[----:B------:R-:W-:Y:S01]  /*0c20*/  IADD3.X R48, PT, PT, RZ, ~R41, RZ, P3, !PT ;  /* 0x80000029ff307210 */ /* 0x000fe20001ffe4ff */
[----:B------:R-:W-:-:S04]  /*0c30*/  IMAD.WIDE.U32 R32, R33, UR14, R14 ;  /* 0x0000000e21207c25 */ /* 0x000fc8000f8e000e */
[----:B------:R-:W-:Y:S01]  /*0c40*/  IMAD.WIDE.U32 R34, R35, UR14, R14 ;  /* 0x0000000e23227c25 */ /* 0x000fe2000f8e000e */
[----:B------:R-:W-:-:S03]  /*0c50*/  IADD3 R33, PT, PT, R33, R47, RZ ;  /* 0x0000002f21217210 */ /* 0x000fc60007ffe0ff */
[----:B------:R-:W-:Y:S02]  /*0c60*/  IMAD R24, R28, UR14, RZ ;  /* 0x0000000e1c187c24 */ /* 0x000fe4000f8e02ff */
[----:B------:R-:W-:Y:S01]  /*0c70*/  IMAD R48, R48, UR14, RZ ;  /* 0x0000000e30307c24 */ /* 0x000fe2000f8e02ff */
[----:B------:R-:W1:Y:S01]  /*0c80*/  LDC.64 R28, c[0x0][0x608] ;  /* 0x00018200ff1c7b82 */ /* 0x000e620000000a00 */
[----:B------:R-:W-:Y:S02]  /*0c90*/  IMAD R49, R27, UR15, R24 ;  /* 0x0000000f1b317c24 */ /* 0x000fe4000f8e0218 */
[----:B------:R-:W-:Y:S02]  /*0ca0*/  IMAD.IADD R35, R35, 0x1, R51 ;  /* 0x0000000123237824 */ /* 0x000fe400078e0233 */
[----:B------:R-:W-:-:S04]  /*0cb0*/  IMAD.WIDE.U32 R26, R27, UR14, R14 ;  /* 0x0000000e1b1a7c25 */ /* 0x000fc8000f8e000e */
[----:B------:R-:W-:Y:S01]  /*0cc0*/  IMAD R51, R25, UR15, R48 ;  /* 0x0000000f19337c24 */ /* 0x000fe2000f8e0230 */
[----:B------:R-:W-:Y:S01]  /*0cd0*/  IADD3 R49, PT, PT, R27, R49, RZ ;  /* 0x000000311b317210 */ /* 0x000fe20007ffe0ff */
[----:B------:R-:W-:-:S04]  /*0ce0*/  IMAD.WIDE.U32 R24, R25, UR14, R14 ;  /* 0x0000000e19187c25 */ /* 0x000fc8000f8e000e */
[-C--:B------:R-:W-:Y:S01]  /*0cf0*/  IMAD R33, R33, R30.reuse, RZ ;  /* 0x0000001e21217224 */ /* 0x080fe200078e02ff */
[----:B------:R-:W-:Y:S01]  /*0d00*/  IADD3 R27, PT, PT, R25, R51, RZ ;  /* 0x00000033191b7210 */ /* 0x000fe20007ffe0ff */
[-C--:B------:R-:W-:Y:S02]  /*0d10*/  IMAD R35, R35, R30.reuse, RZ ;  /* 0x0000001e23237224 */ /* 0x080fe400078e02ff */
[-C--:B------:R-:W-:Y:S02]  /*0d20*/  IMAD R47, R32, R31.reuse, R33 ;  /* 0x0000001f202f7224 */ /* 0x080fe400078e0221 */
[----:B------:R-:W-:Y:S02]  /*0d30*/  IMAD R25, R34, R31, R35 ;  /* 0x0000001f22197224 */ /* 0x000fe400078e0223 */
[----:B------:R-:W-:-:S04]  /*0d40*/  IMAD.WIDE.U32 R32, R32, R30, RZ ;  /* 0x0000001e20207225 */ /* 0x000fc800078e00ff */
[----:B------:R-:W-:-:S04]  /*0d50*/  IMAD.WIDE.U32 R34, R34, R30, RZ ;  /* 0x0000001e22227225 */ /* 0x000fc800078e00ff */
[-C--:B------:R-:W-:Y:S01]  /*0d60*/  IMAD R48, R49, R30.reuse, RZ ;  /* 0x0000001e31307224 */ /* 0x080fe200078e02ff */
[----:B------:R-:W-:Y:S01]  /*0d70*/  IADD3 R51, PT, PT, R35, R25, RZ ;  /* 0x0000001923337210 */ /* 0x000fe20007ffe0ff */
[-C--:B------:R-:W-:Y:S02]  /*0d80*/  IMAD R49, R27, R30.reuse, RZ ;  /* 0x0000001e1b317224 */ /* 0x080fe400078e02ff */
[----:B------:R-:W-:Y:S01]  /*0d90*/  IMAD.IADD R47, R33, 0x1, R47 ;  /* 0x00000001212f7824 */ /* 0x000fe200078e022f */
[----:B------:R-:W-:Y:S01]  /*0da0*/  SHF.L.U32 R33, R32, 0x3, RZ ;  /* 0x0000000320217819 */ /* 0x000fe200000006ff */
[C---:B------:R-:W-:Y:S02]  /*0db0*/  IMAD R49, R24.reuse, R31, R49 ;  /* 0x0000001f18317224 */ /* 0x040fe400078e0231 */
[----:B------:R-:W-:Y:S01]  /*0dc0*/  IMAD.WIDE.U32 R24, R24, R30, RZ ;  /* 0x0000001e18187225 */ /* 0x000fe200078e00ff */
[----:B------:R-:W-:-:S03]  /*0dd0*/  SHF.L.U64.HI R32, R32, 0x3, R47 ;  /* 0x0000000320207819 */ /* 0x000fc6000001022f */
[C---:B------:R-:W-:Y:S02]  /*0de0*/  IMAD R47, R26.reuse, R31, R48 ;  /* 0x0000001f1a2f7224 */ /* 0x040fe400078e0230 */
[----:B------:R-:W-:Y:S02]  /*0df0*/  IMAD.IADD R49, R25, 0x1, R49 ;  /* 0x0000000119317824 */ /* 0x000fe400078e0231 */
[----:B------:R-:W-:-:S03]  /*0e00*/  IMAD.WIDE.U32 R26, R26, R30, RZ ;  /* 0x0000001e1a1a7225 */ /* 0x000fc600078e00ff */
[----:B------:R-:W-:Y:S01]  /*0e10*/  SHF.L.U64.HI R48, R24, 0x3, R49 ;  /* 0x0000000318307819 */ /* 0x000fe20000010231 */
[----:B------:R-:W-:Y:S01]  /*0e20*/  IMAD R25, R2, UR14, RZ ;  /* 0x0000000e02197c24 */ /* 0x000fe2000f8e02ff */
[----:B------:R-:W-:Y:S01]  /*0e30*/  IADD3 R47, PT, PT, R27, R47, RZ ;  /* 0x0000002f1b2f7210 */ /* 0x000fe20007ffe0ff */
[C---:B------:R-:W-:Y:S01]  /*0e40*/  IMAD.SHL.U32 R35, R34.reuse, 0x8, RZ ;  /* 0x0000000822237824 */ /* 0x040fe200078e00ff */
[----:B------:R-:W-:Y:S01]  /*0e50*/  SHF.L.U64.HI R34, R34, 0x3, R51 ;  /* 0x0000000322227819 */ /* 0x000fe20000010233 */
[----:B------:R-:W-:Y:S01]  /*0e60*/  IMAD R49, R0, UR15, R25 ;  /* 0x0000000f00317c24 */ /* 0x000fe2000f8e0219 */
[C---:B------:R-:W-:Y:S01]  /*0e70*/  SHF.L.U32 R27, R26.reuse, 0x3, RZ ;  /* 0x000000031a1b7819 */ /* 0x040fe200000006ff */
[----:B------:R-:W-:Y:S01]  /*0e80*/  IMAD R25, R43, UR6, RZ ;  /* 0x000000062b197c24 */ /* 0x000fe2000f8e02ff */
[----:B------:R-:W-:Y:S01]  /*0e90*/  SHF.L.U64.HI R47, R26, 0x3, R47 ;  /* 0x000000031a2f7819 */ /* 0x000fe2000001022f */
[----:B-1----:R-:W-:Y:S01]  /*0ea0*/  IMAD.WIDE.U32 R28, R0, UR14, R28 ;  /* 0x0000000e001c7c25 */ /* 0x002fe2000f8e001c */
[----:B------:R-:W-:-:S03]  /*0eb0*/  SHF.L.U32 R26, R24, 0x3, RZ ;  /* 0x00000003181a7819 */ /* 0x000fc600000006ff */
[----:B------:R-:W-:Y:S01]  /*0ec0*/  IMAD R51, R46, UR6, RZ ;  /* 0x000000062e337c24 */ /* 0x000fe2000f8e02ff */
[----:B------:R-:W-:Y:S01]  /*0ed0*/  IADD3 R53, PT, PT, R29, R49, RZ ;  /* 0x000000311d357210 */ /* 0x000fe20007ffe0ff */
[----:B------:R-:W-:Y:S02]  /*0ee0*/  IMAD R46, R45, UR6, RZ ;  /* 0x000000062d2e7c24 */ /* 0x000fe4000f8e02ff */
[C---:B------:R-:W-:Y:S02]  /*0ef0*/  IMAD R45, R10.reuse, UR7, R25 ;  /* 0x000000070a2d7c24 */ /* 0x040fe4000f8e0219 */
[----:B------:R-:W-:Y:S01]  /*0f00*/  IMAD.WIDE.U32 R24, R10, UR6, RZ ;  /* 0x000000060a187c25 */ /* 0x000fe2000f8e00ff */
[----:B------:R-:W-:-:S03]  /*0f10*/  IADD3 R10, P3, PT, R14, -R28, RZ ;  /* 0x8000001c0e0a7210 */ /* 0x000fc60007f7e0ff */
[----:B------:R-:W-:Y:S01]  /*0f20*/  IMAD R49, R9, UR7, R46 ;  /* 0x0000000709317c24 */ /* 0x000fe2000f8e022e */
[----:B------:R-:W-:Y:S01]  /*0f30*/  IADD3 R45, PT, PT, R25, R45, RZ ;  /* 0x0000002d192d7210 */ /* 0x000fe20007ffe0ff */
[----:B------:R-:W-:Y:S01]  /*0f40*/  IMAD.WIDE.U32 R28, R9, UR6, RZ ;  /* 0x00000006091c7c25 */ /* 0x000fe2000f8e00ff */
[----:B------:R-:W-:Y:S02]  /*0f50*/  IADD3.X R9, PT, PT, R15, ~R53, RZ, P3, !PT ;  /* 0x800000350f097210 */ /* 0x000fe40001ffe4ff */
[----:B------:R-:W-:Y:S01]  /*0f60*/  LEA R12, P4, R24, R12, 0x3 ;  /* 0x0000000c180c7211 */ /* 0x000fe200078818ff */
[----:B------:R-:W-:Y:S01]  /*0f70*/  IMAD R51, R42, UR7, R51 ;  /* 0x000000072a337c24 */ /* 0x000fe2000f8e0233 */
[----:B------:R-:W-:Y:S01]  /*0f80*/  LEA R33, P5, R28, R33, 0x3 ;  /* 0x000000211c217211 */ /* 0x000fe200078a18ff */
[----:B------:R-:W-:Y:S01]  /*0f90*/  IMAD.IADD R49, R29, 0x1, R49 ;  /* 0x000000011d317824 */ /* 0x000fe200078e0231 */
[----:B------:R-:W-:Y:S01]  /*0fa0*/  LEA.HI.X R44, R24, R44, R45, 0x3, P4 ;  /* 0x0000002c182c7211 */ /* 0x000fe200020f1c2d */
[----:B------:R-:W-:Y:S01]  /*0fb0*/  IMAD.WIDE.U32 R42, R42, UR6, RZ ;  /* 0x000000062a2a7c25 */ /* 0x000fe2000f8e00ff */
[----:B------:R-:W-:-:S02]  /*0fc0*/  MOV R45, R19 ;  /* 0x00000013002d7202 */ /* 0x000fc40000000f00 */
[----:B------:R-:W-:Y:S01]  /*0fd0*/  LEA.HI.X R32, R28, R32, R49, 0x3, P5 ;  /* 0x000000201c207211 */ /* 0x000fe200028f1c31 */
[----:B------:R-:W-:Y:S01]  /*0fe0*/  IMAD R9, R9, R30, RZ ;  /* 0x0000001e09097224 */ /* 0x000fe200078e02ff */
[----:B------:R-:W-:Y:S01]  /*0ff0*/  LEA R11, P3, R42, R11, 0x3 ;  /* 0x0000000b2a0b7211 */ /* 0x000fe200078618ff */
[----:B------:R-:W-:Y:S02]  /*1000*/  IMAD R24, R13, UR6, RZ ;  /* 0x000000060d187c24 */ /* 0x000fe4000f8e02ff */
[----:B------:R-:W-:Y:S02]  /*1010*/  IMAD.IADD R51, R43, 0x1, R51 ;  /* 0x000000012b337824 */ /* 0x000fe400078e0233 */
[----:B------:R-:W-:Y:S02]  /*1020*/  IMAD R13, R10, R31, R9 ;  /* 0x0000001f0a0d7224 */ /* 0x000fe400078e0209 */
[----:B------:R-:W-:Y:S01]  /*1030*/  IMAD R25, R16, UR6, RZ ;  /* 0x0000000610197c24 */ /* 0x000fe2000f8e02ff */
[----:B------:R-:W-:Y:S01]  /*1040*/  LEA.HI.X R40, R42, R40, R51, 0x3, P3 ;  /* 0x000000282a287211 */ /* 0x000fe200018f1c33 */
[----:B------:R-:W-:-:S04]  /*1050*/  IMAD.WIDE.U32 R30, R10, R30, RZ ;  /* 0x0000001e0a1e7225 */ /* 0x000fc800078e00ff */
[----:B------:R-:W-:Y:S01]  /*1060*/  IMAD R9, R39, UR7, R24 ;  /* 0x0000000727097c24 */ /* 0x000fe2000f8e0218 */
[----:B------:R-:W-:Y:S01]  /*1070*/  IADD3 R13, PT, PT, R31, R13, RZ ;  /* 0x0000000d1f0d7210 */ /* 0x000fe20007ffe0ff */
[----:B------:R-:W-:-:S03]  /*1080*/  IMAD.WIDE.U32 R28, R39, UR6, RZ ;  /* 0x00000006271c7c25 */ /* 0x000fc6000f8e00ff */
[----:B------:R-:W-:Y:S01]  /*1090*/  SHF.L.U64.HI R46, R30, 0x3, R13 ;  /* 0x000000031e2e7819 */ /* 0x000fe2000001020d */
[----:B------:R-:W-:Y:S01]  /*10a0*/  IMAD R43, R41, UR6, RZ ;  /* 0x00000006292b7c24 */ /* 0x000fe2000f8e02ff */
[----:B------:R-:W-:Y:S01]  /*10b0*/  IADD3 R9, PT, PT, R29, R9, RZ ;  /* 0x000000091d097210 */ /* 0x000fe20007ffe0ff */
[----:B------:R-:W-:Y:S01]  /*10c0*/  IMAD R41, R38, UR7, R25 ;  /* 0x0000000726297c24 */ /* 0x000fe2000f8e0219 */
[----:B------:R-:W-:Y:S01]  /*10d0*/  LEA R35, P3, R28, R35, 0x3 ;  /* 0x000000231c237211 */ /* 0x000fe200078618ff */
[C---:B------:R-:W-:Y:S02]  /*10e0*/  IMAD R43, R18.reuse, UR7, R43 ;  /* 0x00000007122b7c24 */ /* 0x040fe4000f8e022b */
[----:B------:R-:W-:Y:S01]  /*10f0*/  IMAD.WIDE.U32 R24, R18, UR6, RZ ;  /* 0x0000000612187c25 */ /* 0x000fe2000f8e00ff */
[----:B------:R-:W-:-:S03]  /*1100*/  LEA.HI.X R34, R28, R34, R9, 0x3, P3 ;  /* 0x000000221c227211 */ /* 0x000fc600018f1c09 */
[----:B------:R-:W-:Y:S01]  /*1110*/  IMAD.WIDE.U32 R38, R38, UR6, RZ ;  /* 0x0000000626267c25 */ /* 0x000fe2000f8e00ff */
[----:B------:R-:W-:Y:S01]  /*1120*/  USHF.L.U64.HI UR6, UR6, 0x6, UR7 ;  /* 0x0000000606067899 */ /* 0x000fe20008010207 */
[----:B------:R-:W-:Y:S02]  /*1130*/  IADD3 R25, PT, PT, R25, R43, RZ ;  /* 0x0000002b19197210 */ /* 0x000fe40007ffe0ff */
[----:B------:R-:W-:Y:S01]  /*1140*/  IMAD.SHL.U32 R18, R30, 0x8, RZ ;  /* 0x000000081e127824 */ /* 0x000fe200078e00ff */
[----:B------:R-:W-:Y:S01]  /*1150*/  IADD3 R16, PT, PT, R39, R41, RZ ;  /* 0x0000002927107210 */ /* 0x000fe20007ffe0ff */
[----:B0-----:R-:W-:Y:S01]  /*1160*/  IMAD.U32 R42, RZ, RZ, UR12 ;  /* 0x0000000cff2a7e24 */ /* 0x001fe2000f8e00ff */
[----:B------:R-:W-:Y:S02]  /*1170*/  LEA R9, P3, R38, R27, 0x3 ;  /* 0x0000001b26097211 */ /* 0x000fe400078618ff */
[----:B------:R-:W-:Y:S02]  /*1180*/  LEA R10, P4, R24, R26, 0x3 ;  /* 0x0000001a180a7211 */ /* 0x000fe400078818ff */
[----:B------:R-:W-:-:S02]  /*1190*/  LEA R13, P2, R37, R18, 0x3 ;  /* 0x00000012250d7211 */ /* 0x000fc400078418ff */
[----:B------:R-:W-:Y:S02]  /*11a0*/  LEA.HI.X R47, R38, R47, R16, 0x3, P3 ;  /* 0x0000002f262f7211 */ /* 0x000fe400018f1c10 */
[----:B------:R-:W-:Y:S02]  /*11b0*/  LEA.HI.X R48, R24, R48, R25, 0x3, P4 ;  /* 0x0000003018307211 */ /* 0x000fe400020f1c19 */
[----:B------:R-:W-:Y:S02]  /*11c0*/  LEA.HI.X R46, R37, R46, R17, 0x3, P2 ;  /* 0x0000002e252e7211 */ /* 0x000fe400010f1c11 */
[----:B------:R-:W-:Y:S02]  /*11d0*/  MOV R41, UR13 ;  /* 0x0000000d00297c02 */ /* 0x000fe40008000f00 */
[----:B------:R-:W-:Y:S02]  /*11e0*/  LOP3.LUT R43, R3, 0xfffffff8, RZ, 0xc0, !PT ;  /* 0xfffffff8032b7812 */ /* 0x000fe400078ec0ff */
[----:B------:R-:W-:-:S07]  /*11f0*/  IADD3.X R50, PT, PT, ~R36, UR6, RZ, P1, !PT ;  /* 0x0000000624327c10 */ /* 0x000fce0008ffe5ff */
.L_x_881:
[C---:B------:R-:W-:Y:S02]  /*1200*/  IADD3 R16, P1, PT, R42.reuse, R7, RZ ;  /* 0x000000072a107210 */ /* 0x040fe40007f3e0ff */
[----:B------:R-:W-:-:S03]  /*1210*/  IADD3 R26, P2, PT, R42, R13, RZ ;  /* 0x0000000d2a1a7210 */ /* 0x000fc60007f5e0ff */
[C---:B------:R-:W-:Y:S01]  /*1220*/  IMAD.X R17, R41.reuse, 0x1, R8, P1 ;  /* 0x0000000129117824 */ /* 0x040fe200008e0608 */
[----:B------:R-:W-:Y:S02]  /*1230*/  IADD3 R24, P1, PT, R42, R11, RZ ;  /* 0x0000000b2a187210 */ /* 0x000fe40007f3e0ff */
[----:B------:R-:W-:-:S03]  /*1240*/  IADD3.X R27, PT, PT, R41, R46, RZ, P2, !PT ;  /* 0x0000002e291b7210 */ /* 0x000fc600017fe4ff */
[----:B------:R-:W2:Y:S01]  /*1250*/  LDG.E.64 R16, desc[UR8][R16.64] ;  /* 0x0000000810107981 */ /* 0x000ea2000c1e1b00 */
[C---:B------:R-:W-:Y:S02]  /*1260*/  IADD3 R18, P2, PT, R42.reuse, R12, RZ ;  /* 0x0000000c2a127210 */ /* 0x040fe40007f5e0ff */
[C---:B------:R-:W-:Y:S01]  /*1270*/  IADD3.X R25, PT, PT, R41.reuse, R40, RZ, P1, !PT ;  /* 0x0000002829197210 */ /* 0x040fe20000ffe4ff */
[----:B------:R-:W3:Y:S01]  /*1280*/  LDG.E.64 R26, desc[UR8][R26.64] ;  /* 0x000000081a1a7981 */ /* 0x000ee2000c1e1b00 */
[C---:B------:R-:W-:Y:S01]  /*1290*/  IADD3 R28, P1, PT, R42.reuse, R33, RZ ;  /* 0x000000212a1c7210 */ /* 0x040fe20007f3e0ff */
[C---:B------:R-:W-:Y:S01]  /*12a0*/  IMAD.X R19, R41.reuse, 0x1, R44, P2 ;  /* 0x0000000129137824 */ /* 0x040fe200010e062c */
[----:B------:R-:W-:Y:S02]  /*12b0*/  IADD3 R30, P2, PT, R42, R35, RZ ;  /* 0x000000232a1e7210 */ /* 0x000fe40007f5e0ff */
[----:B------:R-:W4:Y:S01]  /*12c0*/  LDG.E.64 R24, desc[UR8][R24.64] ;  /* 0x0000000818187981 */ /* 0x000f22000c1e1b00 */
[----:B------:R-:W-:-:S02]  /*12d0*/  IADD3.X R29, PT, PT, R41, R32, RZ, P1, !PT ;  /* 0x00000020291d7210 */ /* 0x000fc40000ffe4ff */
[----:B------:R-:W-:Y:S01]  /*12e0*/  IADD3 R38, P1, PT, R42, R9, RZ ;  /* 0x000000092a267210 */ /* 0x000fe20007f3e0ff */
[----:B------:R-:W4:Y:S01]  /*12f0*/  LDG.E.64 R18, desc[UR8][R18.64] ;  /* 0x0000000812127981 */ /* 0x000f22000c1e1b00 */
[----:B------:R-:W-:-:S03]  /*1300*/  IADD3.X R31, PT, PT, R41, R34, RZ, P2, !PT ;  /* 0x00000022291f7210 */ /* 0x000fc600017fe4ff */
[----:B------:R-:W4:Y:S01]  /*1310*/  LDG.E.64 R28, desc[UR8][R28.64] ;  /* 0x000000081c1c7981 */ /* 0x000f22000c1e1b00 */
[C---:B------:R-:W-:Y:S01]  /*1320*/  IMAD.X R39, R41.reuse, 0x1, R47, P1 ;  /* 0x0000000129277824 */ /* 0x040fe200008e062f */
[----:B------:R-:W-:Y:S02]  /*1330*/  IADD3 R36, P1, PT, R42, R10, RZ ;  /* 0x0000000a2a247210 */ /* 0x000fe40007f3e0ff */
[----:B------:R-:W4:Y:S02]  /*1340*/  LDG.E.64 R30, desc[UR8][R30.64] ;  /* 0x000000081e1e7981 */ /* 0x000f24000c1e1b00 */
[----:B------:R-:W-:Y:S02]  /*1350*/  IADD3.X R37, PT, PT, R41, R48, RZ, P1, !PT ;  /* 0x0000003029257210 */ /* 0x000fe40000ffe4ff */
[----:B------:R-:W4:Y:S04]  /*1360*/  LDG.E.64 R38, desc[UR8][R38.64] ;  /* 0x0000000826267981 */ /* 0x000f28000c1e1b00 */
[----:B------:R-:W4:Y:S01]  /*1370*/  LDG.E.64 R36, desc[UR8][R36.64] ;  /* 0x0000000824247981 */ /* 0x000f22000c1e1b00 */
[----:B------:R-:W-:-:S02]  /*1380*/  IADD3 R43, P1, PT, R43, -0x8, RZ ;  /* 0xfffffff82b2b7810 */ /* 0x000fc40007f3e0ff */
[----:B------:R-:W-:Y:S02]  /*1390*/  IADD3 R42, P3, PT, R42, R6, RZ ;  /* 0x000000062a2a7210 */ /* 0x000fe40007f7e0ff */
[----:B------:R-:W-:Y:S02]  /*13a0*/  IADD3.X R45, PT, PT, R45, -0x1, RZ, P1, !PT ;  /* 0xffffffff2d2d7810 */ /* 0x000fe40000ffe4ff */
[----:B------:R-:W-:Y:S01]  /*13b0*/  ISETP.NE.U32.AND P1, PT, R43, RZ, PT ;  /* 0x000000ff2b00720c */ /* 0x000fe20003f25070 */
[----:B------:R-:W-:Y:S01]  /*13c0*/  IMAD.X R41, R41, 0x1, R50, P3 ;  /* 0x0000000129297824 */ /* 0x000fe200018e0632 */
[----:B------:R-:W-:Y:S02]  /*13d0*/  IADD3 R0, P2, PT, R0, 0x8, RZ ;  /* 0x0000000800007810 */ /* 0x000fe40007f5e0ff */
[----:B------:R-:W-:Y:S02]  /*13e0*/  ISETP.NE.AND.EX P1, PT, R45, RZ, PT, P1 ;  /* 0x000000ff2d00720c */ /* 0x000fe40003f25310 */
[----:B------:R-:W-:Y:S01]  /*13f0*/  IADD3.X R2, PT, PT, RZ, R2, RZ, P2, !PT ;  /* 0x00000002ff027210 */ /* 0x000fe200017fe4ff */
[----:B--2--5:R-:W-:Y:S01]  /*1400*/  FADD.FTZ R49, R16, R22 ;  /* 0x0000001610317221 */ /* 0x024fe20000010000 */
[----:B------:R-:W-:-:S03]  /*1410*/  FADD.FTZ R16, R17, R23 ;  /* 0x0000001711107221 */ /* 0x000fc60000010000 */
[----:B---3--:R-:W-:Y:S01]  /*1420*/  FADD.FTZ R49, R49, R26 ;  /* 0x0000001a31317221 */ /* 0x008fe20000010000 */
[----:B------:R-:W-:-:S03]  /*1430*/  FADD.FTZ R16, R16, R27 ;  /* 0x0000001b10107221 */ /* 0x000fc60000010000 */
[----:B----4-:R-:W-:Y:S01]  /*1440*/  FADD.FTZ R49, R49, R24 ;  /* 0x0000001831317221 */ /* 0x010fe20000010000 */
[----:B------:R-:W-:-:S03]  /*1450*/  FADD.FTZ R16, R16, R25 ;  /* 0x0000001910107221 */ /* 0x000fc60000010000 */
[----:B------:R-:W-:Y:S01]  /*1460*/  FADD.FTZ R49, R49, R18 ;  /* 0x0000001231317221 */ /* 0x000fe20000010000 */
        /* <DEDUP_REMOVED lines=8> */
[----:B------:R-:W-:Y:S01]  /*14f0*/  FADD.FTZ R23, R16, R37 ;  /* 0x0000002510177221 */ /* 0x000fe20000010000 */
[----:B------:R-:W-:Y:S06]  /*1500*/  @P1 BRA `(.L_x_881) ;  /* 0xfffffffc003c1947 */ /* 0x000fec000383ffff */
.L_x_880:
[----:B------:R-:W-:Y:S05]  /*1510*/  BSYNC.RECONVERGENT B2 ;  /* 0x0000000000027941 */ /* 0x000fea0003800200 */
.L_x_879:
        /* <DEDUP_REMOVED lines=16> */
[----:B0-----:R-:W-:-:S04]  /*1620*/  IMAD R4, R4, UR12, RZ ;  /* 0x0000000c04047c24 */ /* 0x001fc8000f8e02ff */
[C---:B------:R-:W-:Y:S02]  /*1630*/  IMAD R11, R7.reuse, UR13, R4 ;  /* 0x0000000d070b7c24 */ /* 0x040fe4000f8e0204 */
[----:B--2---:R-:W-:Y:S02]  /*1640*/  IMAD R17, R2, UR14, RZ ;  /* 0x0000000e02117c24 */ /* 0x004fe4000f8e02ff */
[----:B------:R-:W-:-:S04]  /*1650*/  IMAD.WIDE.U32 R6, R7, UR12, R14 ;  /* 0x0000000c07067c25 */ /* 0x000fc8000f8e000e */
[----:B------:R-:W-:Y:S01]  /*1660*/  IMAD.WIDE.U32 R8, R0, UR14, RZ ;  /* 0x0000000e00087c25 */ /* 0x000fe2000f8e00ff */
[----:B------:R-:W-:-:S03]  /*1670*/  IADD3 R11, PT, PT, R7, R11, RZ ;  /* 0x0000000b070b7210 */ /* 0x000fc60007ffe0ff */
[----:B------:R-:W-:Y:S02]  /*1680*/  IMAD R17, R0, UR15, R17 ;  /* 0x0000000f00117c24 */ /* 0x000fe4000f8e0211 */
[----:B---3--:R-:W-:Y:S02]  /*1690*/  IMAD R7, R11, UR16, RZ ;  /* 0x000000100b077c24 */ /* 0x008fe4000f8e02ff */
[----:B------:R-:W-:Y:S02]  /*16a0*/  IMAD.IADD R9, R9, 0x1, R17 ;  /* 0x0000000109097824 */ /* 0x000fe400078e0211 */
[----:B------:R-:W-:Y:S02]  /*16b0*/  IMAD R17, R2, UR12, RZ ;  /* 0x0000000c02117c24 */ /* 0x000fe4000f8e02ff */
        /* <DEDUP_REMOVED lines=9> */
[----:B------:R-:W-:Y:S01]  /*1750*/  IMAD.X R4, R15, 0x1, ~R17, P4 ;  /* 0x000000010f047824 */ /* 0x000fe200020e0e11 */
[----:B------:R-:W-:-:S02]  /*1760*/  IADD3 R7, PT, PT, R7, R11, RZ ;  /* 0x0000000b07077210 */ /* 0x000fc40007ffe0ff */
[----:B------:R-:W-:Y:S01]  /*1770*/  IADD3 R11, P3, PT, R12, UR12, RZ ;  /* 0x0000000c0c0b7c10 */ /* 0x000fe2000ff7e0ff */
[----:B------:R-:W-:Y:S01]  /*1780*/  IMAD R12, R4, UR16, RZ ;  /* 0x00000010040c7c24 */ /* 0x000fe2000f8e02ff */
[----:B------:R-:W-:Y:S02]  /*1790*/  LEA.HI.X R7, R10, UR7, R7, 0x3, P1 ;  /* 0x000000070a077c11 */ /* 0x000fe400088f1c07 */
[----:B------:R-:W-:Y:S01]  /*17a0*/  IADD3 R19, P2, PT, R14, -R11, RZ ;  /* 0x8000000b0e137210 */ /* 0x000fe20007f5e0ff */
[----:B------:R-:W-:Y:S01]  /*17b0*/  IMAD R29, R27, UR17, R12 ;  /* 0x000000111b1d7c24 */ /* 0x000fe2000f8e020c */
[----:B------:R-:W-:Y:S02]  /*17c0*/  IADD3.X R25, PT, PT, R17, UR13, RZ, P3, !PT ;  /* 0x0000000d11197c10 */ /* 0x000fe40009ffe4ff */
[----:B------:R-:W-:Y:S01]  /*17d0*/  IADD3 R16, P1, PT, R8, UR14, RZ ;  /* 0x0000000e08107c10 */ /* 0x000fe2000ff3e0ff */
[----:B------:R-:W2:Y:S01]  /*17e0*/  LDG.E.64 R6, desc[UR8][R6.64] ;  /* 0x0000000806067981 */ /* 0x000ea2000c1e1b00 */
[----:B------:R-:W-:-:S02]  /*17f0*/  IADD3.X R4, PT, PT, R15, ~R25, RZ, P2, !PT ;  /* 0x800000190f047210 */ /* 0x000fc400017fe4ff */
[----:B------:R-:W-:Y:S02]  /*1800*/  IADD3 R13, P3, P4, R14, -UR12, -R11 ;  /* 0x8000000c0e0d7c10 */ /* 0x000fe4000fc7e80b */
[----:B------:R-:W-:Y:S01]  /*1810*/  IADD3 R10, P5, PT, R16, UR14, RZ ;  /* 0x0000000e100a7c10 */ /* 0x000fe2000ffbe0ff */
[----:B------:R-:W-:Y:S01]  /*1820*/  IMAD R12, R4, UR16, RZ ;  /* 0x00000010040c7c24 */ /* 0x000fe2000f8e02ff */
[----:B------:R-:W-:Y:S01]  /*1830*/  IADD3.X R17, PT, PT, R9, UR15, RZ, P1, !PT ;  /* 0x0000000f09117c10 */ /* 0x000fe20008ffe4ff */
[----:B------:R-:W-:Y:S01]  /*1840*/  IMAD.WIDE.U32 R8, R27, UR16, R8 ;  /* 0x000000101b087c25 */ /* 0x000fe2000f8e0008 */
[----:B------:R-:W-:Y:S02]  /*1850*/  IADD3.X R4, PT, PT, R15, ~UR13, ~R25, P3, P4 ;  /* 0x8000000d0f047c10 */ /* 0x000fe40009fe8c19 */
[----:B------:R-:W-:Y:S01]  /*1860*/  IADD3.X R11, PT, PT, R17, UR15, RZ, P5, !PT ;  /* 0x0000000f110b7c10 */ /* 0x000fe2000affe4ff */
[C---:B------:R-:W-:Y:S01]  /*1870*/  IMAD R25, R19.reuse, UR17, R12 ;  /* 0x0000001113197c24 */ /* 0x040fe2000f8e020c */
[----:B------:R-:W-:Y:S01]  /*1880*/  LEA R12, P1, R8, UR6, 0x3 ;  /* 0x00000006080c7c11 */ /* 0x000fe2000f8218ff */
[----:B------:R-:W-:Y:S01]  /*1890*/  IMAD.WIDE.U32 R16, R19, UR16, R16 ;  /* 0x0000001013107c25 */ /* 0x000fe2000f8e0010 */
[----:B------:R-:W-:-:S03]  /*18a0*/  IADD3 R19, PT, PT, R29, R9, RZ ;  /* 0x000000091d137210 */ /* 0x000fc60007ffe0ff */
[----:B------:R-:W-:Y:S01]  /*18b0*/  IMAD R4, R4, UR16, RZ ;  /* 0x0000001004047c24 */ /* 0x000fe2000f8e02ff */
[----:B------:R-:W-:Y:S01]  /*18c0*/  LEA R18, P2, R16, UR6, 0x3 ;  /* 0x0000000610127c11 */ /* 0x000fe2000f8418ff */
[----:B------:R-:W-:Y:S02]  /*18d0*/  IMAD.IADD R9, R17, 0x1, R25 ;  /* 0x0000000111097824 */ /* 0x000fe400078e0219 */
[C---:B------:R-:W-:Y:S02]  /*18e0*/  IMAD R17, R13.reuse, UR17, R4 ;  /* 0x000000110d117c24 */ /* 0x040fe4000f8e0204 */
[----:B------:R-:W-:Y:S01]  /*18f0*/  IMAD.WIDE.U32 R10, R13, UR16, R10 ;  /* 0x000000100d0a7c25 */ /* 0x000fe2000f8e000a */
[----:B------:R-:W-:Y:S02]  /*1900*/  LEA.HI.X R13, R8, UR7, R19, 0x3, P1 ;  /* 0x00000007080d7c11 */ /* 0x000fe400088f1c13 */
[----:B------:R-:W-:Y:S02]  /*1910*/  LEA.HI.X R19, R16, UR7, R9, 0x3, P2 ;  /* 0x0000000710137c11 */ /* 0x000fe400090f1c09 */
[----:B------:R-:W-:-:S02]  /*1920*/  IADD3 R9, PT, PT, R11, R17, RZ ;  /* 0x000000110b097210 */ /* 0x000fc40007ffe0ff */
[C---:B------:R-:W-:Y:S01]  /*1930*/  LEA R8, P1, R10.reuse, UR6, 0x3 ;  /* 0x000000060a087c11 */ /* 0x040fe2000f8218ff */
[----:B------:R-:W3:Y:S03]  /*1940*/  LDG.E.64 R12, desc[UR8][R12.64] ;  /* 0x000000080c0c7981 */ /* 0x000ee6000c1e1b00 */
[----:B------:R-:W-:Y:S01]  /*1950*/  LEA.HI.X R9, R10, UR7, R9, 0x3, P1 ;  /* 0x000000070a097c11 */ /* 0x000fe200088f1c09 */
[----:B------:R-:W4:Y:S05]  /*1960*/  LDG.E.64 R18, desc[UR8][R18.64] ;  /* 0x0000000812127981 */ /* 0x000f2a000c1e1b00 */
[----:B------:R-:W4:Y:S01]  /*1970*/  LDG.E.64 R8, desc[UR8][R8.64] ;  /* 0x0000000808087981 */ /* 0x000f22000c1e1b00 */
[----:B------:R-:W-:-:S04]  /*1980*/  IADD3 R0, P1, PT, R0, 0x4, RZ ;  /* 0x0000000400007810 */ /* 0x000fc80007f3e0ff */
        /* <DEDUP_REMOVED lines=8> */
[----:B------:R-:W-:-:S07]  /*1a10*/  FADD.FTZ R23, R4, R9 ;  /* 0x0000000904177221 */ /* 0x000fce0000010000 */
.L_x_885:
[----:B------:R-:W-:Y:S05]  /*1a20*/  BSYNC.RECONVERGENT B3 ;  /* 0x0000000000037941 */ /* 0x000fea0003800200 */
.L_x_884:
        /* <DEDUP_REMOVED lines=8> */
[----:B------:R-:W0:Y:S01]  /*1ab0*/  LDC.64 R8, c[0x0][0x608] ;  /* 0x00018200ff087b82 */ /* 0x000e220000000a00 */
[----:B------:R-:W1:Y:S01]  /*1ac0*/  LDCU.64 UR6, c[0x0][0x608] ;  /* 0x0000c100ff0677ac */ /* 0x000e620008000a00 */
[----:B------:R-:W-:Y:S01]  /*1ad0*/  IADD3 R7, P1, PT, RZ, -R0, RZ ;  /* 0x80000000ff077210 */ /* 0x000fe20007f3e0ff */
[----:B------:R-:W2:Y:S04]  /*1ae0*/  LDCU.64 UR12, c[0x0][0x618] ;  /* 0x0000c300ff0c77ac */ /* 0x000ea80008000a00 */
[----:B------:R-:W-:Y:S01]  /*1af0*/  IMAD.X R3, RZ, RZ, ~R2, P1 ;  /* 0x000000ffff037224 */ /* 0x000fe200008e0e02 */
[----:B------:R-:W3:Y:S03]  /*1b00*/  LDCU.64 UR14, c[0x0][0x620] ;  /* 0x0000c400ff0e77ac */ /* 0x000ee60008000a00 */
[----:B-1----:R-:W-:-:S02]  /*1b10*/  IMAD R4, R3, UR6, RZ ;  /* 0x0000000603047c24 */ /* 0x002fc4000f8e02ff */
[C---:B------:R-:W-:Y:S02]  /*1b20*/  IMAD R17, R2.reuse, UR6, RZ ;  /* 0x0000000602117c24 */ /* 0x040fe4000f8e02ff */
[C---:B------:R-:W-:Y:S02]  /*1b30*/  IMAD R3, R7.reuse, UR7, R4 ;  /* 0x0000000707037c24 */ /* 0x040fe4000f8e0204 */
[----:B--2---:R-:W-:Y:S02]  /*1b40*/  IMAD R13, R2, UR12, RZ ;  /* 0x0000000c020d7c24 */ /* 0x004fe4000f8e02ff */
[----:B------:R-:W-:-:S04]  /*1b50*/  IMAD.WIDE.U32 R6, R7, UR6, R14 ;  /* 0x0000000607067c25 */ /* 0x000fc8000f8e000e */
[----:B0-----:R-:W-:-:S04]  /*1b60*/  IMAD.WIDE.U32 R10, R0, UR6, R8 ;  /* 0x00000006000a7c25 */ /* 0x001fc8000f8e0008 */
[C---:B------:R-:W-:Y:S01]  /*1b70*/  IMAD R17, R0.reuse, UR7, R17 ;  /* 0x0000000700117c24 */ /* 0x040fe2000f8e0211 */
[----:B------:R-:W0:Y:S01]  /*1b80*/  LDCU.64 UR6, c[0x0][0x5f0] ;  /* 0x0000be00ff0677ac */ /* 0x000e220008000a00 */
[----:B------:R-:W-:Y:S01]  /*1b90*/  IMAD.WIDE.U32 R8, R0, UR12, RZ ;  /* 0x0000000c00087c25 */ /* 0x000fe2000f8e00ff */
[----:B------:R-:W-:Y:S02]  /*1ba0*/  IADD3 R19, P1, PT, R14, -R10, RZ ;  /* 0x8000000a0e137210 */ /* 0x000fe40007f3e0ff */
[----:B------:R-:W-:Y:S01]  /*1bb0*/  IADD3 R17, PT, PT, R11, R17, RZ ;  /* 0x000000110b117210 */ /* 0x000fe20007ffe0ff */
[----:B------:R-:W-:Y:S01]  /*1bc0*/  IMAD R13, R0, UR13, R13 ;  /* 0x0000000d000d7c24 */ /* 0x000fe2000f8e020d */
[----:B------:R-:W-:Y:S01]  /*1bd0*/  IADD3 R10, P2, PT, R8, UR12, RZ ;  /* 0x0000000c080a7c10 */ /* 0x000fe2000ff5e0ff */
[----:B------:R-:W-:Y:S01]  /*1be0*/  IMAD.IADD R3, R7, 0x1, R3 ;  /* 0x0000000107037824 */ /* 0x000fe200078e0203 */
[----:B------:R-:W-:Y:S02]  /*1bf0*/  IADD3.X R17, PT, PT, R15, ~R17, RZ, P1, !PT ;  /* 0x800000110f117210 */ /* 0x000fe40000ffe4ff */
[----:B------:R-:W-:Y:S01]  /*1c00*/  IADD3 R9, PT, PT, R9, R13, RZ ;  /* 0x0000000d09097210 */ /* 0x000fe20007ffe0ff */
[----:B---3--:R-:W-:-:S02]  /*1c10*/  IMAD R3, R3, UR14, RZ ;  /* 0x0000000e03037c24 */ /* 0x008fc4000f8e02ff */
[----:B------:R-:W-:Y:S01]  /*1c20*/  IMAD R4, R17, UR14, RZ ;  /* 0x0000000e11047c24 */ /* 0x000fe2000f8e02ff */
[----:B------:R-:W-:Y:S01]  /*1c30*/  IADD3.X R11, PT, PT, R9, UR13, RZ, P2, !PT ;  /* 0x0000000d090b7c10 */ /* 0x000fe200097fe4ff */
[----:B------:R-:W-:-:S04]  /*1c40*/  IMAD.WIDE.U32 R8, R6, UR14, R8 ;  /* 0x0000000e06087c25 */ /* 0x000fc8000f8e0008 */
[----:B------:R-:W-:Y:S01]  /*1c50*/  IMAD R3, R6, UR15, R3 ;  /* 0x0000000f06037c24 */ /* 0x000fe2000f8e0203 */
[----:B0-----:R-:W-:Y:S01]  /*1c60*/  LEA R6, P1, R8, UR6, 0x3 ;  /* 0x0000000608067c11 */ /* 0x001fe2000f8218ff */
[----:B------:R-:W-:-:S03]  /*1c70*/  IMAD.WIDE.U32 R10, R19, UR14, R10 ;  /* 0x0000000e130a7c25 */ /* 0x000fc6000f8e000a */
[----:B------:R-:W-:Y:S01]  /*1c80*/  IADD3 R3, PT, PT, R3, R9, RZ ;  /* 0x0000000903037210 */ /* 0x000fe20007ffe0ff */
[----:B------:R-:W-:Y:S01]  /*1c90*/  IMAD R19, R19, UR15, R4 ;  /* 0x0000000f13137c24 */ /* 0x000fe2000f8e0204 */
[----:B------:R-:W-:Y:S02]  /*1ca0*/  LEA R12, P2, R10, UR6, 0x3 ;  /* 0x000000060a0c7c11 */ /* 0x000fe4000f8418ff */
[----:B------:R-:W-:Y:S01]  /*1cb0*/  LEA.HI.X R7, R8, UR7, R3, 0x3, P1 ;  /* 0x0000000708077c11 */ /* 0x000fe200088f1c03 */
[----:B------:R-:W-:-:S05]  /*1cc0*/  IMAD.IADD R19, R19, 0x1, R11 ;  /* 0x0000000113137824 */ /* 0x000fca00078e020b */
[----:B------:R-:W-:Y:S01]  /*1cd0*/  LEA.HI.X R13, R10, UR7, R19, 0x3, P2 ;  /* 0x000000070a0d7c11 */ /* 0x000fe200090f1c13 */
[----:B------:R-:W2:Y:S05]  /*1ce0*/  LDG.E.64 R6, desc[UR8][R6.64] ;  /* 0x0000000806067981 */ /* 0x000eaa000c1e1b00 */
[----:B------:R-:W3:Y:S01]  /*1cf0*/  LDG.E.64 R12, desc[UR8][R12.64] ;  /* 0x000000080c0c7981 */ /* 0x000ee2000c1e1b00 */
[----:B------:R-:W-:-:S04]  /*1d00*/  IADD3 R0, P1, PT, R0, 0x2, RZ ;  /* 0x0000000200007810 */ /* 0x000fc80007f3e0ff */
[----:B------:R-:W-:Y:S01]  /*1d10*/  IADD3.X R2, PT, PT, RZ, R2, RZ, P1, !PT ;  /* 0x00000002ff027210 */ /* 0x000fe20000ffe4ff */
[----:B--2--5:R-:W-:Y:S01]  /*1d20*/  FADD.FTZ R3, R22, R6 ;  /* 0x0000000616037221 */ /* 0x024fe20000010000 */
[----:B------:R-:W-:-:S03]  /*1d30*/  FADD.FTZ R4, R23, R7 ;  /* 0x0000000717047221 */ /* 0x000fc60000010000 */
[----:B---3--:R-:W-:Y:S01]  /*1d40*/  FADD.FTZ R22, R3, R12 ;  /* 0x0000000c03167221 */ /* 0x008fe20000010000 */
[----:B------:R-:W-:-:S07]  /*1d50*/  FADD.FTZ R23, R4, R13 ;  /* 0x0000000d04177221 */ /* 0x000fce0000010000 */
.L_x_887:
[----:B------:R-:W-:Y:S05]  /*1d60*/  BSYNC.RECONVERGENT B3 ;  /* 0x0000000000037941 */ /* 0x000fea0003800200 */
.L_x_886:
        /* <DEDUP_REMOVED lines=20> */
[----:B------:R-:W-:-:S06]  /*1eb0*/  LEA.HI.X R7, R2, UR7, R3, 0x3, P0 ;  /* 0x0000000702077c11 */ /* 0x000fcc00080f1c03 */
[----:B------:R-:W2:Y:S02]  /*1ec0*/  LDG.E.64 R6, desc[UR8][R6.64] ;  /* 0x0000000806067981 */ /* 0x000ea4000c1e1b00 */
[----:B--2--5:R-:W-:Y:S01]  /*1ed0*/  FADD.FTZ R22, R22, R6 ;  /* 0x0000000616167221 */ /* 0x024fe20000010000 */
[----:B------:R-:W-:-:S07]  /*1ee0*/  FADD.FTZ R23, R23, R7 ;  /* 0x0000000717177221 */ /* 0x000fce0000010000 */
.L_x_883:
[----:B------:R-:W-:Y:S05]  /*1ef0*/  BSYNC.RECONVERGENT B2 ;  /* 0x0000000000027941 */ /* 0x000fea0003800200 */
.L_x_882:
[----:B-----5:R0:W-:Y:S02]  /*1f00*/  STG.E.64 desc[UR8][R20.64], R22 ;  /* 0x0000001614007986 */ /* 0x0201e4000c101b08 */
.L_x_878:
[----:B------:R-:W-:Y:S05]  /*1f10*/  BSYNC.RECONVERGENT B1 ;  /* 0x0000000000017941 */ /* 0x000fea0003800200 */
.L_x_877:
[----:B------:R-:W-:-:S07]  /*1f20*/  VIADD R5, R5, 0x80 ;  /* 0x0000008005057836 */ /* 0x000fce0000000000 */
.L_x_872:
[----:B------:R-:W-:Y:S05]  /*1f30*/  BSYNC.RECONVERGENT B0 ;  /* 0x0000000000007941 */ /* 0x000fea0003800200 */
.L_x_871:
        /* <DEDUP_REMOVED lines=13> */
[----:B------:R-:W-:-:S04]  /*2010*/  IADD3.X R3, PT, PT, R15, ~UR7, RZ, P0, !PT ;  /* 0x800000070f037c10 */ /* 0x000fc800087fe4ff */
[----:B-1----:R-:W-:-:S04]  /*2020*/  LOP3.LUT R0, R3, UR12, RZ, 0xfc, !PT ;  /* 0x0000000c03007c12 */ /* 0x002fc8000f8efcff */
[----:B------:R-:W-:-:S13]  /*2030*/  ISETP.NE.U32.AND P0, PT, R0, RZ, PT ;  /* 0x000000ff0000720c */ /* 0x000fda0003f05070 */
[----:B------:R-:W-:Y:S05]  /*2040*/  @P0 BRA `(.L_x_891) ;  /* 0x0000000000540947 */ /* 0x000fea0003800000 */
[----:B------:R-:W1:Y:S02]  /*2050*/  LDCU UR6, c[0x0][0x608] ;  /* 0x0000c100ff0677ac */ /* 0x000e640008000800 */
[----:B-1----:R-:W1:Y:S01]  /*2060*/  I2F.U32.RP R4, UR6 ;  /* 0x0000000600047d06 */ /* 0x002e620008209000 */
[----:B------:R-:W-:-:S07]  /*2070*/  ISETP.NE.U32.AND P2, PT, RZ, UR6, PT ;  /* 0x00000006ff007c0c */ /* 0x000fce000bf45070 */
[----:B-1----:R-:W1:Y:S02]  /*2080*/  MUFU.RCP R4, R4 ;  /* 0x0000000400047308 */ /* 0x002e640000001000 */
[----:B-1----:R-:W-:-:S06]  /*2090*/  IADD3 R2, PT, PT, R4, 0xffffffe, RZ ;  /* 0x0ffffffe04027810 */ /* 0x002fcc0007ffe0ff */
[----:B------:R1:W2:Y:S02]  /*20a0*/  F2I.FTZ.U32.TRUNC.NTZ R3, R2 ;  /* 0x0000000200037305 */ /* 0x0002a4000021f000 */
[----:B-1----:R-:W-:Y:S01]  /*20b0*/  IMAD.MOV.U32 R2, RZ, RZ, RZ ;  /* 0x000000ffff027224 */ /* 0x002fe200078e00ff */
[----:B--2---:R-:W-:-:S05]  /*20c0*/  IADD3 R7, PT, PT, RZ, -R3, RZ ;  /* 0x80000003ff077210 */ /* 0x004fca0007ffe0ff */
        /* <DEDUP_REMOVED lines=13> */
.L_x_891:
[----:B------:R-:W-:-:S07]  /*21a0*/  MOV R4, 0x21c0 ;  /* 0x000021c000047802 */ /* 0x000fce0000000f00 */
[----:B0-----:R-:W-:Y:S05]  /*21b0*/  CALL.REL.NOINC `($__internal_3_$__cuda_sm20_div_s64) ;  /* 0x0000028000407944 */ /* 0x001fea0003c00000 */
.L_x_890:
[----:B------:R-:W1:Y:S02]  /*21c0*/  LDCU.128 UR12, c[0x0][0x600] ;  /* 0x0000c000ff0c77ac */ /* 0x000e640008000c00 */
[----:B-1----:R-:W-:Y:S01]  /*21d0*/  IMAD R9, R7, UR14, RZ ;  /* 0x0000000e07097c24 */ /* 0x002fe2000f8e02ff */
        /* <DEDUP_REMOVED lines=15> */
[----:B------:R-:W1:Y:S01]  /*22d0*/  I2F.U32.RP R4, UR14 ;  /* 0x0000000e00047d06 */ /* 0x000e620008209000 */
[----:B------:R-:W-:Y:S02]  /*22e0*/  MOV R6, RZ ;  /* 0x000000ff00067202 */ /* 0x000fe40000000f00 */
[----:B------:R-:W-:-:S05]  /*22f0*/  ISETP.NE.U32.AND P2, PT, RZ, UR14, PT ;  /* 0x0000000eff007c0c */ /* 0x000fca000bf45070 */
[----:B-1----:R-:W1:Y:S02]  /*2300*/  MUFU.RCP R4, R4 ;  /* 0x0000000400047308 */ /* 0x002e640000001000 */
[----:B-1----:R-:W-:-:S06]  /*2310*/  IADD3 R7, PT, PT, R4, 0xffffffe, RZ ;  /* 0x0ffffffe04077810 */ /* 0x002fcc0007ffe0ff */
[----:B------:R-:W1:Y:S02]  /*2320*/  F2I.FTZ.U32.TRUNC.NTZ R7, R7 ;  /* 0x0000000700077305 */ /* 0x000e64000021f000 */
[----:B-1----:R-:W-:-:S04]  /*2330*/  IMAD.MOV R3, RZ, RZ, -R7 ;  /* 0x000000ffff037224 */ /* 0x002fc800078e0a07 */
        /* <DEDUP_REMOVED lines=13> */
.L_x_892:
[----:B------:R-:W-:Y:S02]  /*2410*/  MOV R10, R14 ;  /* 0x0000000e000a7202 */ /* 0x000fe40000000f00 */
[----:B------:R-:W-:Y:S02]  /*2420*/  MOV R3, R15 ;  /* 0x0000000f00037202 */ /* 0x000fe40000000f00 */
[----:B------:R-:W-:-:S07]  /*2430*/  MOV R4, 0x2450 ;  /* 0x0000245000047802 */ /* 0x000fce0000000f00 */
[----:B0-----:R-:W-:Y:S05]  /*2440*/  CALL.REL.NOINC `($__internal_3_$__cuda_sm20_div_s64) ;  /* 0x0000027c009c7944 */ /* 0x001fea0003c00000 */
.L_x_893:
[----:B------:R-:W1:Y:S01]  /*2450*/  LDCU.64 UR6, c[0x0][0x610] ;  /* 0x0000c200ff0677ac */ /* 0x000e620008000a00 */
[----:B------:R-:W-:Y:S01]  /*2460*/  BSSY.RECONVERGENT B1, `(.L_x_894) ;  /* 0x0000192000017945 */ /* 0x000fe20003800200 */
[----:B-1----:R-:W-:-:S04]  /*2470*/  ISETP.GE.U32.AND P0, PT, R6, UR6, PT ;  /* 0x0000000606007c0c */ /* 0x002fc8000bf06070 */
[----:B------:R-:W-:-:S04]  /*2480*/  ISETP.GE.AND.EX P0, PT, R7, UR7, PT, P0 ;  /* 0x0000000707007c0c */ /* 0x000fc8000bf06300 */
[----:B------:R-:W-:Y:S02]  /*2490*/  SEL R3, R6, UR4, !P0 ;  /* 0x0000000406037c07 */ /* 0x000fe4000c000000 */
[----:B------:R-:W-:Y:S02]  /*24a0*/  SEL R7, R7, UR5, !P0 ;  /* 0x0000000507077c07 */ /* 0x000fe4000c000000 */
[----:B------:R-:W-:-:S04]  /*24b0*/  ISETP.GE.U32.AND P0, PT, R3, R0, PT ;  /* 0x000000000300720c */ /* 0x000fc80003f06070 */
[----:B------:R-:W-:-:S13]  /*24c0*/  ISETP.GE.AND.EX P0, PT, R7, R2, PT, P0 ;  /* 0x000000020700720c */ /* 0x000fda0003f06300 */
[----:B------:R-:W-:Y:S05]  /*24d0*/  @!P0 BRA `(.L_x_895) ;  /* 0x0000001800288947 */ /* 0x000fea0003800000 */
[----:B0-----:R-:W0:Y:S02]  /*24e0*/  LDC.64 R20, c[0x0][0x5e8] ;  /* 0x00017a00ff147b82 */ /* 0x001e240000000a00 */
        /* <DEDUP_REMOVED lines=15> */
[----:B------:R-:W2:Y:S01]  /*25e0*/  LDCU.64 UR12, c[0x0][0x608] ;  /* 0x0000c100ff0c77ac */ /* 0x000ea20008000a00 */
[C---:B------:R-:W-:Y:S02]  /*25f0*/  IADD3 R42, P1, PT, R0.reuse, 0x2, RZ ;  /* 0x00000002002a7810 */ /* 0x040fe40007f3e0ff */
[----:B------:R-:W-:Y:S02]  /*2600*/  IADD3 R10, P2, PT, R0, 0x3, RZ ;  /* 0x00000003000a7810 */ /* 0x000fe40007f5e0ff */
[-C--:B------:R-:W-:Y:S02]  /*2610*/  IADD3.X R12, PT, PT, RZ, ~R2.reuse, RZ, P4, !PT ;  /* 0x80000002ff0c7210 */ /* 0x080fe400027fe4ff */
[----:B------:R-:W-:Y:S01]  /*2620*/  IADD3.X R46, PT, PT, RZ, R2, RZ, P1, !PT ;  /* 0x00000002ff2e7210 */ /* 0x000fe20000ffe4ff */
[----:B------:R-:W-:Y:S01]  /*2630*/  IMAD.X R43, RZ, RZ, R2, P2 ;  /* 0x000000ffff2b7224 */ /* 0x000fe200010e0602 */
[----:B------:R-:W-:-:S02]  /*2640*/  IADD3 R41, P1, PT, RZ, -R42, RZ ;  /* 0x8000002aff297210 */ /* 0x000fc40007f3e0ff */
        /* <DEDUP_REMOVED lines=24> */
[----:B------:R-:W-:-:S04]  /*27d0*/  IMAD.WIDE.U32 R44, R45, UR12, R14 ;  /* 0x0000000c2d2c7c25 */ /* 0x000fc8000f8e000e */
[C---:B-1----:R-:W-:Y:S01]  /*27e0*/  IMAD R6, R30.reuse, UR13, RZ ;  /* 0x0000000d1e067c24 */ /* 0x042fe2000f8e02ff */
[----:B------:R-:W-:Y:S01]  /*27f0*/  IADD3 R25, PT, PT, R45, R25, RZ ;  /* 0x000000192d197210 */ /* 0x000fe20007ffe0ff */
[----:B------:R-:W-:Y:S02]  /*2800*/  IMAD R13, R13, R30, RZ ;  /* 0x0000001e0d0d7224 */ /* 0x000fe400078e02ff */
[----:B------:R-:W-:-:S04]  /*2810*/  IMAD.WIDE.U32 R8, R30, UR12, RZ ;  /* 0x0000000c1e087c25 */ /* 0x000fc8000f8e00ff */
[----:B------:R-:W-:Y:S01]  /*2820*/  IMAD R33, R31, UR12, R6 ;  /* 0x0000000c1f217c24 */ /* 0x000fe2000f8e0206 */
[----:B------:R-:W-:Y:S01]  /*2830*/  LEA R6, P1, -R8, UR14, 0x6 ;  /* 0x0000000e08067c11 */ /* 0x000fe2000f8231ff */
[C---:B------:R-:W-:Y:S02]  /*2840*/  IMAD R29, R12.reuse, R31, R13 ;  /* 0x0000001f0c1d7224 */ /* 0x040fe400078e020d */
[----:B------:R-:W-:-:S04]  /*2850*/  IMAD.WIDE.U32 R12, R12, R30, RZ ;  /* 0x0000001e0c0c7225 */ /* 0x000fc800078e00ff */
[-C--:B------:R-:W-:Y:S01]  /*2860*/  IMAD R27, R27, R30.reuse, RZ ;  /* 0x0000001e1b1b7224 */ /* 0x080fe200078e02ff */
[----:B------:R-:W-:Y:S01]  /*2870*/  LEA R7, P3, R12, R7, 0x3 ;  /* 0x000000070c077211 */ /* 0x000fe200078618ff */
[----:B------:R-:W-:Y:S01]  /*2880*/  IMAD.IADD R33, R9, 0x1, R33 ;  /* 0x0000000109217824 */ /* 0x000fe200078e0221 */
[----:B------:R-:W-:Y:S01]  /*2890*/  IADD3 R9, PT, PT, R13, R29, RZ ;  /* 0x0000001d0d097210 */ /* 0x000fe20007ffe0ff */
[-C--:B------:R-:W-:Y:S02]  /*28a0*/  IMAD R16, R25, R30.reuse, RZ ;  /* 0x0000001e19107224 */ /* 0x080fe400078e02ff */
[-C--:B------:R-:W-:Y:S01]  /*28b0*/  IMAD R25, R40, R31.reuse, R27 ;  /* 0x0000001f28197224 */ /* 0x080fe200078e021b */
[----:B------:R-:W-:Y:S01]  /*28c0*/  SHF.L.U64.HI R36, R8, 0x6, R33 ;  /* 0x0000000608247819 */ /* 0x000fe20000010221 */
[----:B------:R-:W-:Y:S01]  /*28d0*/  IMAD R27, R44, R31, R16 ;  /* 0x0000001f2c1b7224 */ /* 0x000fe200078e0210 */
[----:B------:R-:W-:Y:S01]  /*28e0*/  LEA.HI.X R8, R12, R11, R9, 0x3, P3 ;  /* 0x0000000b0c087211 */ /* 0x000fe200018f1c09 */
[----:B------:R-:W-:Y:S01]  /*28f0*/  IMAD.WIDE.U32 R44, R44, R30, RZ ;  /* 0x0000001e2c2c7225 */ /* 0x000fe200078e00ff */
[----:B------:R-:W-:-:S03]  /*2900*/  IADD3 R9, P3, PT, R0, 0x4, RZ ;  /* 0x0000000400097810 */ /* 0x000fc60007f7e0ff */
[----:B------:R-:W-:Y:S01]  /*2910*/  IMAD.WIDE.U32 R40, R40, R30, RZ ;  /* 0x0000001e28287225 */ /* 0x000fe200078e00ff */
[----:B------:R-:W-:Y:S02]  /*2920*/  IADD3 R13, PT, PT, R45, R27, RZ ;  /* 0x0000001b2d0d7210 */ /* 0x000fe40007ffe0ff */
[----:B------:R-:W-:Y:S01]  /*2930*/  IADD3 R33, P5, PT, RZ, -R9, RZ ;  /* 0x80000009ff217210 */ /* 0x000fe20007fbe0ff */
[--C-:B------:R-:W-:Y:S01]  /*2940*/  IMAD.X R45, RZ, RZ, R2.reuse, P3 ;  /* 0x000000ffff2d7224 */ /* 0x100fe200018e0602 */
[----:B------:R-:W-:Y:S01]  /*2950*/  SHF.L.U32 R12, R44, 0x3, RZ ;  /* 0x000000032c0c7819 */ /* 0x000fe200000006ff */
[----:B------:R-:W-:Y:S01]  /*2960*/  IMAD.SHL.U32 R11, R40, 0x8, RZ ;  /* 0x00000008280b7824 */ /* 0x000fe200078e00ff */
[----:B------:R-:W-:Y:S01]  /*2970*/  SHF.L.U64.HI R44, R44, 0x3, R13 ;  /* 0x000000032c2c7819 */ /* 0x000fe2000001020d */
[----:B------:R-:W-:Y:S01]  /*2980*/  IMAD.X R16, RZ, RZ, R2, P4 ;  /* 0x000000ffff107224 */ /* 0x000fe200020e0602 */
[----:B------:R-:W-:Y:S02]  /*2990*/  IADD3.X R13, PT, PT, RZ, R2, RZ, P6, !PT ;  /* 0x00000002ff0d7210 */ /* 0x000fe400037fe4ff */
[----:B------:R-:W-:-:S02]  /*29a0*/  IADD3 R35, P3, PT, RZ, -R39, RZ ;  /* 0x80000027ff237210 */ /* 0x000fc40007f7e0ff */
[----:B------:R-:W-:Y:S02]  /*29b0*/  IADD3 R25, PT, PT, R41, R25, RZ ;  /* 0x0000001929197210 */ /* 0x000fe40007ffe0ff */
[----:B------:R-:W-:Y:S02]  /*29c0*/  IADD3.X R24, PT, PT, RZ, ~R45, RZ, P5, !PT ;  /* 0x8000002dff187210 */ /* 0x000fe40002ffe4ff */
[----:B------:R-:W-:Y:S02]  /*29d0*/  IADD3 R18, P5, PT, R0, 0x7, RZ ;  /* 0x0000000700127810 */ /* 0x000fe40007fbe0ff */
        /* <DEDUP_REMOVED lines=8> */
[----:B------:R-:W-:-:S02]  /*2a60*/  IMAD.X R28, RZ, RZ, ~R16, P4 ;  /* 0x000000ffff1c7224 */ /* 0x000fc400020e0e10 */
[----:B------:R-:W-:Y:S01]  /*2a70*/  IMAD R51, R35, UR13, R26 ;  /* 0x0000000d23337c24 */ /* 0x000fe2000f8e021a */
[----:B------:R-:W-:Y:S01]  /*2a80*/  IADD3.X R48, PT, PT, RZ, ~R41, RZ, P3, !PT ;  /* 0x80000029ff307210 */ /* 0x000fe20001ffe4ff */
[----:B------:R-:W-:-:S04]  /*2a90*/  IMAD.WIDE.U32 R32, R33, UR12, R14 ;  /* 0x0000000c21207c25 */ /* 0x000fc8000f8e000e */
[----:B------:R-:W-:Y:S01]  /*2aa0*/  IMAD.WIDE.U32 R34, R35, UR12, R14 ;  /* 0x0000000c23227c25 */ /* 0x000fe2000f8e000e */
[----:B------:R-:W-:-:S03]  /*2ab0*/  IADD3 R33, PT, PT, R33, R47, RZ ;  /* 0x0000002f21217210 */ /* 0x000fc60007ffe0ff */
[----:B------:R-:W-:Y:S02]  /*2ac0*/  IMAD R24, R28, UR12, RZ ;  /* 0x0000000c1c187c24 */ /* 0x000fe4000f8e02ff */
[----:B------:R-:W-:Y:S01]  /*2ad0*/  IMAD R48, R48, UR12, RZ ;  /* 0x0000000c30307c24 */ /* 0x000fe2000f8e02ff */
[----:B------:R-:W0:Y:S01]  /*2ae0*/  LDC.64 R28, c[0x0][0x608] ;  /* 0x00018200ff1c7b82 */ /* 0x000e220000000a00 */
        /* <DEDUP_REMOVED lines=33> */
[----:B0-----:R-:W-:Y:S01]  /*2d00*/  IMAD.WIDE.U32 R28, R0, UR12, R28 ;  /* 0x0000000c001c7c25 */ /* 0x001fe2000f8e001c */
[----:B------:R-:W-:Y:S01]  /*2d10*/  SHF.L.U32 R26, R24, 0x3, RZ ;  /* 0x00000003181a7819 */ /* 0x000fe200000006ff */
[----:B------:R-:W0:Y:S02]  /*2d20*/  LDCU.64 UR12, c[0x0][0x5f0] ;  /* 0x0000be00ff0c77ac */ /* 0x000e240008000a00 */
[----:B------:R-:W-:Y:S01]  /*2d30*/  IMAD R51, R46, UR6, RZ ;  /* 0x000000062e337c24 */ /* 0x000fe2000f8e02ff */
[----:B------:R-:W-:Y:S01]  /*2d40*/  IADD3 R53, PT, PT, R29, R49, RZ ;  /* 0x000000311d357210 */ /* 0x000fe20007ffe0ff */
[----:B------:R-:W-:-:S02]  /*2d50*/  IMAD R46, R45, UR6, RZ ;  /* 0x000000062d2e7c24 */ /* 0x000fc4000f8e02ff */
        /* <DEDUP_REMOVED lines=49> */
.L_x_898:
        /* <DEDUP_REMOVED lines=49> */
.L_x_897:
[----:B------:R-:W-:Y:S05]  /*3380*/  BSYNC.RECONVERGENT B2 ;  /* 0x0000000000027941 */ /* 0x000fea0003800200 */
.L_x_896:
        /* <DEDUP_REMOVED lines=80> */
.L_x_902:
[----:B------:R-:W-:Y:S05]  /*3890*/  BSYNC.RECONVERGENT B3 ;  /* 0x0000000000037941 */ /* 0x000fea0003800200 */
.L_x_901:
        /* <DEDUP_REMOVED lines=51> */
.L_x_904:
[----:B------:R-:W-:Y:S05]  /*3bd0*/  BSYNC.RECONVERGENT B3 ;  /* 0x0000000000037941 */ /* 0x000fea0003800200 */
.L_x_903:
        /* <DEDUP_REMOVED lines=24> */
.L_x_900:
[----:B------:R-:W-:Y:S05]  /*3d60*/  BSYNC.RECONVERGENT B2 ;  /* 0x0000000000027941 */ /* 0x000fea0003800200 */
.L_x_899:
[----:B-----5:R1:W-:Y:S02]  /*3d70*/  STG.E.64 desc[UR8][R20.64], R22 ;  /* 0x0000001614007986 */ /* 0x0203e4000c101b08 */
.L_x_895:
[----:B------:R-:W-:Y:S05]  /*3d80*/  BSYNC.RECONVERGENT B1 ;  /* 0x0000000000017941 */ /* 0x000fea0003800200 */
.L_x_894:
[----:B------:R-:W-:-:S07]  /*3d90*/  VIADD R5, R5, 0x80 ;  /* 0x0000008005057836 */ /* 0x000fce0000000000 */
.L_x_889:
[----:B------:R-:W-:Y:S05]  /*3da0*/  BSYNC.RECONVERGENT B0 ;  /* 0x0000000000007941 */ /* 0x000fea0003800200 */
.L_x_888:
[----:B------:R-:W2:Y:S01]  /*3db0*/  LDCU UR6, c[0x0][0x380] ;  /* 0x00007000ff0677ac */ /* 0x000ea20008000800 */
[----:B------:R-:W-:Y:S01]  /*3dc0*/  BSSY.RECONVERGENT B0, `(.L_x_905) ;  /* 0x00001e5000007945 */ /* 0x000fe20003800200 */
[----:B--2---:R-:W-:-:S13]  /*3dd0*/  ISETP.GE.AND P0, PT, R5, UR6, PT ;  /* 0x0000000605007c0c */ /* 0x004fda000bf06270 */
[----:B------:R-:W-:Y:S05]  /*3de0*/  @P0 BRA `(.L_x_906) ;  /* 0x0000001c00880947 */ /* 0x000fea0003800000 */
[----:B------:R-:W2:Y:S01]  /*3df0*/  LDC.64 R14, c[0x0][0x5f8] ;  /* 0x00017e00ff0e7b82 */ /* 0x000ea20000000a00 */
[----:B------:R-:W3:Y:S01]  /*3e00*/  LDCU.64 UR6, c[0x0][0x600] ;  /* 0x0000c000ff0677ac */ /* 0x000ee20008000a00 */
[----:B--2---:R-:W3:Y:S01]  /*3e10*/  LDG.E.64 R14, desc[UR8][R14.64] ;  /* 0x000000080e0e7981 */ /* 0x004ee2000c1e1b00 */
[----:B------:R-:W-:Y:S02]  /*3e20*/  CS2R R6, SRZ ;  /* 0x0000000000067805 */ /* 0x000fe4000001ff00 */
[----:B---3--:R-:W-:-:S04]  /*3e30*/  ISETP.GT.U32.AND P0, PT, R14, UR6, PT ;  /* 0x000000060e007c0c */ /* 0x008fc8000bf04070 */
[----:B------:R-:W-:-:S13]  /*3e40*/  ISETP.GT.AND.EX P0, PT, R15, UR7, PT, P0 ;  /* 0x000000070f007c0c */ /* 0x000fda000bf04300 */
[----:B------:R-:W-:Y:S05]  /*3e50*/  @!P0 BRA `(.L_x_907) ;  /* 0x0000000000748947 */ /* 0x000fea0003800000 */
[----:B------:R-:W2:Y:S01]  /*3e60*/  LDCU UR12, c[0x0][0x60c] ;  /* 0x0000c180ff0c77ac */ /* 0x000ea20008000800 */
[----:B------:R-:W-:-:S04]  /*3e70*/  IADD3 R10, P0, PT, R14, -UR6, RZ ;  /* 0x800000060e0a7c10 */ /* 0x000fc8000ff1e0ff */
[----:B------:R-:W-:-:S04]  /*3e80*/  IADD3.X R3, PT, PT, R15, ~UR7, RZ, P0, !PT ;  /* 0x800000070f037c10 */ /* 0x000fc800087fe4ff */
[----:B--2---:R-:W-:-:S04]  /*3e90*/  LOP3.LUT R0, R3, UR12, RZ, 0xfc, !PT ;  /* 0x0000000c03007c12 */ /* 0x004fc8000f8efcff */
[----:B------:R-:W-:-:S13]  /*3ea0*/  ISETP.NE.U32.AND P0, PT, R0, RZ, PT ;  /* 0x000000ff0000720c */ /* 0x000fda0003f05070 */
[----:B------:R-:W-:Y:S05]  /*3eb0*/  @P0 BRA `(.L_x_908) ;  /* 0x0000000000540947 */ /* 0x000fea0003800000 */
[----:B------:R-:W2:Y:S02]  /*3ec0*/  LDCU UR6, c[0x0][0x608] ;  /* 0x0000c100ff0677ac */ /* 0x000ea40008000800 */
[----:B--2---:R-:W2:Y:S01]  /*3ed0*/  I2F.U32.RP R4, UR6 ;  /* 0x0000000600047d06 */ /* 0x004ea20008209000 */
[----:B------:R-:W-:-:S07]  /*3ee0*/  ISETP.NE.U32.AND P2, PT, RZ, UR6, PT ;  /* 0x00000006ff007c0c */ /* 0x000fce000bf45070 */
[----:B--2---:R-:W2:Y:S02]  /*3ef0*/  MUFU.RCP R4, R4 ;  /* 0x0000000400047308 */ /* 0x004ea40000001000 */
[----:B--2---:R-:W-:-:S06]  /*3f00*/  IADD3 R2, PT, PT, R4, 0xffffffe, RZ ;  /* 0x0ffffffe04027810 */ /* 0x004fcc0007ffe0ff */
[----:B------:R2:W3:Y:S02]  /*3f10*/  F2I.FTZ.U32.TRUNC.NTZ R3, R2 ;  /* 0x0000000200037305 */ /* 0x0004e4000021f000 */
[----:B--2---:R-:W-:Y:S01]  /*3f20*/  IMAD.MOV.U32 R2, RZ, RZ, RZ ;  /* 0x000000ffff027224 */ /* 0x004fe200078e00ff */
[----:B---3--:R-:W-:-:S05]  /*3f30*/  IADD3 R7, PT, PT, RZ, -R3, RZ ;  /* 0x80000003ff077210 */ /* 0x008fca0007ffe0ff */
        /* <DEDUP_REMOVED lines=13> */
.L_x_908:
[----:B------:R-:W-:-:S07]  /*4010*/  MOV R4, 0x4030 ;  /* 0x0000403000047802 */ /* 0x000fce0000000f00 */
[----:B01----:R-:W-:Y:S05]  /*4020*/  CALL.REL.NOINC `($__internal_3_$__cuda_sm20_div_s64) ;  /* 0x0000026000a47944 */ /* 0x003fea0003c00000 */
.L_x_907:
[----:B------:R-:W2:Y:S02]  /*4030*/  LDCU.128 UR12, c[0x0][0x600] ;  /* 0x0000c000ff0c77ac */ /* 0x000ea40008000c00 */
[----:B--2---:R-:W-:Y:S01]  /*4040*/  IMAD R9, R7, UR14, RZ ;  /* 0x0000000e07097c24 */ /* 0x004fe2000f8e02ff */
        /* <DEDUP_REMOVED lines=15> */
[----:B------:R-:W2:Y:S01]  /*4140*/  I2F.U32.RP R4, UR14 ;  /* 0x0000000e00047d06 */ /* 0x000ea20008209000 */
[----:B------:R-:W-:Y:S02]  /*4150*/  MOV R6, RZ ;  /* 0x000000ff00067202 */ /* 0x000fe40000000f00 */
[----:B------:R-:W-:-:S05]  /*4160*/  ISETP.NE.U32.AND P2, PT, RZ, UR14, PT ;  /* 0x0000000eff007c0c */ /* 0x000fca000bf45070 */
[----:B--2---:R-:W2:Y:S02]  /*4170*/  MUFU.RCP R4, R4 ;  /* 0x0000000400047308 */ /* 0x004ea40000001000 */
[----:B--2---:R-:W-:-:S06]  /*4180*/  IADD3 R7, PT, PT, R4, 0xffffffe, RZ ;  /* 0x0ffffffe04077810 */ /* 0x004fcc0007ffe0ff */
[----:B------:R-:W2:Y:S02]  /*4190*/  F2I.FTZ.U32.TRUNC.NTZ R7, R7 ;  /* 0x0000000700077305 */ /* 0x000ea4000021f000 */
[----:B--2---:R-:W-:-:S04]  /*41a0*/  IMAD.MOV R3, RZ, RZ, -R7 ;  /* 0x000000ffff037224 */ /* 0x004fc800078e0a07 */
        /* <DEDUP_REMOVED lines=13> */
.L_x_909:
[----:B------:R-:W-:Y:S02]  /*4280*/  MOV R10, R14 ;  /* 0x0000000e000a7202 */ /* 0x000fe40000000f00 */
[----:B------:R-:W-:Y:S02]  /*4290*/  MOV R3, R15 ;  /* 0x0000000f00037202 */ /* 0x000fe40000000f00 */
[----:B------:R-:W-:-:S07]  /*42a0*/  MOV R4, 0x42c0 ;  /* 0x000042c000047802 */ /* 0x000fce0000000f00 */
[----:B01----:R-:W-:Y:S05]  /*42b0*/  CALL.REL.NOINC `($__internal_3_$__cuda_sm20_div_s64) ;  /* 0x0000026000007944 */ /* 0x003fea0003c00000 */
.L_x_910:
[----:B------:R-:W2:Y:S01]  /*42c0*/  LDCU.64 UR6, c[0x0][0x610] ;  /* 0x0000c200ff0677ac */ /* 0x000ea20008000a00 */
[----:B------:R-:W-:Y:S01]  /*42d0*/  BSSY.RECONVERGENT B1, `(.L_x_911) ;  /* 0x0000192000017945 */ /* 0x000fe20003800200 */
[----:B--2---:R-:W-:-:S04]  /*42e0*/  ISETP.GE.U32.AND P0, PT, R6, UR6, PT ;  /* 0x0000000606007c0c */ /* 0x004fc8000bf06070 */
[----:B------:R-:W-:-:S04]  /*42f0*/  ISETP.GE.AND.EX P0, PT, R7, UR7, PT, P0 ;  /* 0x0000000707007c0c */ /* 0x000fc8000bf06300 */
[----:B------:R-:W-:Y:S02]  /*4300*/  SEL R3, R6, UR4, !P0 ;  /* 0x0000000406037c07 */ /* 0x000fe4000c000000 */
[----:B------:R-:W-:Y:S02]  /*4310*/  SEL R7, R7, UR5, !P0 ;  /* 0x0000000507077c07 */ /* 0x000fe4000c000000 */
[----:B------:R-:W-:-:S04]  /*4320*/  ISETP.GE.U32.AND P0, PT, R3, R2, PT ;  /* 0x000000020300720c */ /* 0x000fc80003f06070 */
[----:B------:R-:W-:-:S13]  /*4330*/  ISETP.GE.AND.EX P0, PT, R7, R0, PT, P0 ;  /* 0x000000000700720c */ /* 0x000fda0003f06300 */
[----:B------:R-:W-:Y:S05]  /*4340*/  @!P0 BRA `(.L_x_912) ;  /* 0x0000001800288947 */ /* 0x000fea0003800000 */
[----:B01----:R-:W0:Y:S02]  /*4350*/  LDC.64 R20, c[0x0][0x5e8] ;  /* 0x00017a00ff147b82 */ /* 0x003e240000000a00 */
        /* <DEDUP_REMOVED lines=184> */
.L_x_915:
        /* <DEDUP_REMOVED lines=49> */
.L_x_914:
[----:B------:R-:W-:Y:S05]  /*51f0*/  BSYNC.RECONVERGENT B2 ;  /* 0x0000000000027941 */ /* 0x000fea0003800200 */
.L_x_913:
        /* <DEDUP_REMOVED lines=80> */
.L_x_919:
[----:B------:R-:W-:Y:S05]  /*5700*/  BSYNC.RECONVERGENT B3 ;  /* 0x0000000000037941 */ /* 0x000fea0003800200 */
.L_x_918:
        /* <DEDUP_REMOVED lines=51> */
.L_x_921:
[----:B------:R-:W-:Y:S05]  /*5a40*/  BSYNC.RECONVERGENT B3 ;  /* 0x0000000000037941 */ /* 0x000fea0003800200 */
.L_x_920:
        /* <DEDUP_REMOVED lines=24> */
.L_x_917:
[----:B------:R-:W-:Y:S05]  /*5bd0*/  BSYNC.RECONVERGENT B2 ;  /* 0x0000000000027941 */ /* 0x000fea0003800200 */
.L_x_916:
[----:B-----5:R2:W-:Y:S02]  /*5be0*/  STG.E.64 desc[UR8][R20.64], R22 ;  /* 0x0000001614007986 */ /* 0x0205e4000c101b08 */
.L_x_912:
[----:B------:R-:W-:Y:S05]  /*5bf0*/  BSYNC.RECONVERGENT B1 ;  /* 0x0000000000017941 */ /* 0x000fea0003800200 */
.L_x_911:
[----:B------:R-:W-:-:S07]  /*5c00*/  VIADD R5, R5, 0x80 ;  /* 0x0000008005057836 */ /* 0x000fce0000000000 */
.L_x_906:
[----:B------:R-:W-:Y:S05]  /*5c10*/  BSYNC.RECONVERGENT B0 ;  /* 0x0000000000007941 */ /* 0x000fea0003800200 */
.L_x_905:
[----:B------:R-:W3:Y:S01]  /*5c20*/  LDCU UR6, c[0x0][0x380] ;  /* 0x00007000ff0677ac */ /* 0x000ee20008000800 */
[----:B------:R-:W-:Y:S01]  /*5c30*/  BSSY.RECONVERGENT B0, `(.L_x_922) ;  /* 0x00001e5000007945 */ /* 0x000fe20003800200 */
[----:B---3--:R-:W-:-:S13]  /*5c40*/  ISETP.GE.AND P0, PT, R5, UR6, PT ;  /* 0x0000000605007c0c */ /* 0x008fda000bf06270 */
[----:B------:R-:W-:Y:S05]  /*5c50*/  @P0 BRA `(.L_x_923) ;  /* 0x0000001c00880947 */ /* 0x000fea0003800000 */
[----:B------:R-:W3:Y:S01]  /*5c60*/  LDC.64 R14, c[0x0][0x5f8] ;  /* 0x00017e00ff0e7b82 */ /* 0x000ee20000000a00 */
[----:B------:R-:W4:Y:S01]  /*5c70*/  LDCU.64 UR6, c[0x0][0x600] ;  /* 0x0000c000ff0677ac */ /* 0x000f220008000a00 */
[----:B---3--:R-:W4:Y:S01]  /*5c80*/  LDG.E.64 R14, desc[UR8][R14.64] ;  /* 0x000000080e0e7981 */ /* 0x008f22000c1e1b00 */
[----:B------:R-:W-:Y:S02]  /*5c90*/  CS2R R6, SRZ ;  /* 0x0000000000067805 */ /* 0x000fe4000001ff00 */
[----:B----4-:R-:W-:-:S04]  /*5ca0*/  ISETP.GT.U32.AND P0, PT, R14, UR6, PT ;  /* 0x000000060e007c0c */ /* 0x010fc8000bf04070 */
[----:B------:R-:W-:-:S13]  /*5cb0*/  ISETP.GT.AND.EX P0, PT, R15, UR7, PT, P0 ;  /* 0x000000070f007c0c */ /* 0x000fda000bf04300 */
[----:B------:R-:W-:Y:S05]  /*5cc0*/  @!P0 BRA `(.L_x_924) ;  /* 0x0000000000748947 */ /* 0x000fea0003800000 */
[----:B------:R-:W3:Y:S01]  /*5cd0*/  LDCU UR12, c[0x0][0x60c] ;  /* 0x0000c180ff0c77ac */ /* 0x000ee20008000800 */
[----:B------:R-:W-:-:S04]  /*5ce0*/  IADD3 R10, P0, PT, R14, -UR6, RZ ;  /* 0x800000060e0a7c10 */ /* 0x000fc8000ff1e0ff */
[----:B------:R-:W-:-:S04]  /*5cf0*/  IADD3.X R3, PT, PT, R15, ~UR7, RZ, P0, !PT ;  /* 0x800000070f037c10 */ /* 0x000fc800087fe4ff */
[----:B---3--:R-:W-:-:S04]  /*5d00*/  LOP3.LUT R0, R3, UR12, RZ, 0xfc, !PT ;  /* 0x0000000c03007c12 */ /* 0x008fc8000f8efcff */
[----:B------:R-:W-:-:S13]  /*5d10*/  ISETP.NE.U32.AND P0, PT, R0, RZ, PT ;  /* 0x000000ff0000720c */ /* 0x000fda0003f05070 */
[----:B------:R-:W-:Y:S05]  /*5d20*/  @P0 BRA `(.L_x_925) ;  /* 0x0000000000540947 */ /* 0x000fea0003800000 */
[----:B------:R-:W3:Y:S02]  /*5d30*/  LDCU UR6, c[0x0][0x608] ;  /* 0x0000c100ff0677ac */ /* 0x000ee40008000800 */
[----:B---3--:R-:W3:Y:S01]  /*5d40*/  I2F.U32.RP R4, UR6 ;  /* 0x0000000600047d06 */ /* 0x008ee20008209000 */
[----:B------:R-:W-:-:S07]  /*5d50*/  ISETP.NE.U32.AND P2, PT, RZ, UR6, PT ;  /* 0x00000006ff007c0c */ /* 0x000fce000bf45070 */
[----:B---3--:R-:W3:Y:S02]  /*5d60*/  MUFU.RCP R4, R4 ;  /* 0x0000000400047308 */ /* 0x008ee40000001000 */
[----:B---3--:R-:W-:-:S06]  /*5d70*/  IADD3 R2, PT, PT, R4, 0xffffffe, RZ ;  /* 0x0ffffffe04027810 */ /* 0x008fcc0007ffe0ff */
[----:B------:R3:W4:Y:S02]  /*5d80*/  F2I.FTZ.U32.TRUNC.NTZ R3, R2 ;  /* 0x0000000200037305 */ /* 0x000724000021f000 */
[----:B---3--:R-:W-:Y:S01]  /*5d90*/  IMAD.MOV.U32 R2, RZ, RZ, RZ ;  /* 0x000000ffff027224 */ /* 0x008fe200078e00ff */
[----:B----4-:R-:W-:-:S05]  /*5da0*/  IADD3 R7, PT, PT, RZ, -R3, RZ ;  /* 0x80000003ff077210 */ /* 0x010fca0007ffe0ff */
        /* <DEDUP_REMOVED lines=13> */
.L_x_925:
[----:B------:R-:W-:-:S07]  /*5e80*/  MOV R4, 0x5ea0 ;  /* 0x00005ea000047802 */ /* 0x000fce0000000f00 */
[----:B012---:R-:W-:Y:S05]  /*5e90*/  CALL.REL.NOINC `($__internal_3_$__cuda_sm20_div_s64) ;  /* 0x0000024400087944 */ /* 0x007fea0003c00000 */
.L_x_924:
[----:B------:R-:W3:Y:S02]  /*5ea0*/  LDCU.128 UR12, c[0x0][0x600] ;  /* 0x0000c000ff0c77ac */ /* 0x000ee40008000c00 */
[----:B---3--:R-:W-:Y:S01]  /*5eb0*/  IMAD R9, R7, UR14, RZ ;  /* 0x0000000e07097c24 */ /* 0x008fe2000f8e02ff */
        /* <DEDUP_REMOVED lines=15> */
[----:B------:R-:W3:Y:S01]  /*5fb0*/  I2F.U32.RP R4, UR14 ;  /* 0x0000000e00047d06 */ /* 0x000ee20008209000 */
[----:B------:R-:W-:Y:S02]  /*5fc0*/  MOV R6, RZ ;  /* 0x000000ff00067202 */ /* 0x000fe40000000f00 */
[----:B------:R-:W-:-:S05]  /*5fd0*/  ISETP.NE.U32.AND P2, PT, RZ, UR14, PT ;  /* 0x0000000eff007c0c */ /* 0x000fca000bf45070 */
[----:B---3--:R-:W3:Y:S02]  /*5fe0*/  MUFU.RCP R4, R4 ;  /* 0x0000000400047308 */ /* 0x008ee40000001000 */
[----:B---3--:R-:W-:-:S06]  /*5ff0*/  IADD3 R7, PT, PT, R4, 0xffffffe, RZ ;  /* 0x0ffffffe04077810 */ /* 0x008fcc0007ffe0ff */
[----:B------:R-:W3:Y:S02]  /*6000*/  F2I.FTZ.U32.TRUNC.NTZ R7, R7 ;  /* 0x0000000700077305 */ /* 0x000ee4000021f000 */
[----:B---3--:R-:W-:-:S04]  /*6010*/  IMAD.MOV R3, RZ, RZ, -R7 ;  /* 0x000000ffff037224 */ /* 0x008fc800078e0a07 */
        /* <DEDUP_REMOVED lines=13> */
.L_x_926:
[----:B------:R-:W-:Y:S02]  /*60f0*/  MOV R10, R14 ;  /* 0x0000000e000a7202 */ /* 0x000fe40000000f00 */
[----:B------:R-:W-:Y:S02]  /*6100*/  MOV R3, R15 ;  /* 0x0000000f00037202 */ /* 0x000fe40000000f00 */
[----:B------:R-:W-:-:S07]  /*6110*/  MOV R4, 0x6130 ;  /* 0x0000613000047802 */ /* 0x000fce0000000f00 */
[----:B012---:R-:W-:Y:S05]  /*6120*/  CALL.REL.NOINC `($__internal_3_$__cuda_sm20_div_s64) ;  /* 0x0000024000647944 */ /* 0x007fea0003c00000 */
.L_x_927:
[----:B------:R-:W3:Y:S01]  /*6130*/  LDCU.64 UR6, c[0x0][0x610] ;  /* 0x0000c200ff0677ac */ /* 0x000ee20008000a00 */
[----:B------:R-:W-:Y:S01]  /*6140*/  BSSY.RECONVERGENT B1, `(.L_x_928) ;  /* 0x0000192000017945 */ /* 0x000fe20003800200 */
[----:B---3--:R-:W-:-:S04]  /*6150*/  ISETP.GE.U32.AND P0, PT, R6, UR6, PT ;  /* 0x0000000606007c0c */ /* 0x008fc8000bf06070 */
[----:B------:R-:W-:-:S04]  /*6160*/  ISETP.GE.AND.EX P0, PT, R7, UR7, PT, P0 ;  /* 0x0000000707007c0c */ /* 0x000fc8000bf06300 */
[----:B------:R-:W-:Y:S02]  /*6170*/  SEL R3, R6, UR4, !P0 ;  /* 0x0000000406037c07 */ /* 0x000fe4000c000000 */
[----:B------:R-:W-:Y:S02]  /*6180*/  SEL R7, R7, UR5, !P0 ;  /* 0x0000000507077c07 */ /* 0x000fe4000c000000 */
[----:B------:R-:W-:-:S04]  /*6190*/  ISETP.GE.U32.AND P0, PT, R3, R2, PT ;  /* 0x000000020300720c */ /* 0x000fc80003f06070 */
[----:B------:R-:W-:-:S13]  /*61a0*/  ISETP.GE.AND.EX P0, PT, R7, R0, PT, P0 ;  /* 0x000000000700720c */ /* 0x000fda0003f06300 */
[----:B------:R-:W-:Y:S05]  /*61b0*/  @!P0 BRA `(.L_x_929) ;  /* 0x0000001800288947 */ /* 0x000fea0003800000 */
[----:B012---:R-:W0:Y:S02]  /*61c0*/  LDC.64 R20, c[0x0][0x5e8] ;  /* 0x00017a00ff147b82 */ /* 0x007e240000000a00 */
        /* <DEDUP_REMOVED lines=184> */
.L_x_932:
        /* <DEDUP_REMOVED lines=49> */
.L_x_931:
[----:B------:R-:W-:Y:S05]  /*7060*/  BSYNC.RECONVERGENT B2 ;  /* 0x0000000000027941 */ /* 0x000fea0003800200 */
.L_x_930:
        /* <DEDUP_REMOVED lines=80> */
.L_x_936:
[----:B------:R-:W-:Y:S05]  /*7570*/  BSYNC.RECONVERGENT B3 ;  /* 0x0000000000037941 */ /* 0x000fea0003800200 */
.L_x_935:
        /* <DEDUP_REMOVED lines=51> */
.L_x_938:
[----:B------:R-:W-:Y:S05]  /*78b0*/  BSYNC.RECONVERGENT B3 ;  /* 0x0000000000037941 */ /* 0x000fea0003800200 */
.L_x_937:
        /* <DEDUP_REMOVED lines=24> */
.L_x_934:
[----:B------:R-:W-:Y:S05]  /*7a40*/  BSYNC.RECONVERGENT B2 ;  /* 0x0000000000027941 */ /* 0x000fea0003800200 */
.L_x_933:
[----:B-----5:R3:W-:Y:S02]  /*7a50*/  STG.E.64 desc[UR8][R20.64], R22 ;  /* 0x0000001614007986 */ /* 0x0207e4000c101b08 */
.L_x_929:
[----:B------:R-:W-:Y:S05]  /*7a60*/  BSYNC.RECONVERGENT B1 ;  /* 0x0000000000017941 */ /* 0x000fea0003800200 */
.L_x_928:
[----:B------:R-:W-:-:S07]  /*7a70*/  VIADD R5, R5, 0x80 ;  /* 0x0000008005057836 */ /* 0x000fce0000000000 */
.L_x_923:
[----:B------:R-:W-:Y:S05]  /*7a80*/  BSYNC.RECONVERGENT B0 ;  /* 0x0000000000007941 */ /* 0x000fea0003800200 */
.L_x_922:
[----:B------:R-:W4:Y:S01]  /*7a90*/  LDCU UR6, c[0x0][0x380] ;  /* 0x00007000ff0677ac */ /* 0x000f220008000800 */
[----:B------:R-:W-:Y:S01]  /*7aa0*/  BSSY.RECONVERGENT B0, `(.L_x_939) ;  /* 0x00001e5000007945 */ /* 0x000fe20003800200 */
[----:B----4-:R-:W-:-:S13]  /*7ab0*/  ISETP.GE.AND P0, PT, R5, UR6, PT ;  /* 0x0000000605007c0c */ /* 0x010fda000bf06270 */
[----:B------:R-:W-:Y:S05]  /*7ac0*/  @P0 BRA `(.L_x_940) ;  /* 0x0000001c00880947 */ /* 0x000fea0003800000 */
[----:B------:R-:W4:Y:S01]  /*7ad0*/  LDC.64 R14, c[0x0][0x5f8] ;  /* 0x00017e00ff0e7b82 */ /* 0x000f220000000a00 */
[----:B------:R-:W5:Y:S01]  /*7ae0*/  LDCU.64 UR6, c[0x0][0x600] ;  /* 0x0000c000ff0677ac */ /* 0x000f620008000a00 */
[----:B----4-:R-:W5:Y:S01]  /*7af0*/  LDG.E.64 R14, desc[UR8][R14.64] ;  /* 0x000000080e0e7981 */ /* 0x010f62000c1e1b00 */
[----:B------:R-:W-:Y:S02]  /*7b00*/  CS2R R6, SRZ ;  /* 0x0000000000067805 */ /* 0x000fe4000001ff00 */
[----:B-----5:R-:W-:-:S04]  /*7b10*/  ISETP.GT.U32.AND P0, PT, R14, UR6, PT ;  /* 0x000000060e007c0c */ /* 0x020fc8000bf04070 */
[----:B------:R-:W-:-:S13]  /*7b20*/  ISETP.GT.AND.EX P0, PT, R15, UR7, PT, P0 ;  /* 0x000000070f007c0c */ /* 0x000fda000bf04300 */
[----:B------:R-:W-:Y:S05]  /*7b30*/  @!P0 BRA `(.L_x_941) ;  /* 0x0000000000748947 */ /* 0x000fea0003800000 */
[----:B------:R-:W4:Y:S01]  /*7b40*/  LDCU UR12, c[0x0][0x60c] ;  /* 0x0000c180ff0c77ac */ /* 0x000f220008000800 */
[----:B------:R-:W-:-:S04]  /*7b50*/  IADD3 R10, P0, PT, R14, -UR6, RZ ;  /* 0x800000060e0a7c10 */ /* 0x000fc8000ff1e0ff */
[----:B------:R-:W-:-:S04]  /*7b60*/  IADD3.X R3, PT, PT, R15, ~UR7, RZ, P0, !PT ;  /* 0x800000070f037c10 */ /* 0x000fc800087fe4ff */
[----:B----4-:R-:W-:-:S04]  /*7b70*/  LOP3.LUT R0, R3, UR12, RZ, 0xfc, !PT ;  /* 0x0000000c03007c12 */ /* 0x010fc8000f8efcff */
[----:B------:R-:W-:-:S13]  /*7b80*/  ISETP.NE.U32.AND P0, PT, R0, RZ, PT ;  /* 0x000000ff0000720c */ /* 0x000fda0003f05070 */
[----:B------:R-:W-:Y:S05]  /*7b90*/  @P0 BRA `(.L_x_942) ;  /* 0x0000000000540947 */ /* 0x000fea0003800000 */
[----:B------:R-:W4:Y:S02]  /*7ba0*/  LDCU UR6, c[0x0][0x608] ;  /* 0x0000c100ff0677ac */ /* 0x000f240008000800 */
[----:B----4-:R-:W4:Y:S01]  /*7bb0*/  I2F.U32.RP R4, UR6 ;  /* 0x0000000600047d06 */ /* 0x010f220008209000 */
[----:B------:R-:W-:-:S07]  /*7bc0*/  ISETP.NE.U32.AND P2, PT, RZ, UR6, PT ;  /* 0x00000006ff007c0c */ /* 0x000fce000bf45070 */
[----:B----4-:R-:W4:Y:S02]  /*7bd0*/  MUFU.RCP R4, R4 ;  /* 0x0000000400047308 */ /* 0x010f240000001000 */
[----:B----4-:R-:W-:-:S06]  /*7be0*/  IADD3 R2, PT, PT, R4, 0xffffffe, RZ ;  /* 0x0ffffffe04027810 */ /* 0x010fcc0007ffe0ff */
[----:B------:R4:W5:Y:S02]  /*7bf0*/  F2I.FTZ.U32.TRUNC.NTZ R3, R2 ;  /* 0x0000000200037305 */ /* 0x000964000021f000 */
[----:B----4-:R-:W-:Y:S01]  /*7c00*/  IMAD.MOV.U32 R2, RZ, RZ, RZ ;  /* 0x000000ffff027224 */ /* 0x010fe200078e00ff */
[----:B-----5:R-:W-:-:S05]  /*7c10*/  IADD3 R7, PT, PT, RZ, -R3, RZ ;  /* 0x80000003ff077210 */ /* 0x020fca0007ffe0ff */
        /* <DEDUP_REMOVED lines=13> */
.L_x_942:
[----:B------:R-:W-:-:S07]  /*7cf0*/  MOV R4, 0x7d10 ;  /* 0x00007d1000047802 */ /* 0x000fce0000000f00 */
[----:B0123--:R-:W-:Y:S05]  /*7d00*/  CALL.REL.NOINC `($__internal_3_$__cuda_sm20_div_s64) ;  /* 0x00000224006c7944 */ /* 0x00ffea0003c00000 */
.L_x_941:
[----:B------:R-:W4:Y:S02]  /*7d10*/  LDCU.128 UR12, c[0x0][0x600] ;  /* 0x0000c000ff0c77ac */ /* 0x000f240008000c00 */
[----:B----4-:R-:W-:Y:S01]  /*7d20*/  IMAD R9, R7, UR14, RZ ;  /* 0x0000000e07097c24 */ /* 0x010fe2000f8e02ff */
        /* <DEDUP_REMOVED lines=15> */
[----:B------:R-:W4:Y:S01]  /*7e20*/  I2F.U32.RP R4, UR14 ;  /* 0x0000000e00047d06 */ /* 0x000f220008209000 */
[----:B------:R-:W-:Y:S02]  /*7e30*/  MOV R6, RZ ;  /* 0x000000ff00067202 */ /* 0x000fe40000000f00 */
[----:B------:R-:W-:-:S05]  /*7e40*/  ISETP.NE.U32.AND P2, PT, RZ, UR14, PT ;  /* 0x0000000eff007c0c */ /* 0x000fca000bf45070 */
[----:B----4-:R-:W4:Y:S02]  /*7e50*/  MUFU.RCP R4, R4 ;  /* 0x0000000400047308 */ /* 0x010f240000001000 */
[----:B----4-:R-:W-:-:S06]  /*7e60*/  IADD3 R7, PT, PT, R4, 0xffffffe, RZ ;  /* 0x0ffffffe04077810 */ /* 0x010fcc0007ffe0ff */
[----:B------:R-:W4:Y:S02]  /*7e70*/  F2I.FTZ.U32.TRUNC.NTZ R7, R7 ;  /* 0x0000000700077305 */ /* 0x000f24000021f000 */
[----:B----4-:R-:W-:-:S04]  /*7e80*/  IMAD.MOV R3, RZ, RZ, -R7 ;  /* 0x000000ffff037224 */ /* 0x010fc800078e0a07 */
        /* <DEDUP_REMOVED lines=13> */
.L_x_943:
[----:B------:R-:W-:Y:S02]  /*7f60*/  MOV R10, R14 ;  /* 0x0000000e000a7202 */ /* 0x000fe40000000f00 */
[----:B------:R-:W-:Y:S02]  /*7f70*/  MOV R3, R15 ;  /* 0x0000000f00037202 */ /* 0x000fe40000000f00 */
[----:B------:R-:W-:-:S07]  /*7f80*/  MOV R4, 0x7fa0 ;  /* 0x00007fa000047802 */ /* 0x000fce0000000f00 */
[----:B0123--:R-:W-:Y:S05]  /*7f90*/  CALL.REL.NOINC `($__internal_3_$__cuda_sm20_div_s64) ;  /* 0x0000022000c87944 */ /* 0x00ffea0003c00000 */
.L_x_944:
[----:B------:R-:W4:Y:S01]  /*7fa0*/  LDCU.64 UR6, c[0x0][0x610] ;  /* 0x0000c200ff0677ac */ /* 0x000f220008000a00 */
[----:B------:R-:W-:Y:S01]  /*7fb0*/  BSSY.RECONVERGENT B1, `(.L_x_945) ;  /* 0x0000192000017945 */ /* 0x000fe20003800200 */
[----:B----4-:R-:W-:-:S04]  /*7fc0*/  ISETP.GE.U32.AND P0, PT, R6, UR6, PT ;  /* 0x0000000606007c0c */ /* 0x010fc8000bf06070 */
[----:B------:R-:W-:-:S04]  /*7fd0*/  ISETP.GE.AND.EX P0, PT, R7, UR7, PT, P0 ;  /* 0x0000000707007c0c */ /* 0x000fc8000bf06300 */
[----:B------:R-:W-:Y:S02]  /*7fe0*/  SEL R3, R6, UR4, !P0 ;  /* 0x0000000406037c07 */ /* 0x000fe4000c000000 */
[----:B------:R-:W-:Y:S02]  /*7ff0*/  SEL R7, R7, UR5, !P0 ;  /* 0x0000000507077c07 */ /* 0x000fe4000c000000 */
[----:B------:R-:W-:-:S04]  /*8000*/  ISETP.GE.U32.AND P0, PT, R3, R2, PT ;  /* 0x000000020300720c */ /* 0x000fc80003f06070 */
[----:B------:R-:W-:-:S13]  /*8010*/  ISETP.GE.AND.EX P0, PT, R7, R0, PT, P0 ;  /* 0x000000000700720c */ /* 0x000fda0003f06300 */
[----:B------:R-:W-:Y:S05]  /*8020*/  @!P0 BRA `(.L_x_946) ;  /* 0x0000001800288947 */ /* 0x000fea0003800000 */
[----:B0123--:R-:W0:Y:S02]  /*8030*/  LDC.64 R20, c[0x0][0x5e8] ;  /* 0x00017a00ff147b82 */ /* 0x00fe240000000a00 */
        /* <DEDUP_REMOVED lines=184> */
.L_x_949:
        /* <DEDUP_REMOVED lines=49> */
.L_x_948:
[----:B------:R-:W-:Y:S05]  /*8ed0*/  BSYNC.RECONVERGENT B2 ;  /* 0x0000000000027941 */ /* 0x000fea0003800200 */
.L_x_947:
        /* <DEDUP_REMOVED lines=80> */
.L_x_953:
[----:B------:R-:W-:Y:S05]  /*93e0*/  BSYNC.RECONVERGENT B3 ;  /* 0x0000000000037941 */ /* 0x000fea0003800200 */
.L_x_952:
        /* <DEDUP_REMOVED lines=51> */
.L_x_955:
[----:B------:R-:W-:Y:S05]  /*9720*/  BSYNC.RECONVERGENT B3 ;  /* 0x0000000000037941 */ /* 0x000fea0003800200 */
.L_x_954:
        /* <DEDUP_REMOVED lines=24> */
.L_x_951:
[----:B------:R-:W-:Y:S05]  /*98b0*/  BSYNC.RECONVERGENT B2 ;  /* 0x0000000000027941 */ /* 0x000fea0003800200 */
.L_x_950:
[----:B-----5:R4:W-:Y:S02]  /*98c0*/  STG.E.64 desc[UR8][R20.64], R22 ;  /* 0x0000001614007986 */ /* 0x0209e4000c101b08 */
.L_x_946:
[----:B------:R-:W-:Y:S05]  /*98d0*/  BSYNC.RECONVERGENT B1 ;  /* 0x0000000000017941 */ /* 0x000fea0003800200 */
.L_x_945:
[----:B------:R-:W-:-:S07]  /*98e0*/  VIADD R5, R5, 0x80 ;  /* 0x0000008005057836 */ /* 0x000fce0000000000 */
.L_x_940:
[----:B------:R-:W-:Y:S05]  /*98f0*/  BSYNC.RECONVERGENT B0 ;  /* 0x0000000000007941 */ /* 0x000fea0003800200 */
.L_x_939:
[----:B------:R-:W5:Y:S01]  /*9900*/  LDCU UR6, c[0x0][0x380] ;  /* 0x00007000ff0677ac */ /* 0x000f620008000800 */
[----:B------:R-:W-:Y:S01]  /*9910*/  BSSY.RECONVERGENT B0, `(.L_x_956) ;  /* 0x00001e5000007945 */ /* 0x000fe20003800200 */
[----:B-----5:R-:W-:-:S13]  /*9920*/  ISETP.GE.AND P0, PT, R5, UR6, PT ;  /* 0x0000000605007c0c */ /* 0x020fda000bf06270 */
[----:B------:R-:W-:Y:S05]  /*9930*/  @P0 BRA `(.L_x_957) ;  /* 0x0000001c00880947 */ /* 0x000fea0003800000 */
[----:B------:R-:W5:Y:S01]  /*9940*/  LDC.64 R14, c[0x0][0x5f8] ;  /* 0x00017e00ff0e7b82 */ /* 0x000f620000000a00 */
[----:B------:R-:W0:Y:S01]  /*9950*/  LDCU.64 UR6, c[0x0][0x600] ;  /* 0x0000c000ff0677ac */ /* 0x000e220008000a00 */
[----:B-----5:R-:W0:Y:S01]  /*9960*/  LDG.E.64 R14, desc[UR8][R14.64] ;  /* 0x000000080e0e7981 */ /* 0x020e22000c1e1b00 */
[----:B------:R-:W-:Y:S02]  /*9970*/  CS2R R6, SRZ ;  /* 0x0000000000067805 */ /* 0x000fe4000001ff00 */
[----:B0-----:R-:W-:-:S04]  /*9980*/  ISETP.GT.U32.AND P0, PT, R14, UR6, PT ;  /* 0x000000060e007c0c */ /* 0x001fc8000bf04070 */
        /* <DEDUP_REMOVED lines=13> */
[----:B------:R0:W5:Y:S02]  /*9a60*/  F2I.FTZ.U32.TRUNC.NTZ R3, R2 ;  /* 0x0000000200037305 */ /* 0x000164000021f000 */
[----:B0-----:R-:W-:Y:S01]  /*9a70*/  IMAD.MOV.U32 R2, RZ, RZ, RZ ;  /* 0x000000ffff027224 */ /* 0x001fe200078e00ff */
        /* <DEDUP_REMOVED lines=14> */
.L_x_959:
[----:B------:R-:W-:-:S07]  /*9b60*/  MOV R4, 0x9b80 ;  /* 0x00009b8000047802 */ /* 0x000fce0000000f00 */
[----:B-1234-:R-:W-:Y:S05]  /*9b70*/  CALL.REL.NOINC `($__internal_3_$__cuda_sm20_div_s64) ;  /* 0x0000020400d07944 */ /* 0x01efea0003c00000 */
.L_x_958:
        /* <DEDUP_REMOVED lines=37> */
.L_x_960:
[----:B------:R-:W-:Y:S02]  /*9dd0*/  MOV R10, R14 ;  /* 0x0000000e000a7202 */ /* 0x000fe40000000f00 */
[----:B------:R-:W-:Y:S02]  /*9de0*/  MOV R3, R15 ;  /* 0x0000000f00037202 */ /* 0x000fe40000000f00 */
[----:B------:R-:W-:-:S07]  /*9df0*/  MOV R4, 0x9e10 ;  /* 0x00009e1000047802 */ /* 0x000fce0000000f00 */
[----:B-1234-:R-:W-:Y:S05]  /*9e00*/  CALL.REL.NOINC `($__internal_3_$__cuda_sm20_div_s64) ;  /* 0x00000204002c7944 */ /* 0x01efea0003c00000 */
.L_x_961:
        /* <DEDUP_REMOVED lines=9> */
[----:B-1234-:R-:W0:Y:S02]  /*9ea0*/  LDC.64 R20, c[0x0][0x5e8] ;  /* 0x00017a00ff147b82 */ /* 0x01ee240000000a00 */
        /* <DEDUP_REMOVED lines=184> */
.L_x_966:
        /* <DEDUP_REMOVED lines=49> */
.L_x_965:
[----:B------:R-:W-:Y:S05]  /*ad40*/  BSYNC.RECONVERGENT B2 ;  /* 0x0000000000027941 */ /* 0x000fea0003800200 */
.L_x_964:
        /* <DEDUP_REMOVED lines=80> */
.L_x_970:
[----:B------:R-:W-:Y:S05]  /*b250*/  BSYNC.RECONVERGENT B3 ;  /* 0x0000000000037941 */ /* 0x000fea0003800200 */
.L_x_969:
        /* <DEDUP_REMOVED lines=51> */
.L_x_972:
[----:B------:R-:W-:Y:S05]  /*b590*/  BSYNC.RECONVERGENT B3 ;  /* 0x0000000000037941 */ /* 0x000fea0003800200 */
.L_x_971:
        /* <DEDUP_REMOVED lines=24> */
.L_x_968:
[----:B------:R-:W-:Y:S05]  /*b720*/  BSYNC.RECONVERGENT B2 ;  /* 0x0000000000027941 */ /* 0x000fea0003800200 */
.L_x_967:
[----:B-----5:R0:W-:Y:S02]  /*b730*/  STG.E.64 desc[UR8][R20.64], R22 ;  /* 0x0000001614007986 */ /* 0x0201e4000c101b08 */
.L_x_963:
[----:B------:R-:W-:Y:S05]  /*b740*/  BSYNC.RECONVERGENT B1 ;  /* 0x0000000000017941 */ /* 0x000fea0003800200 */
.L_x_962:
[----:B------:R-:W-:-:S07]  /*b750*/  VIADD R5, R5, 0x80 ;  /* 0x0000008005057836 */ /* 0x000fce0000000000 */
.L_x_957:
[----:B------:R-:W-:Y:S05]  /*b760*/  BSYNC.RECONVERGENT B0 ;  /* 0x0000000000007941 */ /* 0x000fea0003800200 */
.L_x_956:
        /* <DEDUP_REMOVED lines=38> */
.L_x_976:
[----:B------:R-:W-:-:S07]  /*b9d0*/  MOV R4, 0xb9f0 ;  /* 0x0000b9f000047802 */ /* 0x000fce0000000f00 */
[----:B-1234-:R-:W-:Y:S05]  /*b9e0*/  CALL.REL.NOINC `($__internal_3_$__cuda_sm20_div_s64) ;  /* 0x000001e800347944 */ /* 0x01efea0003c00000 */
.L_x_975:
        /* <DEDUP_REMOVED lines=37> */
.L_x_977:
[----:B------:R-:W-:Y:S02]  /*bc40*/  MOV R10, R14 ;  /* 0x0000000e000a7202 */ /* 0x000fe40000000f00 */
[----:B------:R-:W-:Y:S02]  /*bc50*/  MOV R3, R15 ;  /* 0x0000000f00037202 */ /* 0x000fe40000000f00 */
[----:B------:R-:W-:-:S07]  /*bc60*/  MOV R4, 0xbc80 ;  /* 0x0000bc8000047802 */ /* 0x000fce0000000f00 */
[----:B-1234-:R-:W-:Y:S05]  /*bc70*/  CALL.REL.NOINC `($__internal_3_$__cuda_sm20_div_s64) ;  /* 0x000001e400907944 */ /* 0x01efea0003c00000 */
.L_x_978:
        /* <DEDUP_REMOVED lines=194> */
.L_x_983:
        /* <DEDUP_REMOVED lines=49> */
.L_x_982:
[----:B------:R-:W-:Y:S05]  /*cbb0*/  BSYNC.RECONVERGENT B2 ;  /* 0x0000000000027941 */ /* 0x000fea0003800200 */
.L_x_981:
        /* <DEDUP_REMOVED lines=80> */
.L_x_987:
[----:B------:R-:W-:Y:S05]  /*d0c0*/  BSYNC.RECONVERGENT B3 ;  /* 0x0000000000037941 */ /* 0x000fea0003800200 */
.L_x_986:
        /* <DEDUP_REMOVED lines=51> */
.L_x_989:
[----:B------:R-:W-:Y:S05]  /*d400*/  BSYNC.RECONVERGENT B3 ;  /* 0x0000000000037941 */ /* 0x000fea0003800200 */
.L_x_988:
        /* <DEDUP_REMOVED lines=24> */
.L_x_985:
[----:B------:R-:W-:Y:S05]  /*d590*/  BSYNC.RECONVERGENT B2 ;  /* 0x0000000000027941 */ /* 0x000fea0003800200 */
.L_x_984:
[----:B-----5:R0:W-:Y:S02]  /*d5a0*/  STG.E.64 desc[UR8][R20.64], R22 ;  /* 0x0000001614007986 */ /* 0x0201e4000c101b08 */
.L_x_980:
[----:B------:R-:W-:Y:S05]  /*d5b0*/  BSYNC.RECONVERGENT B1 ;  /* 0x0000000000017941 */ /* 0x000fea0003800200 */
.L_x_979:
[----:B------:R-:W-:-:S07]  /*d5c0*/  VIADD R5, R5, 0x80 ;  /* 0x0000008005057836 */ /* 0x000fce0000000000 */
.L_x_974:
[----:B------:R-:W-:Y:S05]  /*d5d0*/  BSYNC.RECONVERGENT B0 ;  /* 0x0000000000007941 */ /* 0x000fea0003800200 */
.L_x_973:
[----:B------:R-:W5:Y:S02]  /*d5e0*/  LDCU UR6, c[0x0][0x380] ;  /* 0x00007000ff0677ac */ /* 0x000f640008000800 */
[----:B-----5:R-:W-:-:S13]  /*d5f0*/  ISETP.GE.AND P0, PT, R5, UR6, PT ;  /* 0x0000000605007c0c */ /* 0x020fda000bf06270 */
[----:B------:R-:W-:Y:S05]  /*d600*/  @P0 EXIT ;  /* 0x000000000000094d */ /* 0x000fea0003800000 */
        /* <DEDUP_REMOVED lines=34> */
.L_x_991:
[----:B------:R-:W-:-:S07]  /*d830*/  MOV R4, 0xd850 ;  /* 0x0000d85000047802 */ /* 0x000fce0000000f00 */
[----:B-1234-:R-:W-:Y:S05]  /*d840*/  CALL.REL.NOINC `($__internal_3_$__cuda_sm20_div_s64) ;  /* 0x000001c8009c7944 */ /* 0x01efea0003c00000 */
.L_x_990:
        /* <DEDUP_REMOVED lines=22> */
[----:B------:R0:W5:Y:S02]  /*d9b0*/  F2I.FTZ.U32.TRUNC.NTZ R5, R4 ;  /* 0x0000000400057305 */ /* 0x000164000021f000 */
[----:B0-----:R-:W-:Y:S01]  /*d9c0*/  MOV R4, RZ ;  /* 0x000000ff00047202 */ /* 0x001fe20000000f00 */
[----:B-----5:R-:W-:-:S04]  /*d9d0*/  IMAD.MOV R3, RZ, RZ, -R5 ;  /* 0x000000ffff037224 */ /* 0x020fc800078e0a05 */
        /* <DEDUP_REMOVED lines=12> */
.L_x_992:
[----:B------:R-:W-:Y:S02]  /*daa0*/  MOV R10, R14 ;  /* 0x0000000e000a7202 */ /* 0x000fe40000000f00 */
[----:B------:R-:W-:Y:S02]  /*dab0*/  MOV R3, R15 ;  /* 0x0000000f00037202 */ /* 0x000fe40000000f00 */
[----:B------:R-:W-:-:S07]  /*dac0*/  MOV R4, 0xdae0 ;  /* 0x0000dae000047802 */ /* 0x000fce0000000f00 */
[----:B-1234-:R-:W-:Y:S05]  /*dad0*/  CALL.REL.NOINC `($__internal_3_$__cuda_sm20_div_s64) ;  /* 0x000001c400f87944 */ /* 0x01efea0003c00000 */
.L_x_993:
        /* <DEDUP_REMOVED lines=8> */
[----:B-1234-:R-:W0:Y:S02]  /*db60*/  LDC.64 R20, c[0x0][0x5e8] ;  /* 0x00017a00ff147b82 */ /* 0x01ee240000000a00 */
[----:B0-----:R0:W5:Y:S01]  /*db70*/  LDG.E.64 R22, desc[UR8][R20.64] ;  /* 0x0000000814167981 */ /* 0x001162000c1e1b00 */
        /* <DEDUP_REMOVED lines=22> */
[C---:B------:R-:W-:Y:S02]  /*dce0*/  IADD3 R38, P6, PT, R2.reuse, 0x5, RZ ;  /* 0x0000000502267810 */ /* 0x040fe40007fde0ff */
[----:B------:R-:W-:Y:S01]  /*dcf0*/  IADD3 R37, P4, PT, R2, 0x6, RZ ;  /* 0x0000000602257810 */ /* 0x000fe20007f9e0ff */
[----:B0-----:R-:W-:Y:S01]  /*dd00*/  IMAD R5, R0, UR4, RZ ;  /* 0x0000000400057c24 */ /* 0x001fe2000f8e02ff */
[----:B------:R-:W-:Y:S02]  /*dd10*/  USHF.L.U32 UR10, UR4, 0x6, URZ ;  /* 0x00000006040a7899 */ /* 0x000fe400080006ff */
[----:B------:R-:W-:-:S04]  /*dd20*/  IMAD.WIDE.U32 R6, R2, UR4, RZ ;  /* 0x0000000402067c25 */ /* 0x000fc8000f8e00ff */
[----:B------:R-:W-:Y:S01]  /*dd30*/  IMAD R5, R2, UR5, R5 ;  /* 0x0000000502057c24 */ /* 0x000fe2000f8e0205 */
[C---:B------:R-:W-:Y:S01]  /*dd40*/  IADD3 R36, P2, PT, R6.reuse, UR4, RZ ;  /* 0x0000000406247c10 */ /* 0x040fe2000ff5e0ff */
[----:B--2---:R-:W-:Y:S01]  /*dd50*/  IMAD R9, R9, UR6, RZ ;  /* 0x0000000609097c24 */ /* 0x004fe2000f8e02ff */
[----:B------:R-:W-:Y:S01]  /*dd60*/  SHF.L.U32 R17, R6, 0x3, RZ ;  /* 0x0000000306117819 */ /* 0x000fe200000006ff */
[----:B-1----:R-:W-:Y:S01]  /*dd70*/  IMAD R28, R24, UR7, RZ ;  /* 0x00000007181c7c24 */ /* 0x002fe2000f8e02ff */
        /* <DEDUP_REMOVED lines=10> */
[----:B------:R-:W-:-:S04]  /*de20*/  IMAD.WIDE.U32 R8, R8, UR6, R14 ;  /* 0x0000000608087c25 */ /* 0x000fc8000f8e000e */
[----:B------:R-:W-:Y:S02]  /*de30*/  IMAD R29, R13, UR7, R6 ;  /* 0x000000070d1d7c24 */ /* 0x000fe4000f8e0206 */
[----:B------:R-:W-:Y:S01]  /*de40*/  IMAD.IADD R5, R11, 0x1, R27 ;  /* 0x000000010b057824 */ /* 0x000fe200078e021b */
[----:B------:R-:W-:Y:S01]  /*de50*/  IADD3 R11, PT, PT, R9, R19, RZ ;  /* 0x00000013090b7210 */ /* 0x000fe20007ffe0ff */
        /* <DEDUP_REMOVED lines=8> */
[----:B------:R-:W-:Y:S01]  /*dee0*/  IMAD R39, R8, R25, R6 ;  /* 0x0000001908277224 */ /* 0x000fe200078e0206 */
[----:B------:R-:W-:Y:S01]  /*def0*/  LEA R6, P3, R10, R17, 0x3 ;  /* 0x000000110a067211 */ /* 0x000fe200078618ff */
[----:B------:R-:W-:-:S03]  /*df00*/  IMAD.WIDE.U32 R8, R8, R24, RZ ;  /* 0x0000001808087225 */ /* 0x000fc600078e00ff */
[----:B------:R-:W-:Y:S01]  /*df10*/  LEA.HI.X R7, R10, R7, R11, 0x3, P3 ;  /* 0x000000070a077211 */ /* 0x000fe200018f1c0b */
[C---:B------:R-:W-:Y:S01]  /*df20*/  IMAD R41, R12.reuse, R25, R13 ;  /* 0x000000190c297224 */ /* 0x040fe200078e020d */
[----:B------:R-:W-:Y:S01]  /*df30*/  IADD3 R39, PT, PT, R9, R39, RZ ;  /* 0x0000002709277210 */ /* 0x000fe20007ffe0ff */
[----:B------:R-:W-:-:S03]  /*df40*/  IMAD.WIDE.U32 R12, R12, R24, RZ ;  /* 0x000000180c0c7225 */ /* 0x000fc600078e00ff */
[C---:B------:R-:W-:Y:S01]  /*df50*/  SHF.L.U64.HI R39, R8.reuse, 0x3, R39 ;  /* 0x0000000308277819 */ /* 0x040fe20000010227 */
[----:B------:R-:W-:Y:S01]  /*df60*/  IMAD.SHL.U32 R10, R8, 0x8, RZ ;  /* 0x00000008080a7824 */ /* 0x000fe200078e00ff */
[----:B------:R-:W-:Y:S01]  /*df70*/  IADD3 R8, P3, PT, R2, 0x4, RZ ;  /* 0x0000000402087810 */ /* 0x000fe20007f7e0ff */
[----:B------:R-:W-:Y:S01]  /*df80*/  IMAD.WIDE.U32 R26, R24, UR6, RZ ;  /* 0x00000006181a7c25 */ /* 0x000fe2000f8e00ff */
[----:B------:R-:W-:Y:S02]  /*df90*/  IADD3 R41, PT, PT, R13, R41, RZ ;  /* 0x000000290d297210 */ /* 0x000fe40007ffe0ff */
[----:B------:R-:W-:Y:S01]  /*dfa0*/  IADD3 R32, P5, PT, RZ, -R8, RZ ;  /* 0x80000008ff207210 */ /* 0x000fe20007fbe0ff */
[----:B------:R-:W-:Y:S01]  /*dfb0*/  IMAD R31, R25, UR6, R28 ;  /* 0x00000006191f7c24 */ /* 0x000fe2000f8e021c */
[C---:B------:R-:W-:Y:S01]  /*dfc0*/  SHF.L.U32 R11, R12.reuse, 0x3, RZ ;  /* 0x000000030c0b7819 */ /* 0x040fe200000006ff */
[--C-:B------:R-:W-:Y:S01]  /*dfd0*/  IMAD.X R43, RZ, RZ, R0.reuse, P3 ;  /* 0x000000ffff2b7224 */ /* 0x100fe200018e0600 */
[----:B------:R-:W-:Y:S01]  /*dfe0*/  SHF.L.U64.HI R41, R12, 0x3, R41 ;  /* 0x000000030c297819 */ /* 0x000fe20000010229 */
[----:B------:R-:W-:Y:S01]  /*dff0*/  IMAD.IADD R31, R27, 0x1, R31 ;  /* 0x000000011b1f7824 */ /* 0x000fe200078e021f */
[----:B------:R-:W-:Y:S01]  /*e000*/  IADD3.X R12, PT, PT, RZ, R0, RZ, P6, !PT ;  /* 0x00000000ff0c7210 */ /* 0x000fe200037fe4ff */
[----:B------:R-:W-:Y:S01]  /*e010*/  IMAD.X R13, RZ, RZ, R0, P4 ;  /* 0x000000ffff0d7224 */ /* 0x000fe200020e0600 */
[----:B------:R-:W-:Y:S01]  /*e020*/  IADD3 R35, P3, PT, RZ, -R38, RZ ;  /* 0x80000026ff237210 */ /* 0x000fe20007f7e0ff */
[----:B------:R-:W-:Y:S01]  /*e030*/  IMAD R51, R0, UR6, RZ ;  /* 0x0000000600337c24 */ /* 0x000fe2000f8e02ff */
[----:B------:R-:W-:Y:S01]  /*e040*/  IADD3.X R9, PT, PT, RZ, ~R43, RZ, P5, !PT ;  /* 0x8000002bff097210 */ /* 0x000fe20002ffe4ff */
[----:B------:R-:W-:Y:S01]  /*e050*/  IMAD R53, R43, UR4, RZ ;  /* 0x000000042b357c24 */ /* 0x000fe2000f8e02ff */
[C---:B------:R-:W-:Y:S01]  /*e060*/  IADD3 R17, P5, PT, R2.reuse, 0x7, RZ ;  /* 0x0000000702117810 */ /* 0x040fe20007fbe0ff */
[----:B------:R-:W-:Y:S01]  /*e070*/  IMAD R51, R2, UR7, R51 ;  /* 0x0000000702337c24 */ /* 0x000fe2000f8e0233 */
[C---:B------:R-:W-:Y:S01]  /*e080*/  LEA R5, P1, -R26.reuse, UR10, 0x6 ;  /* 0x0000000a1a057c11 */ /* 0x040fe2000f8231ff */
[----:B------:R-:W-:Y:S01]  /*e090*/  IMAD R9, R9, UR6, RZ ;  /* 0x0000000609097c24 */ /* 0x000fe2000f8e02ff */
[----:B------:R-:W-:Y:S01]  /*e0a0*/  SHF.L.U64.HI R19, R26, 0x6, R31 ;  /* 0x000000061a137819 */ /* 0x000fe2000001021f */
[----:B------:R-:W-:Y:S01]  /*e0b0*/  IMAD R53, R8, UR5, R53 ;  /* 0x0000000508357c24 */ /* 0x000fe2000f8e0235 */
[----:B------:R-:W-:Y:S01]  /*e0c0*/  IADD3.X R26, PT, PT, RZ, ~R12, RZ, P3, !PT ;  /* 0x8000000cff1a7210 */ /* 0x000fe20001ffe4ff */
[C---:B------:R-:W-:Y:S01]  /*e0d0*/  IMAD R9, R32.reuse, UR7, R9 ;  /* 0x0000000720097c24 */ /* 0x040fe2000f8e0209 */
[----:B------:R-:W-:Y:S01]  /*e0e0*/  IADD3 R29, P4, PT, RZ, -R37, RZ ;  /* 0x80000025ff1d7210 */ /* 0x000fe20007f9e0ff */
[----:B------:R-:W-:Y:S01]  /*e0f0*/  IMAD.WIDE.U32 R32, R32, UR6, R14 ;  /* 0x0000000620207c25 */ /* 0x000fe2000f8e000e */
[----:B------:R-:W-:-:S02]  /*e100*/  IADD3.X R40, PT, PT, RZ, R0, RZ, P5, !PT ;  /* 0x00000000ff287210 */ /* 0x000fc40002ffe4ff */
[----:B------:R-:W-:Y:S01]  /*e110*/  IADD3 R31, P3, PT, RZ, -R17, RZ ;  /* 0x80000011ff1f7210 */ /* 0x000fe20007f7e0ff */
[----:B------:R-:W-:Y:S01]  /*e120*/  IMAD R26, R26, UR6, RZ ;  /* 0x000000061a1a7c24 */ /* 0x000fe2000f8e02ff */
[----:B------:R-:W-:Y:S01]  /*e130*/  IADD3 R33, PT, PT, R33, R9, RZ ;  /* 0x0000000921217210 */ /* 0x000fe20007ffe0ff */
[----:B------:R-:W-:Y:S01]  /*e140*/  IMAD.X R28, RZ, RZ, ~R13, P4 ;  /* 0x000000ffff1c7224 */ /* 0x000fe200020e0e0d */
[----:B------:R-:W-:Y:S01]  /*e150*/  IADD3.X R30, PT, PT, RZ, ~R40, RZ, P3, !PT ;  /* 0x80000028ff1e7210 */ /* 0x000fe20001ffe4ff */
[C---:B------:R-:W-:Y:S02]  /*e160*/  IMAD R49, R35.reuse, UR7, R26 ;  /* 0x0000000723317c24 */ /* 0x040fe4000f8e021a */
[----:B------:R-:W-:Y:S01]  /*e170*/  IMAD.WIDE.U32 R34, R35, UR6, R14 ;  /* 0x0000000623227c25 */ /* 0x000fe2000f8e000e */
[----:B------:R-:W0:Y:S03]  /*e180*/  LDC.64 R26, c[0x0][0x608] ;  /* 0x00018200ff1a7b82 */ /* 0x000e260000000a00 */
[----:B------:R-:W-:-:S02]  /*e190*/  IMAD R28, R28, UR6, RZ ;  /* 0x000000061c1c7c24 */ /* 0x000fc4000f8e02ff */
[----:B------:R-:W-:Y:S02]  /*e1a0*/  IMAD R30, R30, UR6, RZ ;  /* 0x000000061e1e7c24 */ /* 0x000fe4000f8e02ff */
        /* <DEDUP_REMOVED lines=13> */
[-C--:B------:R-:W-:Y:S02]  /*e280*/  IMAD R49, R29, R24.reuse, RZ ;  /* 0x000000181d317224 */ /* 0x080fe400078e02ff */
[-C--:B------:R-:W-:Y:S01]  /*e290*/  IMAD R9, R32, R25.reuse, R33 ;  /* 0x0000001920097224 */ /* 0x080fe200078e0221 */
[----:B------:R-:W-:Y:S01]  /*e2a0*/  SHF.L.U64.HI R35, R34, 0x3, R35 ;  /* 0x0000000322237819 */ /* 0x000fe20000010223 */
[----:B------:R-:W-:Y:S02]  /*e2b0*/  IMAD R47, R28, R25, R47 ;  /* 0x000000191c2f7224 */ /* 0x000fe400078e022f */
[----:B------:R-:W-:-:S04]  /*e2c0*/  IMAD.WIDE.U32 R32, R32, R24, RZ ;  /* 0x0000001820207225 */ /* 0x000fc800078e00ff */
[----:B------:R-:W-:-:S04]  /*e2d0*/  IMAD.WIDE.U32 R28, R28, R24, RZ ;  /* 0x000000181c1c7225 */ /* 0x000fc800078e00ff */
[C---:B------:R-:W-:Y:S01]  /*e2e0*/  IMAD R49, R30.reuse, R25, R49 ;  /* 0x000000191e317224 */ /* 0x040fe200078e0231 */
[----:B------:R-:W-:Y:S01]  /*e2f0*/  IADD3 R47, PT, PT, R29, R47, RZ ;  /* 0x0000002f1d2f7210 */ /* 0x000fe20007ffe0ff */
[----:B------:R-:W-:-:S03]  /*e300*/  IMAD.WIDE.U32 R30, R30, R24, RZ ;  /* 0x000000181e1e7225 */ /* 0x000fc600078e00ff */
[----:B------:R-:W-:Y:S01]  /*e310*/  SHF.L.U64.HI R48, R28, 0x3, R47 ;  /* 0x000000031c307819 */ /* 0x000fe2000001022f */
        /* <DEDUP_REMOVED lines=8> */
[----:B0-----:R-:W-:Y:S01]  /*e3a0*/  IMAD.WIDE.U32 R26, R2, UR6, R26 ;  /* 0x00000006021a7c25 */ /* 0x001fe2000f8e001a */
[----:B------:R-:W0:Y:S03]  /*e3b0*/  LDCU.64 UR6, c[0x0][0x5f0] ;  /* 0x0000be00ff0677ac */ /* 0x000e260008000a00 */
[----:B------:R-:W-:Y:S01]  /*e3c0*/  IMAD.SHL.U32 R33, R34, 0x8, RZ ;  /* 0x0000000822217824 */ /* 0x000fe200078e00ff */
[----:B------:R-:W-:Y:S01]  /*e3d0*/  SHF.L.U32 R34, R28, 0x3, RZ ;  /* 0x000000031c227819 */ /* 0x000fe200000006ff */
[----:B------:R-:W-:Y:S01]  /*e3e0*/  IMAD R43, R42, UR5, R31 ;  /* 0x000000052a2b7c24 */ /* 0x000fe2000f8e021f */
[----:B------:R-:W-:Y:S01]  /*e3f0*/  IADD3 R51, PT, PT, R27, R51, RZ ;  /* 0x000000331b337210 */ /* 0x000fe20007ffe0ff */
[----:B------:R-:W-:-:S02]  /*e400*/  IMAD R45, R44, UR5, R29 ;  /* 0x000000052c2d7c24 */ /* 0x000fc4000f8e021d */
[----:B------:R-:W-:Y:S01]  /*e410*/  IMAD.WIDE.U32 R30, R42, UR4, RZ ;  /* 0x000000042a1e7c25 */ /* 0x000fe2000f8e00ff */
[----:B------:R-:W-:-:S03]  /*e420*/  IADD3 R42, P3, PT, R14, -R26, RZ ;  /* 0x8000001a0e2a7210 */ /* 0x000fc60007f7e0ff */
[----:B------:R-:W-:Y:S01]  /*e430*/  IMAD.WIDE.U32 R28, R44, UR4, RZ ;  /* 0x000000042c1c7c25 */ /* 0x000fe2000f8e00ff */
[----:B------:R-:W-:Y:S02]  /*e440*/  LEA R11, P4, R30, R11, 0x3 ;  /* 0x0000000b1e0b7211 */ /* 0x000fe400078818ff */
[----:B------:R-:W-:Y:S01]  /*e450*/  LOP3.LUT R44, R3, 0xfffffff8, RZ, 0xc0, !PT ;  /* 0xfffffff8032c7812 */ /* 0x000fe200078ec0ff */
[----:B------:R-:W-:Y:S01]  /*e460*/  IMAD.WIDE.U32 R26, R8, UR4, RZ ;  /* 0x00000004081a7c25 */ /* 0x000fe2000f8e00ff */
[----:B------:R-:W-:-:S03]  /*e470*/  IADD3 R8, PT, PT, R31, R43, RZ ;  /* 0x0000002b1f087210 */ /* 0x000fc60007ffe0ff */
[----:B------:R-:W-:Y:S01]  /*e480*/  IMAD.IADD R45, R29, 0x1, R45 ;  /* 0x000000011d2d7824 */ /* 0x000fe200078e022d */
[----:B------:R-:W-:Y:S01]  /*e490*/  IADD3.X R29, PT, PT, R15, ~R51, RZ, P3, !PT ;  /* 0x800000330f1d7210 */ /* 0x000fe20001ffe4ff */
[----:B------:R-:W-:Y:S01]  /*e4a0*/  IMAD.IADD R27, R27, 0x1, R53 ;  /* 0x000000011b1b7824 */ /* 0x000fe200078e0235 */
[----:B------:R-:W-:Y:S01]  /*e4b0*/  LEA R9, P5, R26, R9, 0x3 ;  /* 0x000000091a097211 */ /* 0x000fe200078a18ff */
[----:B------:R-:W-:Y:S01]  /*e4c0*/  IMAD R40, R40, UR4, RZ ;  /* 0x0000000428287c24 */ /* 0x000fe2000f8e02ff */
        /* <DEDUP_REMOVED lines=8> */
[----:B------:R-:W-:-:S03]  /*e550*/  MOV R42, R18 ;  /* 0x00000012002a7202 */ /* 0x000fc60000000f00 */
[----:B------:R-:W-:Y:S01]  /*e560*/  IMAD R8, R13, UR4, RZ ;  /* 0x000000040d087c24 */ /* 0x000fe2000f8e02ff */
[----:B------:R-:W-:Y:S01]  /*e570*/  IADD3 R43, PT, PT, R25, R43, RZ ;  /* 0x0000002b192b7210 */ /* 0x000fe20007ffe0ff */
[C---:B------:R-:W-:Y:S02]  /*e580*/  IMAD R27, R38.reuse, UR5, R27 ;  /* 0x00000005261b7c24 */ /* 0x040fe4000f8e021b */
[----:B------:R-:W-:Y:S01]  /*e590*/  IMAD.WIDE.U32 R28, R38, UR4, RZ ;  /* 0x00000004261c7c25 */ /* 0x000fe2000f8e00ff */
[----:B------:R-:W-:Y:S02]  /*e5a0*/  SHF.L.U64.HI R43, R24, 0x3, R43 ;  /* 0x00000003182b7819 */ /* 0x000fe4000001022b */
[----:B0-----:R-:W-:Y:S01]  /*e5b0*/  MOV R38, UR7 ;  /* 0x0000000700267c02 */ /* 0x001fe20008000f00 */
[----:B------:R-:W-:Y:S01]  /*e5c0*/  IMAD R31, R37, UR5, R8 ;  /* 0x00000005251f7c24 */ /* 0x000fe2000f8e0208 */
[----:B------:R-:W-:Y:S01]  /*e5d0*/  IADD3 R8, PT, PT, R29, R27, RZ ;  /* 0x0000001b1d087210 */ /* 0x000fe20007ffe0ff */
[----:B------:R-:W-:Y:S01]  /*e5e0*/  IMAD.WIDE.U32 R12, R37, UR4, RZ ;  /* 0x00000004250c7c25 */ /* 0x000fe2000f8e00ff */
[----:B------:R-:W-:-:S03]  /*e5f0*/  LEA R33, P3, R28, R33, 0x3 ;  /* 0x000000211c217211 */ /* 0x000fc600078618ff */
[C---:B------:R-:W-:Y:S01]  /*e600*/  IMAD R29, R17.reuse, UR5, R40 ;  /* 0x00000005111d7c24 */ /* 0x040fe2000f8e0228 */
[----:B------:R-:W-:Y:S01]  /*e610*/  LEA.HI.X R35, R28, R35, R8, 0x3, P3 ;  /* 0x000000231c237211 */ /* 0x000fe200018f1c08 */
[----:B------:R-:W-:Y:S01]  /*e620*/  IMAD.WIDE.U32 R26, R17, UR4, RZ ;  /* 0x00000004111a7c25 */ /* 0x000fe2000f8e00ff */
[----:B------:R-:W-:Y:S01]  /*e630*/  USHF.L.U64.HI UR4, UR4, 0x6, UR5 ;  /* 0x0000000604047899 */ /* 0x000fe20008010205 */
[----:B------:R-:W-:Y:S02]  /*e640*/  IADD3 R17, PT, PT, R13, R31, RZ ;  /* 0x0000001f0d117210 */ /* 0x000fe40007ffe0ff */
[----:B------:R-:W-:Y:S01]  /*e650*/  IMAD.SHL.U32 R25, R24, 0x8, RZ ;  /* 0x0000000818197824 */ /* 0x000fe200078e00ff */
[----:B------:R-:W-:Y:S01]  /*e660*/  IADD3 R13, PT, PT, R27, R29, RZ ;  /* 0x0000001d1b0d7210 */ /* 0x000fe20007ffe0ff */
[----:B------:R-:W-:Y:S01]  /*e670*/  IMAD.U32 R40, RZ, RZ, UR6 ;  /* 0x00000006ff287e24 */ /* 0x000fe2000f8e00ff */
[----:B------:R-:W-:Y:S02]  /*e680*/  LEA R34, P3, R12, R34, 0x3 ;  /* 0x000000220c227211 */ /* 0x000fe400078618ff */
[----:B------:R-:W-:-:S02]  /*e690*/  LEA R47, P4, R26, R47, 0x3 ;  /* 0x0000002f1a2f7211 */ /* 0x000fc400078818ff */
[----:B------:R-:W-:Y:S02]  /*e6a0*/  LEA R8, P2, R36, R25, 0x3 ;  /* 0x0000001924087211 */ /* 0x000fe400078418ff */
[----:B------:R-:W-:Y:S02]  /*e6b0*/  LEA.HI.X R48, R12, R48, R17, 0x3, P3 ;  /* 0x000000300c307211 */ /* 0x000fe400018f1c11 */
[----:B------:R-:W-:Y:S02]  /*e6c0*/  LEA.HI.X R49, R26, R49, R13, 0x3, P4 ;  /* 0x000000311a317211 */ /* 0x000fe400020f1c0d */
[----:B------:R-:W-:Y:S02]  /*e6d0*/  LEA.HI.X R43, R36, R43, R16, 0x3, P2 ;  /* 0x0000002b242b7211 */ /* 0x000fe400010f1c10 */
[----:B------:R-:W-:-:S07]  /*e6e0*/  IADD3.X R45, PT, PT, ~R19, UR4, RZ, P1, !PT ;  /* 0x00000004132d7c10 */ /* 0x000fce0008ffe5ff */
.L_x_996:
[C---:B------:R-:W-:Y:S02]  /*e6f0*/  IADD3 R12, P1, PT, R40.reuse, R6, RZ ;  /* 0x00000006280c7210 */ /* 0x040fe40007f3e0ff */
[----:B------:R-:W-:-:S03]  /*e700*/  IADD3 R24, P2, PT, R40, R8, RZ ;  /* 0x0000000828187210 */ /* 0x000fc60007f5e0ff */
[----:B------:R-:W-:Y:S01]  /*e710*/  IMAD.X R13, R38, 0x1, R7, P1 ;  /* 0x00000001260d7824 */ /* 0x000fe200008e0607 */
[----:B------:R-:W-:Y:S02]  /*e720*/  IADD3 R18, P1, PT, R40, R10, RZ ;  /* 0x0000000a28127210 */ /* 0x000fe40007f3e0ff */
[----:B------:R-:W-:-:S03]  /*e730*/  IADD3.X R25, PT, PT, R38, R43, RZ, P2, !PT ;  /* 0x0000002b26197210 */ /* 0x000fc600017fe4ff */
[----:B------:R-:W2:Y:S01]  /*e740*/  LDG.E.64 R12, desc[UR8][R12.64] ;  /* 0x000000080c0c7981 */ /* 0x000ea2000c1e1b00 */
[----:B------:R-:W-:Y:S02]  /*e750*/  IADD3 R16, P2, PT, R40, R11, RZ ;  /* 0x0000000b28107210 */ /* 0x000fe40007f5e0ff */
[----:B------:R-:W-:Y:S01]  /*e760*/  IADD3.X R19, PT, PT, R38, R39, RZ, P1, !PT ;  /* 0x0000002726137210 */ /* 0x000fe20000ffe4ff */
[----:B------:R-:W3:Y:S01]  /*e770*/  LDG.E.64 R24, desc[UR8][R24.64] ;  /* 0x0000000818187981 */ /* 0x000ee2000c1e1b00 */
[----:B------:R-:W-:Y:S01]  /*e780*/  IADD3 R26, P1, PT, R40, R9, RZ ;  /* 0x00000009281a7210 */ /* 0x000fe20007f3e0ff */
[----:B------:R-:W-:Y:S01]  /*e790*/  IMAD.X R17, R38, 0x1, R41, P2 ;  /* 0x0000000126117824 */ /* 0x000fe200010e0629 */
[----:B------:R-:W-:Y:S02]  /*e7a0*/  IADD3 R28, P2, PT, R40, R33, RZ ;  /* 0x00000021281c7210 */ /* 0x000fe40007f5e0ff */
[----:B------:R-:W4:Y:S01]  /*e7b0*/  LDG.E.64 R18, desc[UR8][R18.64] ;  /* 0x0000000812127981 */ /* 0x000f22000c1e1b00 */
[----:B------:R-:W-:-:S02]  /*e7c0*/  IADD3.X R27, PT, PT, R38, R32, RZ, P1, !PT ;  /* 0x00000020261b7210 */ /* 0x000fc40000ffe4ff */
[----:B------:R-:W-:Y:S01]  /*e7d0*/  IADD3 R36, P1, PT, R40, R34, RZ ;  /* 0x0000002228247210 */ /* 0x000fe20007f3e0ff */
[----:B------:R-:W4:Y:S01]  /*e7e0*/  LDG.E.64 R16, desc[UR8][R16.64] ;  /* 0x0000000810107981 */ /* 0x000f22000c1e1b00 */
[----:B------:R-:W-:-:S03]  /*e7f0*/  IADD3.X R29, PT, PT, R38, R35, RZ, P2, !PT ;  /* 0x00000023261d7210 */ /* 0x000fc600017fe4ff */
[----:B------:R-:W4:Y:S01]  /*e800*/  LDG.E.64 R26, desc[UR8][R26.64] ;  /* 0x000000081a1a7981 */ /* 0x000f22000c1e1b00 */
[----:B------:R-:W-:Y:S01]  /*e810*/  IMAD.X R37, R38, 0x1, R48, P1 ;  /* 0x0000000126257824 */ /* 0x000fe200008e0630 */
        /* <DEDUP_REMOVED lines=30> */
.L_x_995:
[----:B------:R-:W-:Y:S05]  /*ea00*/  BSYNC.RECONVERGENT B0 ;  /* 0x0000000000007941 */ /* 0x000fea0003800200 */
.L_x_994:
        /* <DEDUP_REMOVED lines=30> */
[C---:B-1----:R-:W-:Y:S01]  /*ebf0*/  IMAD.WIDE.U32 R10, R2.reuse, UR4, R10 ;  /* 0x00000004020a7c25 */ /* 0x042fe2000f8e000a */
[----:B------:R-:W-:Y:S02]  /*ec00*/  IADD3.X R9, PT, PT, R9, UR7, RZ, P5, !PT ;  /* 0x0000000709097c10 */ /* 0x000fe4000affe4ff */
[----:B------:R-:W-:Y:S01]  /*ec10*/  IADD3 R5, PT, PT, R5, R7, RZ ;  /* 0x0000000705057210 */ /* 0x000fe20007ffe0ff */
[----:B------:R-:W-:Y:S01]  /*ec20*/  IMAD R13, R2, UR5, R13 ;  /* 0x00000005020d7c24 */ /* 0x000fe2000f8e020d */
[----:B------:R-:W-:Y:S02]  /*ec30*/  IADD3 R25, P4, PT, R14, -R10, RZ ;  /* 0x8000000a0e197210 */ /* 0x000fe40007f9e0ff */
[----:B------:R-:W-:Y:S02]  /*ec40*/  IADD3 R7, P3, PT, R10, UR4, RZ ;  /* 0x000000040a077c10 */ /* 0x000fe4000ff7e0ff */
[----:B------:R-:W-:-:S02]  /*ec50*/  IADD3 R13, PT, PT, R11, R13, RZ ;  /* 0x0000000d0b0d7210 */ /* 0x000fc40007ffe0ff */
[----:B------:R-:W-:Y:S02]  /*ec60*/  IADD3 R17, P2, PT, R14, -R7, RZ ;  /* 0x800000070e117210 */ /* 0x000fe40007f5e0ff */
[----:B------:R-:W-:Y:S01]  /*ec70*/  IADD3.X R19, PT, PT, R13, UR5, RZ, P3, !PT ;  /* 0x000000050d137c10 */ /* 0x000fe20009ffe4ff */
[C---:B------:R-:W-:Y:S01]  /*ec80*/  IMAD.X R10, R15.reuse, 0x1, ~R13, P4 ;  /* 0x000000010f0a7824 */ /* 0x040fe200020e0e0d */
[----:B------:R-:W-:Y:S02]  /*ec90*/  LEA.HI.X R5, R6, UR13, R5, 0x3, P1 ;  /* 0x0000000d06057c11 */ /* 0x000fe400088f1c05 */
[----:B------:R-:W-:Y:S01]  /*eca0*/  IADD3 R11, P3, P4, R14, -UR4, -R7 ;  /* 0x800000040e0b7c10 */ /* 0x000fe2000fc7e807 */
[----:B------:R-:W-:Y:S01]  /*ecb0*/  IMAD R10, R10, UR10, RZ ;  /* 0x0000000a0a0a7c24 */ /* 0x000fe2000f8e02ff */
[----:B------:R-:W-:Y:S02]  /*ecc0*/  IADD3 R12, P1, PT, R8, UR6, RZ ;  /* 0x00000006080c7c10 */ /* 0x000fe4000ff3e0ff */
[----:B------:R-:W-:Y:S01]  /*ecd0*/  IADD3.X R7, PT, PT, R15, ~R19, RZ, P2, !PT ;  /* 0x800000130f077210 */ /* 0x000fe200017fe4ff */
[----:B------:R-:W-:Y:S01]  /*ece0*/  IMAD R27, R25, UR11, R10 ;  /* 0x0000000b191b7c24 */ /* 0x000fe2000f8e020a */
[----:B------:R-:W-:Y:S01]  /*ecf0*/  IADD3 R6, P5, PT, R12, UR6, RZ ;  /* 0x000000060c067c10 */ /* 0x000fe2000ffbe0ff */
[----:B------:R-:W2:Y:S01]  /*ed00*/  LDG.E.64 R4, desc[UR8][R4.64] ;  /* 0x0000000804047981 */ /* 0x000ea2000c1e1b00 */
[----:B------:R-:W-:Y:S01]  /*ed10*/  IADD3.X R13, PT, PT, R9, UR7, RZ, P1, !PT ;  /* 0x00000007090d7c10 */ /* 0x000fe20008ffe4ff */
[----:B------:R-:W-:Y:S01]  /*ed20*/  IMAD R16, R7, UR10, RZ ;  /* 0x0000000a07107c24 */ /* 0x000fe2000f8e02ff */
[----:B------:R-:W-:Y:S01]  /*ed30*/  IADD3.X R10, PT, PT, R15, ~UR5, ~R19, P3, P4 ;  /* 0x800000050f0a7c10 */ /* 0x000fe20009fe8c13 */
[----:B------:R-:W-:Y:S01]  /*ed40*/  IMAD.WIDE.U32 R8, R25, UR10, R8 ;  /* 0x0000000a19087c25 */ /* 0x000fe2000f8e0008 */
[----:B------:R-:W-:-:S03]  /*ed50*/  IADD3.X R7, PT, PT, R13, UR7, RZ, P5, !PT ;  /* 0x000000070d077c10 */ /* 0x000fc6000affe4ff */
[C---:B------:R-:W-:Y:S02]  /*ed60*/  IMAD R19, R17.reuse, UR11, R16 ;  /* 0x0000000b11137c24 */ /* 0x040fe4000f8e0210 */
[----:B------:R-:W-:Y:S01]  /*ed70*/  IMAD.WIDE.U32 R12, R17, UR10, R12 ;  /* 0x0000000a110c7c25 */ /* 0x000fe2000f8e000c */
[----:B------:R-:W-:-:S03]  /*ed80*/  IADD3 R17, PT, PT, R27, R9, RZ ;  /* 0x000000091b117210 */ /* 0x000fc60007ffe0ff */
[----:B------:R-:W-:Y:S01]  /*ed90*/  IMAD R24, R10, UR10, RZ ;  /* 0x0000000a0a187c24 */ /* 0x000fe2000f8e02ff */
[----:B------:R-:W-:Y:S01]  /*eda0*/  LEA R10, P1, R8, UR12, 0x3 ;  /* 0x0000000c080a7c11 */ /* 0x000fe2000f8218ff */
[----:B------:R-:W-:Y:S01]  /*edb0*/  IMAD.IADD R9, R13, 0x1, R19 ;  /* 0x000000010d097824 */ /* 0x000fe200078e0213 */
[----:B------:R-:W-:Y:S01]  /*edc0*/  LEA R16, P2, R12, UR12, 0x3 ;  /* 0x0000000c0c107c11 */ /* 0x000fe2000f8418ff */
        /* <DEDUP_REMOVED lines=20> */
.L_x_1000:
[----:B------:R-:W-:Y:S05]  /*ef10*/  BSYNC.RECONVERGENT B1 ;  /* 0x0000000000017941 */ /* 0x000fea0003800200 */
.L_x_999:
        /* <DEDUP_REMOVED lines=51> */
.L_x_1002:
[----:B------:R-:W-:Y:S05]  /*f250*/  BSYNC.RECONVERGENT B1 ;  /* 0x0000000000017941 */ /* 0x000fea0003800200 */
.L_x_1001:
        /* <DEDUP_REMOVED lines=24> */
.L_x_998:
[----:B------:R-:W-:Y:S05]  /*f3e0*/  BSYNC.RECONVERGENT B0 ;  /* 0x0000000000007941 */ /* 0x000fea0003800200 */
.L_x_997:
[----:B-----5:R-:W-:Y:S01]  /*f3f0*/  STG.E.64 desc[UR8][R20.64], R22 ;  /* 0x0000001614007986 */ /* 0x020fe2000c101b08 */
[----:B------:R-:W-:Y:S05]  /*f400*/  EXIT ;  /* 0x000000000000794d */ /* 0x000fea0003800000 */
.L_x_870:
        /* <DEDUP_REMOVED lines=354> */
.L_x_1005:
        /* <DEDUP_REMOVED lines=37> */
.L_x_1008:
[----:B------:R-:W-:-:S07]  /*10c80*/  MOV R4, 0x10ca0 ;  /* 0x00010ca000047802 */ /* 0x000fce0000000f00 */
[----:B------:R-:W-:Y:S05]  /*10c90*/  CALL.REL.NOINC `($__internal_3_$__cuda_sm20_div_s64) ;  /* 0x0000019400887944 */ /* 0x000fea0003c00000 */
[----:B------:R-:W-:Y:S01]  /*10ca0*/  MOV R16, R6 ;  /* 0x0000000600107202 */ /* 0x000fe20000000f00 */
[----:B------:R-:W-:-:S07]  /*10cb0*/  IMAD.MOV.U32 R17, RZ, RZ, R7 ;  /* 0x000000ffff117224 */ /* 0x000fce00078e0007 */
.L_x_1007:
[----:B------:R-:W-:Y:S05]  /*10cc0*/  BSYNC.RECONVERGENT B1 ;  /* 0x0000000000017941 */ /* 0x000fea0003800200 */
.L_x_1006:
        /* <DEDUP_REMOVED lines=40> */
.L_x_1010:
[----:B------:R-:W-:Y:S02]  /*10f50*/  MOV R10, R18 ;  /* 0x00000012000a7202 */ /* 0x000fe40000000f00 */
[----:B------:R-:W-:Y:S02]  /*10f60*/  MOV R3, R19 ;  /* 0x0000001300037202 */ /* 0x000fe40000000f00 */
[----:B------:R-:W-:-:S07]  /*10f70*/  MOV R4, 0x10f90 ;  /* 0x00010f9000047802 */ /* 0x000fce0000000f00 */
[----:B------:R-:W-:Y:S05]  /*10f80*/  CALL.REL.NOINC `($__internal_3_$__cuda_sm20_div_s64) ;  /* 0x0000019000cc7944 */ /* 0x000fea0003c00000 */
.L_x_1011:
[----:B------:R-:W-:Y:S05]  /*10f90*/  BSYNC.RECONVERGENT B1 ;  /* 0x0000000000017941 */ /* 0x000fea0003800200 */
.L_x_1009:
        /* <DEDUP_REMOVED lines=12> */
[----:B------:R0:W5:Y:S01]  /*11060*/  LDG.E.64 R24, desc[UR8][R22.64] ;  /* 0x0000000816187981 */ /* 0x000162000c1e1b00 */
        /* <DEDUP_REMOVED lines=16> */
[----:B------:R-:W-:-:S03]  /*11170*/  IADD3.X R12, PT, PT, RZ, ~R16, RZ, P2, !PT ;  /* 0x80000010ff0c7210 */ /* 0x000fc600017fe4ff */
[----:B------:R-:W-:Y:S01]  /*11180*/  IMAD.X R36, RZ, RZ, R16, P1 ;  /* 0x000000ffff247224 */ /* 0x000fe200008e0610 */
[----:B------:R-:W-:-:S04]  /*11190*/  IADD3 R13, P1, PT, RZ, -R35, RZ ;  /* 0x80000023ff0d7210 */ /* 0x000fc80007f3e0ff */
[----:B------:R-:W-:Y:S01]  /*111a0*/  IADD3.X R11, PT, PT, RZ, ~R36, RZ, P1, !PT ;  /* 0x80000024ff0b7210 */ /* 0x000fe20000ffe4ff */
[----:B0-----:R-:W-:Y:S02]  /*111b0*/  IMAD R12, R12, UR12, RZ ;  /* 0x0000000c0c0c7c24 */ /* 0x001fe4000f8e02ff */
[----:B--2---:R-:W-:Y:S01]  /*111c0*/  IMAD R10, R16, UR6, RZ ;  /* 0x00000006100a7c24 */ /* 0x004fe2000f8e02ff */
[----:B------:R-:W-:Y:S01]  /*111d0*/  USHF.L.U32 UR14, UR6, 0x6, URZ ;  /* 0x00000006060e7899 */ /* 0x000fe200080006ff */
[----:B------:R-:W-:Y:S02]  /*111e0*/  IMAD R17, R21, UR13, R12 ;  /* 0x0000000d15117c24 */ /* 0x000fe4000f8e020c */
[----:B------:R-:W-:-:S04]  /*111f0*/  IMAD.WIDE.U32 R6, R15, UR6, RZ ;  /* 0x000000060f067c25 */ /* 0x000fc8000f8e00ff */
[----:B------:R-:W-:Y:S01]  /*11200*/  IMAD R9, R15, UR7, R10 ;  /* 0x000000070f097c24 */ /* 0x000fe2000f8e020a */
[----:B------:R-:W-:Y:S01]  /*11210*/  IADD3 R39, P1, PT, R6, UR6, RZ ;  /* 0x0000000606277c10 */ /* 0x000fe2000ff3e0ff */
[----:B------:R-:W-:-:S04]  /*11220*/  IMAD.WIDE.U32 R20, R21, UR12, R18 ;  /* 0x0000000c15147c25 */ /* 0x000fc8000f8e0012 */
[----:B------:R-:W-:Y:S02]  /*11230*/  IMAD R10, R11, UR12, RZ ;  /* 0x0000000c0b0a7c24 */ /* 0x000fe4000f8e02ff */
[----:B------:R-:W-:Y:S01]  /*11240*/  IMAD.IADD R34, R7, 0x1, R9 ;  /* 0x0000000107227824 */ /* 0x000fe200078e0209 */
[----:B------:R-:W-:Y:S01]  /*11250*/  IADD3 R9, PT, PT, R21, R17, RZ ;  /* 0x0000001115097210 */ /* 0x000fe20007ffe0ff */
[C---:B------:R-:W-:Y:S01]  /*11260*/  IMAD R11, R13.reuse, UR13, R10 ;  /* 0x0000000d0d0b7c24 */ /* 0x040fe2000f8e020a */
[C---:B------:R-:W-:Y:S01]  /*11270*/  SHF.L.U32 R7, R6.reuse, 0x3, RZ ;  /* 0x0000000306077819 */ /* 0x040fe200000006ff */
[----:B------:R-:W-:Y:S01]  /*11280*/  IMAD.WIDE.U32 R12, R13, UR12, R18 ;  /* 0x0000000c0d0c7c25 */ /* 0x000fe2000f8e0012 */
[----:B------:R-:W-:Y:S02]  /*11290*/  SHF.L.U64.HI R37, R6, 0x3, R34 ;  /* 0x0000000306257819 */ /* 0x000fe40000010222 */
[----:B------:R-:W-:Y:S01]  /*112a0*/  IADD3.X R34, PT, PT, R34, UR7, RZ, P1, !PT ;  /* 0x0000000722227c10 */ /* 0x000fe20008ffe4ff */
[----:B-1----:R-:W-:-:S02]  /*112b0*/  IMAD R28, R26, UR13, RZ ;  /* 0x0000000d1a1c7c24 */ /* 0x002fc4000f8e02ff */
[----:B------:R-:W-:Y:S02]  /*112c0*/  IMAD R9, R9, R26, RZ ;  /* 0x0000001a09097224 */ /* 0x000fe400078e02ff */
[----:B------:R-:W-:Y:S02]  /*112d0*/  IMAD.IADD R13, R13, 0x1, R11 ;  /* 0x000000010d0d7824 */ /* 0x000fe400078e020b */
[----:B------:R-:W-:-:S04]  /*112e0*/  IMAD.WIDE.U32 R10, R26, UR12, RZ ;  /* 0x0000000c1a0a7c25 */ /* 0x000fc8000f8e00ff */
[----:B------:R-:W-:Y:S01]  /*112f0*/  IMAD R17, R27, UR12, R28 ;  /* 0x0000000c1b117c24 */ /* 0x000fe2000f8e021c */
[----:B------:R-:W-:Y:S01]  /*11300*/  LEA R6, P2, -R10, UR14, 0x6 ;  /* 0x0000000e0a067c11 */ /* 0x000fe2000f8431ff */
[C---:B------:R-:W-:Y:S01]  /*11310*/  IMAD R9, R20.reuse, R27, R9 ;  /* 0x0000001b14097224 */ /* 0x040fe200078e0209 */
[----:B------:R-:W0:Y:S01]  /*11320*/  LDC.64 R28, c[0x0][0x608] ;  /* 0x00018200ff1c7b82 */ /* 0x000e220000000a00 */
[----:B------:R-:W-:Y:S01]  /*11330*/  IMAD.WIDE.U32 R20, R20, R26, RZ ;  /* 0x0000001a14147225 */ /* 0x000fe200078e00ff */
[----:B------:R-:W-:-:S03]  /*11340*/  IADD3 R17, PT, PT, R11, R17, RZ ;  /* 0x000000110b117210 */ /* 0x000fc60007ffe0ff */
[-C--:B------:R-:W-:Y:S01]  /*11350*/  IMAD R13, R13, R26.reuse, RZ ;  /* 0x0000001a0d0d7224 */ /* 0x080fe200078e02ff */
[----:B------:R-:W-:Y:S01]  /*11360*/  LEA R11, P3, R20, R7, 0x3 ;  /* 0x00000007140b7211 */ /* 0x000fe200078618ff */
[----:B------:R-:W-:Y:S01]  /*11370*/  IMAD R36, R36, UR6, RZ ;  /* 0x0000000624247c24 */ /* 0x000fe2000f8e02ff */
[----:B------:R-:W-:Y:S01]  /*11380*/  IADD3 R7, PT, PT, R21, R9, RZ ;  /* 0x0000000915077210 */ /* 0x000fe20007ffe0ff */
[----:B------:R-:W-:Y:S01]  /*11390*/  IMAD R51, R12, R27, R13 ;  /* 0x0000001b0c337224 */ /* 0x000fe200078e020d */
[----:B------:R-:W-:Y:S01]  /*113a0*/  SHF.L.U64.HI R10, R10, 0x6, R17 ;  /* 0x000000060a0a7819 */ /* 0x000fe20000010211 */
[----:B------:R-:W-:Y:S01]  /*113b0*/  IMAD.WIDE.U32 R12, R12, R26, RZ ;  /* 0x0000001a0c0c7225 */ /* 0x000fe200078e00ff */
[----:B------:R-:W-:Y:S02]  /*113c0*/  LEA.HI.X R37, R20, R37, R7, 0x3, P3 ;  /* 0x0000002514257211 */ /* 0x000fe400018f1c07 */
[----:B------:R-:W-:Y:S01]  /*113d0*/  IADD3 R47, P3, PT, R15, 0x3, RZ ;  /* 0x000000030f2f7810 */ /* 0x000fe20007f7e0ff */
[----:B------:R-:W-:Y:S01]  /*113e0*/  IMAD.IADD R51, R13, 0x1, R51 ;  /* 0x000000010d337824 */ /* 0x000fe200078e0233 */
[----:B------:R-:W-:Y:S01]  /*113f0*/  IADD3 R20, P4, PT, R15, 0x4, RZ ;  /* 0x000000040f147810 */ /* 0x000fe20007f9e0ff */
[----:B------:R-:W-:Y:S01]  /*11400*/  IMAD R57, R35, UR7, R36 ;  /* 0x0000000723397c24 */ /* 0x000fe2000f8e0224 */
[----:B------:R-:W-:-:S02]  /*11410*/  IADD3.X R42, PT, PT, RZ, R16, RZ, P3, !PT ;  /* 0x00000010ff2a7210 */ /* 0x000fc40001ffe4ff */
[C---:B------:R-:W-:Y:S01]  /*11420*/  IADD3 R40, P3, PT, R15.reuse, 0x5, RZ ;  /* 0x000000050f287810 */ /* 0x040fe20007f7e0ff */
[--C-:B------:R-:W-:Y:S01]  /*11430*/  IMAD.X R50, RZ, RZ, R16.reuse, P4 ;  /* 0x000000ffff327224 */ /* 0x100fe200020e0610 */
[C---:B------:R-:W-:Y:S01]  /*11440*/  IADD3 R13, P4, PT, R15.reuse, 0x6, RZ ;  /* 0x000000060f0d7810 */ /* 0x040fe20007f9e0ff */
[----:B------:R-:W-:Y:S01]  /*11450*/  IMAD.WIDE.U32 R60, R20, UR6, RZ ;  /* 0x00000006143c7c25 */ /* 0x000fe2000f8e00ff */
[----:B------:R-:W-:Y:S02]  /*11460*/  IADD3 R48, P5, PT, RZ, -R47, RZ ;  /* 0x8000002fff307210 */ /* 0x000fe40007fbe0ff */
[----:B------:R-:W-:Y:S01]  /*11470*/  IADD3.X R43, PT, PT, RZ, R16, RZ, P3, !PT ;  /* 0x00000010ff2b7210 */ /* 0x000fe20001ffe4ff */
[----:B------:R-:W-:Y:S01]  /*11480*/  IMAD.X R41, RZ, RZ, R16, P4 ;  /* 0x000000ffff297224 */ /* 0x000fe200020e0610 */
[----:B------:R-:W-:Y:S01]  /*11490*/  IADD3 R31, P3, PT, RZ, -R20, RZ ;  /* 0x80000014ff1f7210 */ /* 0x000fe20007f7e0ff */
[----:B0-----:R-:W-:Y:S01]  /*114a0*/  IMAD.WIDE.U32 R28, R15, UR12, R28 ;  /* 0x0000000c0f1c7c25 */ /* 0x001fe2000f8e001c */
[----:B------:R-:W-:-:S02]  /*114b0*/  IADD3.X R7, PT, PT, RZ, ~R42, RZ, P5, !PT ;  /* 0x8000002aff077210 */ /* 0x000fc40002ffe4ff */
[----:B------:R-:W-:Y:S01]  /*114c0*/  IADD3 R53, P4, PT, RZ, -R40, RZ ;  /* 0x80000028ff357210 */ /* 0x000fe20007f9e0ff */
[----:B------:R-:W-:Y:S01]  /*114d0*/  IMAD R42, R42, UR6, RZ ;  /* 0x000000062a2a7c24 */ /* 0x000fe2000f8e02ff */
[----:B------:R-:W-:Y:S01]  /*114e0*/  IADD3.X R30, PT, PT, RZ, ~R50, RZ, P3, !PT ;  /* 0x80000032ff1e7210 */ /* 0x000fe20001ffe4ff */
[----:B------:R-:W-:Y:S01]  /*114f0*/  IMAD R7, R7, UR12, RZ ;  /* 0x0000000c07077c24 */ /* 0x000fe2000f8e02ff */
[----:B------:R-:W-:Y:S01]  /*11500*/  IADD3.X R32, PT, PT, RZ, ~R43, RZ, P4, !PT ;  /* 0x8000002bff207210 */ /* 0x000fe200027fe4ff */
[----:B------:R-:W-:Y:S01]  /*11510*/  IMAD R59, R47, UR7, R42 ;  /* 0x000000072f3b7c24 */ /* 0x000fe2000f8e022a */
[----:B------:R-:W-:Y:S01]  /*11520*/  IADD3 R33, P3, PT, RZ, -R13, RZ ;  /* 0x8000000dff217210 */ /* 0x000fe20007f7e0ff */
[----:B------:R-:W-:Y:S01]  /*11530*/  IMAD R30, R30, UR12, RZ ;  /* 0x0000000c1e1e7c24 */ /* 0x000fe2000f8e02ff */
[----:B------:R-:W-:Y:S01]  /*11540*/  SHF.L.U32 R38, R12, 0x3, RZ ;  /* 0x000000030c267819 */ /* 0x000fe200000006ff */
[----:B------:R-:W-:Y:S01]  /*11550*/  IMAD R7, R48, UR13, R7 ;  /* 0x0000000d30077c24 */ /* 0x000fe2000f8e0207 */
[----:B------:R-:W-:Y:S01]  /*11560*/  SHF.L.U64.HI R51, R12, 0x3, R51 ;  /* 0x000000030c337819 */ /* 0x000fe20000010233 */
[----:B------:R-:W-:Y:S01]  /*11570*/  IMAD.WIDE.U32 R48, R48, UR12, R18 ;  /* 0x0000000c30307c25 */ /* 0x000fe2000f8e0012 */
[----:B------:R-:W-:-:S02]  /*11580*/  IADD3.X R12, PT, PT, RZ, ~R41, RZ, P3, !PT ;  /* 0x80000029ff0c7210 */ /* 0x000fc40001ffe4ff */
[----:B------:R-:W-:Y:S01]  /*11590*/  IADD3 R9, P5, PT, R15, 0x7, RZ ;  /* 0x000000070f097810 */ /* 0x000fe20007fbe0ff */
[----:B------:R-:W-:Y:S01]  /*115a0*/  IMAD R32, R32, UR12, RZ ;  /* 0x0000000c20207c24 */ /* 0x000fe2000f8e02ff */
[----:B------:R-:W-:Y:S01]  /*115b0*/  IADD3 R17, PT, PT, R49, R7, RZ ;  /* 0x0000000731117210 */ /* 0x000fe20007ffe0ff */
[C---:B------:R-:W-:Y:S01]  /*115c0*/  IMAD R21, R31.reuse, UR13, R30 ;  /* 0x0000000d1f157c24 */ /* 0x040fe2000f8e021e */
[----:B------:R-:W-:Y:S01]  /*115d0*/  IADD3 R55, P4, PT, RZ, -R9, RZ ;  /* 0x80000009ff377210 */ /* 0x000fe20007f9e0ff */
[----:B------:R-:W-:Y:S01]  /*115e0*/  IMAD.WIDE.U32 R30, R31, UR12, R18 ;  /* 0x0000000c1f1e7c25 */ /* 0x000fe2000f8e0012 */
[----:B------:R-:W-:-:S03]  /*115f0*/  IADD3 R28, P3, PT, R18, -R28, RZ ;  /* 0x8000001c121c7210 */ /* 0x000fc60007f7e0ff */
[C---:B------:R-:W-:Y:S02]  /*11600*/  IMAD R45, R53.reuse, UR13, R32 ;  /* 0x0000000d352d7c24 */ /* 0x040fe4000f8e0220 */
[----:B------:R-:W-:-:S04]  /*11610*/  IMAD.WIDE.U32 R52, R53, UR12, R18 ;  /* 0x0000000c35347c25 */ /* 0x000fc8000f8e0012 */
[----:B------:R-:W-:Y:S02]  /*11620*/  IMAD R12, R12, UR12, RZ ;  /* 0x0000000c0c0c7c24 */ /* 0x000fe4000f8e02ff */
[----:B------:R-:W-:Y:S02]  /*11630*/  IMAD.IADD R21, R31, 0x1, R21 ;  /* 0x000000011f157824 */ /* 0x000fe400078e0215 */
[----:B------:R-:W-:Y:S02]  /*11640*/  IMAD R7, R33, UR13, R12 ;  /* 0x0000000d21077c24 */ /* 0x000fe4000f8e020c */
[----:B------:R-:W-:Y:S02]  /*11650*/  IMAD.IADD R45, R53, 0x1, R45 ;  /* 0x00000001352d7824 */ /* 0x000fe400078e022d */
[----:B------:R-:W-:Y:S02]  /*11660*/  IMAD R17, R17, R26, RZ ;  /* 0x0000001a11117224 */ /* 0x000fe400078e02ff */
[----:B------:R-:W-:-:S04]  /*11670*/  IMAD.WIDE.U32 R32, R33, UR12, R18 ;  /* 0x0000000c21207c25 */ /* 0x000fc8000f8e0012 */
[-C--:B------:R-:W-:Y:S01]  /*11680*/  IMAD R21, R21, R26.reuse, RZ ;  /* 0x0000001a15157224 */ /* 0x080fe200078e02ff */
[----:B------:R-:W-:Y:S01]  /*11690*/  IADD3 R7, PT, PT, R33, R7, RZ ;  /* 0x0000000721077210 */ /* 0x000fe20007ffe0ff */
[----:B------:R-:W-:Y:S02]  /*116a0*/  IMAD.X R44, RZ, RZ, R16, P5 ;  /* 0x000000ffff2c7224 */ /* 0x000fe400028e0610 */
[----:B------:R-:W-:Y:S02]  /*116b0*/  IMAD R45, R45, R26, RZ ;  /* 0x0000001a2d2d7224 */ /* 0x000fe400078e02ff */
[C---:B------:R-:W-:Y:S01]  /*116c0*/  IMAD R17, R48.reuse, R27, R17 ;  /* 0x0000001b30117224 */ /* 0x040fe200078e0211 */
[----:B------:R-:W-:Y:S01]  /*116d0*/  IADD3.X R46, PT, PT, RZ, ~R44, RZ, P4, !PT ;  /* 0x8000002cff2e7210 */ /* 0x000fe200027fe4ff */
[----:B------:R-:W-:-:S04]  /*116e0*/  IMAD.WIDE.U32 R48, R48, R26, RZ ;  /* 0x0000001a30307225 */ /* 0x000fc800078e00ff */
[C---:B------:R-:W-:Y:S01]  /*116f0*/  IMAD R21, R30.reuse, R27, R21 ;  /* 0x0000001b1e157224 */ /* 0x040fe200078e0215 */
[----:B------:R-:W-:Y:S01]  /*11700*/  IADD3 R49, PT, PT, R49, R17, RZ ;  /* 0x0000001131317210 */ /* 0x000fe20007ffe0ff */
[-C--:B------:R-:W-:Y:S01]  /*11710*/  IMAD.WIDE.U32 R30, R30, R26.reuse, RZ ;  /* 0x0000001a1e1e7225 */ /* 0x080fe200078e00ff */
[C---:B------:R-:W-:Y:S02]  /*11720*/  SHF.L.U32 R12, R48.reuse, 0x3, RZ ;  /* 0x00000003300c7819 */ /* 0x040fe400000006ff */
[----:B------:R-:W-:Y:S01]  /*11730*/  SHF.L.U64.HI R49, R48, 0x3, R49 ;  /* 0x0000000330317819 */ /* 0x000fe20000010231 */
[----:B------:R-:W-:Y:S01]  /*11740*/  IMAD R45, R52, R27, R45 ;  /* 0x0000001b342d7224 */ /* 0x000fe200078e022d */
[----:B------:R-:W-:Y:S01]  /*11750*/  SHF.L.U32 R17, R30, 0x3, RZ ;  /* 0x000000031e117819 */ /* 0x000fe200000006ff */
[----:B------:R-:W-:-:S03]  /*11760*/  IMAD.WIDE.U32 R52, R52, R26, RZ ;  /* 0x0000001a34347225 */ /* 0x000fc600078e00ff */
[----:B------:R-:W-:Y:S01]  /*11770*/  LEA R17, P5, R60, R17, 0x3 ;  /* 0x000000113c117211 */ /* 0x000fe200078a18ff */
[----:B------:R-:W-:Y:S01]  /*11780*/  IMAD.IADD R21, R31, 0x1, R21 ;  /* 0x000000011f157824 */ /* 0x000fe200078e0215 */
[----:B------:R-:W-:Y:S01]  /*11790*/  IADD3 R45, PT, PT, R53, R45, RZ ;  /* 0x0000002d352d7210 */ /* 0x000fe20007ffe0ff */
[-C--:B------:R-:W-:Y:S02]  /*117a0*/  IMAD R7, R7, R26.reuse, RZ ;  /* 0x0000001a07077224 */ /* 0x080fe400078e02ff */
[----:B------:R-:W-:Y:S01]  /*117b0*/  IMAD R46, R46, UR12, RZ ;  /* 0x0000000c2e2e7c24 */ /* 0x000fe2000f8e02ff */
[----:B------:R-:W-:Y:S01]  /*117c0*/  SHF.L.U64.HI R48, R30, 0x3, R21 ;  /* 0x000000031e307819 */ /* 0x000fe20000010215 */
[----:B------:R-:W-:Y:S01]  /*117d0*/  IMAD R53, R32, R27, R7 ;  /* 0x0000001b20357224 */ /* 0x000fe200078e0207 */
[----:B------:R-:W-:Y:S01]  /*117e0*/  SHF.L.U64.HI R45, R52, 0x3, R45 ;  /* 0x00000003342d7819 */ /* 0x000fe2000001022d */
[----:B------:R-:W-:-:S04]  /*117f0*/  IMAD.WIDE.U32 R32, R32, R26, RZ ;  /* 0x0000001a20207225 */ /* 0x000fc800078e00ff */
[----:B------:R-:W-:Y:S01]  /*11800*/  IMAD R21, R55, UR13, R46 ;  /* 0x0000000d37157c24 */ /* 0x000fe2000f8e022e */
[----:B------:R-:W-:Y:S01]  /*11810*/  IADD3 R53, PT, PT, R33, R53, RZ ;  /* 0x0000003521357210 */ /* 0x000fe20007ffe0ff */
[----:B------:R-:W-:Y:S02]  /*11820*/  IMAD R46, R16, UR12, RZ ;  /* 0x0000000c102e7c24 */ /* 0x000fe4000f8e02ff */
[----:B------:R-:W-:Y:S01]  /*11830*/  IMAD.WIDE.U32 R30, R55, UR12, R18 ;  /* 0x0000000c371e7c25 */ /* 0x000fe2000f8e0012 */
[----:B------:R-:W-:-:S03]  /*11840*/  SHF.L.U64.HI R53, R32, 0x3, R53 ;  /* 0x0000000320357819 */ /* 0x000fc60000010235 */
[----:B------:R-:W-:Y:S01]  /*11850*/  IMAD R33, R15, UR13, R46 ;  /* 0x0000000d0f217c24 */ /* 0x000fe2000f8e022e */
[----:B------:R-:W-:Y:S01]  /*11860*/  IADD3 R21, PT, PT, R31, R21, RZ ;  /* 0x000000151f157210 */ /* 0x000fe20007ffe0ff */
[----:B------:R-:W-:Y:S01]  /*11870*/  IMAD.SHL.U32 R31, R32, 0x8, RZ ;  /* 0x00000008201f7824 */ /* 0x000fe200078e00ff */
[----:B------:R-:W0:Y:S01]  /*11880*/  LDCU.64 UR12, c[0x0][0x5f0] ;  /* 0x0000be00ff0c77ac */ /* 0x000e220008000a00 */
[----:B------:R-:W-:Y:S01]  /*11890*/  IMAD.WIDE.U32 R46, R47, UR6, RZ ;  /* 0x000000062f2e7c25 */ /* 0x000fe2000f8e00ff */
[----:B------:R-:W-:-:S03]  /*118a0*/  IADD3 R29, PT, PT, R29, R33, RZ ;  /* 0x000000211d1d7210 */ /* 0x000fc60007ffe0ff */
[----:B------:R-:W-:Y:S01]  /*118b0*/  IMAD R21, R21, R26, RZ ;  /* 0x0000001a15157224 */ /* 0x000fe200078e02ff */
[----:B------:R-:W-:Y:S01]  /*118c0*/  IADD3 R59, PT, PT, R47, R59, RZ ;  /* 0x0000003b2f3b7210 */ /* 0x000fe20007ffe0ff */
[----:B------:R-:W-:Y:S01]  /*118d0*/  IMAD.X R29, R19, 0x1, ~R29, P3 ;  /* 0x00000001131d7824 */ /* 0x000fe200018e0e1d */
[----:B------:R-:W-:Y:S01]  /*118e0*/  LEA R47, P4, R46, R12, 0x3 ;  /* 0x0000000c2e2f7211 */ /* 0x000fe200078818ff */
[C---:B------:R-:W-:Y:S02]  /*118f0*/  IMAD R21, R30.reuse, R27, R21 ;  /* 0x0000001b1e157224 */ /* 0x040fe400078e0215 */
[----:B------:R-:W-:Y:S01]  /*11900*/  IMAD.WIDE.U32 R32, R30, R26, RZ ;  /* 0x0000001a1e207225 */ /* 0x000fe200078e00ff */
[----:B------:R-:W-:-:S03]  /*11910*/  LEA.HI.X R49, R46, R49, R59, 0x3, P4 ;  /* 0x000000312e317211 */ /* 0x000fc600020f1c3b */
[----:B------:R-:W-:Y:S01]  /*11920*/  IMAD R29, R29, R26, RZ ;  /* 0x0000001a1d1d7224 */ /* 0x000fe200078e02ff */
[----:B------:R-:W-:Y:S01]  /*11930*/  IADD3 R21, PT, PT, R33, R21, RZ ;  /* 0x0000001521157210 */ /* 0x000fe20007ffe0ff */
[----:B------:R-:W-:-:S03]  /*11940*/  IMAD.WIDE.U32 R54, R35, UR6, RZ ;  /* 0x0000000623367c25 */ /* 0x000fc6000f8e00ff */
[----:B------:R-:W-:Y:S01]  /*11950*/  SHF.L.U64.HI R21, R32, 0x3, R21 ;  /* 0x0000000320157819 */ /* 0x000fe20000010215 */
[----:B------:R-:W-:Y:S01]  /*11960*/  IMAD R29, R28, R27, R29 ;  /* 0x0000001b1c1d7224 */ /* 0x000fe200078e021d */
[----:B------:R-:W-:Y:S01]  /*11970*/  IADD3 R57, PT, PT, R55, R57, RZ ;  /* 0x0000003937397210 */ /* 0x000fe20007ffe0ff */
[----:B------:R-:W-:Y:S01]  /*11980*/  IMAD R35, R50, UR6, RZ ;  /* 0x0000000632237c24 */ /* 0x000fe2000f8e02ff */
[----:B------:R-:W-:Y:S01]  /*11990*/  LEA R33, P3, R54, R38, 0x3 ;  /* 0x0000002636217211 */ /* 0x000fe200078618ff */
[----:B------:R-:W-:-:S03]  /*119a0*/  IMAD.WIDE.U32 R26, R28, R26, RZ ;  /* 0x0000001a1c1a7225 */ /* 0x000fc600078e00ff */
[----:B------:R-:W-:Y:S01]  /*119b0*/  LEA.HI.X R51, R54, R51, R57, 0x3, P3 ;  /* 0x0000003336337211 */ /* 0x000fe200018f1c39 */
[----:B------:R-:W-:Y:S01]  /*119c0*/  IMAD R43, R43, UR6, RZ ;  /* 0x000000062b2b7c24 */ /* 0x000fe2000f8e02ff */
[----:B------:R-:W-:Y:S01]  /*119d0*/  IADD3 R27, PT, PT, R27, R29, RZ ;  /* 0x0000001d1b1b7210 */ /* 0x000fe20007ffe0ff */
[----:B------:R-:W-:Y:S02]  /*119e0*/  IMAD R12, R41, UR6, RZ ;  /* 0x00000006290c7c24 */ /* 0x000fe4000f8e02ff */
[----:B------:R-:W-:Y:S02]  /*119f0*/  IMAD R44, R44, UR6, RZ ;  /* 0x000000062c2c7c24 */ /* 0x000fe4000f8e02ff */
[----:B------:R-:W-:Y:S02]  /*11a00*/  IMAD R35, R20, UR7, R35 ;  /* 0x0000000714237c24 */ /* 0x000fe4000f8e0223 */
[----:B------:R-:W-:Y:S02]  /*11a10*/  IMAD R43, R40, UR7, R43 ;  /* 0x00000007282b7c24 */ /* 0x000fe4000f8e022b */
[----:B------:R-:W-:Y:S01]  /*11a20*/  IMAD R55, R13, UR7, R12 ;  /* 0x000000070d377c24 */ /* 0x000fe2000f8e020c */
[----:B------:R-:W-:Y:S01]  /*11a30*/  IADD3 R35, PT, PT, R61, R35, RZ ;  /* 0x000000233d237210 */ /* 0x000fe20007ffe0ff */
[----:B------:R-:W-:-:S02]  /*11a40*/  IMAD R57, R9, UR7, R44 ;  /* 0x0000000709397c24 */ /* 0x000fc4000f8e022c */
[----:B------:R-:W-:Y:S01]  /*11a50*/  IMAD.WIDE.U32 R28, R9, UR6, RZ ;  /* 0x00000006091c7c25 */ /* 0x000fe2000f8e00ff */
[----:B------:R-:W-:-:S03]  /*11a60*/  LEA.HI.X R35, R60, R48, R35, 0x3, P5 ;  /* 0x000000303c237211 */ /* 0x000fc600028f1c23 */
[C---:B------:R-:W-:Y:S01]  /*11a70*/  IMAD.SHL.U32 R20, R26.reuse, 0x8, RZ ;  /* 0x000000081a147824 */ /* 0x040fe200078e00ff */
[----:B------:R-:W-:Y:S01]  /*11a80*/  SHF.L.U64.HI R26, R26, 0x3, R27 ;  /* 0x000000031a1a7819 */ /* 0x000fe2000001021b */
[----:B------:R-:W-:-:S04]  /*11a90*/  IMAD.WIDE.U32 R40, R40, UR6, RZ ;  /* 0x0000000628287c25 */ /* 0x000fc8000f8e00ff */
[----:B------:R-:W-:Y:S01]  /*11aa0*/  IMAD.WIDE.U32 R12, R13, UR6, RZ ;  /* 0x000000060d0c7c25 */ /* 0x000fe2000f8e00ff */
[----:B------:R-:W-:Y:S01]  /*11ab0*/  USHF.L.U64.HI UR6, UR6, 0x6, UR7 ;  /* 0x0000000606067899 */ /* 0x000fe20008010207 */
[----:B------:R-:W-:Y:S02]  /*11ac0*/  IADD3 R43, PT, PT, R41, R43, RZ ;  /* 0x0000002b292b7210 */ /* 0x000fe40007ffe0ff */
[----:B------:R-:W-:Y:S01]  /*11ad0*/  IMAD.SHL.U32 R32, R32, 0x8, RZ ;  /* 0x0000000820207824 */ /* 0x000fe200078e00ff */
[----:B------:R-:W-:Y:S01]  /*11ae0*/  IADD3 R30, PT, PT, R13, R55, RZ ;  /* 0x000000370d1e7210 */ /* 0x000fe20007ffe0ff */
[----:B------:R-:W-:Y:S01]  /*11af0*/  IMAD.SHL.U32 R7, R52, 0x8, RZ ;  /* 0x0000000834077824 */ /* 0x000fe200078e00ff */
[----:B------:R-:W-:Y:S01]  /*11b00*/  IADD3.X R10, PT, PT, ~R10, UR6, RZ, P2, !PT ;  /* 0x000000060a0a7c10 */ /* 0x000fe200097fe5ff */
[----:B------:R-:W-:Y:S01]  /*11b10*/  IMAD.IADD R9, R29, 0x1, R57 ;  /* 0x000000011d097824 */ /* 0x000fe200078e0239 */
[----:B------:R-:W-:Y:S02]  /*11b20*/  LEA R29, P1, R39, R20, 0x3 ;  /* 0x00000014271d7211 */ /* 0x000fe400078218ff */
[----:B------:R-:W-:-:S02]  /*11b30*/  LEA R13, P5, R28, R32, 0x3 ;  /* 0x000000201c0d7211 */ /* 0x000fc400078a18ff */
[----:B------:R-:W-:Y:S02]  /*11b40*/  LEA R27, P3, R40, R7, 0x3 ;  /* 0x00000007281b7211 */ /* 0x000fe400078618ff */
[----:B------:R-:W-:Y:S02]  /*11b50*/  LEA R31, P4, R12, R31, 0x3 ;  /* 0x0000001f0c1f7211 */ /* 0x000fe400078818ff */
[----:B------:R-:W-:Y:S02]  /*11b60*/  LEA.HI.X R26, R39, R26, R34, 0x3, P1 ;  /* 0x0000001a271a7211 */ /* 0x000fe400008f1c22 */
[C---:B------:R-:W-:Y:S02]  /*11b70*/  IADD3 R44, P2, PT, R14.reuse, R33, RZ ;  /* 0x000000210e2c7210 */ /* 0x040fe40007f5e0ff */
[----:B------:R-:W-:Y:S02]  /*11b80*/  IADD3 R42, P6, PT, R14, R29, RZ ;  /* 0x0000001d0e2a7210 */ /* 0x000fe40007fde0ff */
[----:B------:R-:W-:-:S02]  /*11b90*/  LEA.HI.X R28, R28, R21, R9, 0x3, P5 ;  /* 0x000000151c1c7211 */ /* 0x000fc400028f1c09 */
[----:B------:R-:W-:Y:S02]  /*11ba0*/  LEA.HI.X R45, R40, R45, R43, 0x3, P3 ;  /* 0x0000002d282d7211 */ /* 0x000fe400018f1c2b */
[----:B------:R-:W-:Y:S01]  /*11bb0*/  LEA.HI.X R53, R12, R53, R30, 0x3, P4 ;  /* 0x000000350c357211 */ /* 0x000fe200020f1c1e */
[----:B------:R-:W-:Y:S01]  /*11bc0*/  IMAD.MOV.U32 R12, RZ, RZ, R8 ;  /* 0x000000ffff0c7224 */ /* 0x000fe200078e0008 */
[C---:B------:R-:W-:Y:S02]  /*11bd0*/  IADD3 R20, P1, PT, R14.reuse, R11, RZ ;  /* 0x0000000b0e147210 */ /* 0x040fe40007f3e0ff */
[----:B------:R-:W-:Y:S02]  /*11be0*/  IADD3 R52, P5, PT, R14, R27, RZ ;  /* 0x0000001b0e347210 */ /* 0x000fe40007fbe0ff */
[----:B------:R-:W-:Y:S01]  /*11bf0*/  IADD3.X R50, PT, PT, RZ, R26, RZ, P6, !PT ;  /* 0x0000001aff327210 */ /* 0x000fe200037fe4ff */
[----:B------:R-:W-:Y:S01]  /*11c00*/  IMAD.X R60, RZ, RZ, R37, P1 ;  /* 0x000000ffff3c7224 */ /* 0x000fe200008e0625 */
[----:B------:R-:W-:-:S02]  /*11c10*/  IADD3.X R58, PT, PT, RZ, R51, RZ, P2, !PT ;  /* 0x00000033ff3a7210 */ /* 0x000fc400017fe4ff */
[C---:B------:R-:W-:Y:S02]  /*11c20*/  IADD3 R46, P3, PT, R14.reuse, R47, RZ ;  /* 0x0000002f0e2e7210 */ /* 0x040fe40007f7e0ff */
[C---:B------:R-:W-:Y:S01]  /*11c30*/  IADD3 R54, P4, PT, R14.reuse, R17, RZ ;  /* 0x000000110e367210 */ /* 0x040fe20007f9e0ff */
[----:B------:R-:W-:Y:S01]  /*11c40*/  IMAD.X R17, RZ, RZ, R45, P5 ;  /* 0x000000ffff117224 */ /* 0x000fe200028e062d */
[C---:B------:R-:W-:Y:S02]  /*11c50*/  IADD3 R48, P6, PT, R14.reuse, R31, RZ ;  /* 0x0000001f0e307210 */ /* 0x040fe40007fde0ff */
[----:B------:R-:W-:Y:S02]  /*11c60*/  IADD3 R56, P2, PT, R14, R13, RZ ;  /* 0x0000000d0e387210 */ /* 0x000fe40007f5e0ff */
[----:B0-----:R-:W-:Y:S02]  /*11c70*/  MOV R9, UR12 ;  /* 0x0000000c00097c02 */ /* 0x001fe40008000f00 */
[----:B------:R-:W-:-:S02]  /*11c80*/  MOV R7, UR13 ;  /* 0x0000000d00077c02 */ /* 0x000fc40008000f00 */
[----:B------:R-:W-:Y:S02]  /*11c90*/  LOP3.LUT R8, R3, 0xfffffff8, RZ, 0xc0, !PT ;  /* 0xfffffff803087812 */ /* 0x000fe400078ec0ff */
[----:B------:R-:W-:Y:S02]  /*11ca0*/  IADD3.X R49, PT, PT, RZ, R49, RZ, P3, !PT ;  /* 0x00000031ff317210 */ /* 0x000fe40001ffe4ff */
[----:B------:R-:W-:Y:S02]  /*11cb0*/  IADD3.X R13, PT, PT, RZ, R35, RZ, P4, !PT ;  /* 0x00000023ff0d7210 */ /* 0x000fe400027fe4ff */
[----:B------:R-:W-:Y:S02]  /*11cc0*/  IADD3.X R21, PT, PT, RZ, R53, RZ, P6, !PT ;  /* 0x00000035ff157210 */ /* 0x000fe400037fe4ff */
[----:B------:R-:W-:-:S07]  /*11cd0*/  IADD3.X R11, PT, PT, RZ, R28, RZ, P2, !PT ;  /* 0x0000001cff0b7210 */ /* 0x000fce00017fe4ff */
.L_x_1016:
        /* <DEDUP_REMOVED lines=49> */
.L_x_1015:
[----:B------:R-:W-:Y:S05]  /*11ff0*/  BSYNC.RECONVERGENT B2 ;  /* 0x0000000000027941 */ /* 0x000fea0003800200 */
.L_x_1014:
        /* <DEDUP_REMOVED lines=26> */
[----:B------:R-:W-:Y:S01]  /*121a0*/  IMAD R27, R15, UR7, R26 ;  /* 0x000000070f1b7c24 */ /* 0x000fe2000f8e021a */
[----:B------:R-:W-:Y:S01]  /*121b0*/  IADD3 R9, PT, PT, R9, R21, RZ ;  /* 0x0000001509097210 */ /* 0x000fe20007ffe0ff */
[----:B---3--:R-:W-:Y:S02]  /*121c0*/  IMAD R11, R13, UR14, RZ ;  /* 0x0000000e0d0b7c24 */ /* 0x008fe4000f8e02ff */
[----:B-1----:R-:W-:-:S04]  /*121d0*/  IMAD.WIDE.U32 R20, R15, UR6, R6 ;  /* 0x000000060f147c25 */ /* 0x002fc8000f8e0006 */
[----:B------:R-:W-:Y:S01]  /*121e0*/  IMAD.WIDE.U32 R12, R10, UR14, R8 ;  /* 0x0000000e0a0c7c25 */ /* 0x000fe2000f8e0008 */
[----:B------:R-:W-:-:S03]  /*121f0*/  IADD3 R31, P4, PT, R18, -R20, RZ ;  /* 0x80000014121f7210 */ /* 0x000fc60007f9e0ff */
[----:B------:R-:W-:Y:S01]  /*12200*/  IMAD R11, R10, UR15, R11 ;  /* 0x0000000f0a0b7c24 */ /* 0x000fe2000f8e020b */
[----:B------:R-:W-:Y:S01]  /*12210*/  IADD3 R10, P5, PT, R8, UR12, RZ ;  /* 0x0000000c080a7c10 */ /* 0x000fe2000ffbe0ff */
[----:B------:R-:W-:Y:S01]  /*12220*/  IMAD.IADD R21, R21, 0x1, R27 ;  /* 0x0000000115157824 */ /* 0x000fe200078e021b */
[----:B------:R-:W-:Y:S02]  /*12230*/  LEA R6, P1, R12, R14, 0x3 ;  /* 0x0000000e0c067211 */ /* 0x000fe400078218ff */
[----:B------:R-:W-:Y:S02]  /*12240*/  IADD3 R7, PT, PT, R11, R13, RZ ;  /* 0x0000000d0b077210 */ /* 0x000fe40007ffe0ff */
[----:B------:R-:W-:Y:S02]  /*12250*/  IADD3 R13, P3, PT, R20, UR6, RZ ;  /* 0x00000006140d7c10 */ /* 0x000fe4000ff7e0ff */
[----:B------:R-:W-:Y:S02]  /*12260*/  IADD3.X R20, PT, PT, R19, ~R21, RZ, P4, !PT ;  /* 0x8000001513147210 */ /* 0x000fe400027fe4ff */
[----:B------:R-:W-:-:S02]  /*12270*/  IADD3 R27, P2, PT, R18, -R13, RZ ;  /* 0x8000000d121b7210 */ /* 0x000fc40007f5e0ff */
[----:B------:R-:W-:Y:S01]  /*12280*/  IADD3.X R29, PT, PT, R21, UR7, RZ, P3, !PT ;  /* 0x00000007151d7c10 */ /* 0x000fe20009ffe4ff */
[----:B------:R-:W-:Y:S01]  /*12290*/  IMAD R20, R20, UR14, RZ ;  /* 0x0000000e14147c24 */ /* 0x000fe2000f8e02ff */
[----:B------:R-:W-:Y:S02]  /*122a0*/  IADD3.X R11, PT, PT, R9, UR13, RZ, P5, !PT ;  /* 0x0000000d090b7c10 */ /* 0x000fe4000affe4ff */
[----:B------:R-:W-:Y:S01]  /*122b0*/  LEA.HI.X R7, R12, R4, R7, 0x3, P1 ;  /* 0x000000040c077211 */ /* 0x000fe200008f1c07 */
[----:B------:R-:W-:Y:S01]  /*122c0*/  IMAD R33, R31, UR15, R20 ;  /* 0x0000000f1f217c24 */ /* 0x000fe2000f8e0214 */
[----:B------:R-:W-:Y:S02]  /*122d0*/  IADD3.X R9, PT, PT, R19, ~R29, RZ, P2, !PT ;  /* 0x8000001d13097210 */ /* 0x000fe400017fe4ff */
[----:B------:R-:W-:Y:S02]  /*122e0*/  IADD3 R12, P1, PT, R10, UR12, RZ ;  /* 0x0000000c0a0c7c10 */ /* 0x000fe4000ff3e0ff */
[----:B------:R-:W-:Y:S01]  /*122f0*/  IADD3 R21, P3, P4, R18, -UR6, -R13 ;  /* 0x8000000612157c10 */ /* 0x000fe2000fc7e80d */
[----:B------:R-:W-:Y:S01]  /*12300*/  IMAD R26, R9, UR14, RZ ;  /* 0x0000000e091a7c24 */ /* 0x000fe2000f8e02ff */
[----:B------:R-:W-:Y:S01]  /*12310*/  IADD3.X R13, PT, PT, R11, UR13, RZ, P1, !PT ;  /* 0x0000000d0b0d7c10 */ /* 0x000fe20008ffe4ff */
[----:B------:R-:W-:Y:S01]  /*12320*/  IMAD.WIDE.U32 R10, R31, UR14, R10 ;  /* 0x0000000e1f0a7c25 */ /* 0x000fe2000f8e000a */
[----:B------:R-:W-:Y:S01]  /*12330*/  IADD3 R8, P5, PT, R12, UR12, RZ ;  /* 0x0000000c0c087c10 */ /* 0x000fe2000ffbe0ff */
[----:B------:R-:W2:Y:S01]  /*12340*/  LDG.E.64 R6, desc[UR8][R6.64] ;  /* 0x0000000806067981 */ /* 0x000ea2000c1e1b00 */
[----:B------:R-:W-:Y:S01]  /*12350*/  IADD3.X R20, PT, PT, R19, ~UR7, ~R29, P3, P4 ;  /* 0x8000000713147c10 */ /* 0x000fe20009fe8c1d */
[----:B------:R-:W-:Y:S01]  /*12360*/  IMAD R29, R27, UR15, R26 ;  /* 0x0000000f1b1d7c24 */ /* 0x000fe2000f8e021a */
[----:B------:R-:W-:Y:S01]  /*12370*/  IADD3.X R9, PT, PT, R13, UR13, RZ, P5, !PT ;  /* 0x0000000d0d097c10 */ /* 0x000fe2000affe4ff */
[----:B------:R-:W-:Y:S01]  /*12380*/  IMAD.WIDE.U32 R26, R27, UR14, R12 ;  /* 0x0000000e1b1a7c25 */ /* 0x000fe2000f8e000c */
[----:B------:R-:W-:-:S03]  /*12390*/  LEA R12, P1, R10, R14, 0x3 ;  /* 0x0000000e0a0c7211 */ /* 0x000fc600078218ff */
[----:B------:R-:W-:Y:S01]  /*123a0*/  IMAD R28, R20, UR14, RZ ;  /* 0x0000000e141c7c24 */ /* 0x000fe2000f8e02ff */
[----:B------:R-:W-:Y:S01]  /*123b0*/  LEA R20, P2, R26, R14, 0x3 ;  /* 0x0000000e1a147211 */ /* 0x000fe200078418ff */
[----:B------:R-:W-:Y:S01]  /*123c0*/  IMAD.IADD R13, R33, 0x1, R11 ;  /* 0x00000001210d7824 */ /* 0x000fe200078e020b */
[----:B------:R-:W-:Y:S01]  /*123d0*/  IADD3 R11, PT, PT, R27, R29, RZ ;  /* 0x0000001d1b0b7210 */ /* 0x000fe20007ffe0ff */
[C---:B------:R-:W-:Y:S02]  /*123e0*/  IMAD R27, R21.reuse, UR15, R28 ;  /* 0x0000000f151b7c24 */ /* 0x040fe4000f8e021c */
[----:B------:R-:W-:Y:S01]  /*123f0*/  IMAD.WIDE.U32 R8, R21, UR14, R8 ;  /* 0x0000000e15087c25 */ /* 0x000fe2000f8e0008 */
[-C--:B------:R-:W-:Y:S02]  /*12400*/  LEA.HI.X R13, R10, R4.reuse, R13, 0x3, P1 ;  /* 0x000000040a0d7211 */ /* 0x080fe400008f1c0d */
[----:B------:R-:W-:Y:S02]  /*12410*/  LEA.HI.X R21, R26, R4, R11, 0x3, P2 ;  /* 0x000000041a157211 */ /* 0x000fe400010f1c0b */
[----:B------:R-:W-:-:S02]  /*12420*/  IADD3 R9, PT, PT, R9, R27, RZ ;  /* 0x0000001b09097210 */ /* 0x000fc40007ffe0ff */
[C---:B------:R-:W-:Y:S01]  /*12430*/  LEA R10, P1, R8.reuse, R14, 0x3 ;  /* 0x0000000e080a7211 */ /* 0x040fe200078218ff */
[----:B------:R-:W3:Y:S03]  /*12440*/  LDG.E.64 R12, desc[UR8][R12.64] ;  /* 0x000000080c0c7981 */ /* 0x000ee6000c1e1b00 */
[----:B------:R-:W-:Y:S01]  /*12450*/  LEA.HI.X R11, R8, R4, R9, 0x3, P1 ;  /* 0x00000004080b7211 */ /* 0x000fe200008f1c09 */
[----:B------:R-:W4:Y:S05]  /*12460*/  LDG.E.64 R20, desc[UR8][R20.64] ;  /* 0x0000000814147981 */ /* 0x000f2a000c1e1b00 */
[----:B------:R-:W4:Y:S01]  /*12470*/  LDG.E.64 R10, desc[UR8][R10.64] ;  /* 0x000000080a0a7981 */ /* 0x000f22000c1e1b00 */
[----:B------:R-:W-:-:S05]  /*12480*/  IADD3 R15, P1, PT, R15, 0x4, RZ ;  /* 0x000000040f0f7810 */ /* 0x000fca0007f3e0ff */
[----:B------:R-:W-:Y:S02]  /*12490*/  IMAD.X R16, RZ, RZ, R16, P1 ;  /* 0x000000ffff107224 */ /* 0x000fe400008e0610 */
        /* <DEDUP_REMOVED lines=8> */
.L_x_1020:
[----:B------:R-:W-:Y:S05]  /*12520*/  BSYNC.RECONVERGENT B3 ;  /* 0x0000000000037941 */ /* 0x000fea0003800200 */
.L_x_1019:
        /* <DEDUP_REMOVED lines=11> */
[----:B------:R-:W2:Y:S03]  /*125e0*/  LDCU.64 UR12, c[0x0][0x618] ;  /* 0x0000c300ff0c77ac */ /* 0x000ea60008000a00 */
[----:B------:R-:W-:Y:S01]  /*125f0*/  IADD3.X R10, PT, PT, RZ, ~R16, RZ, P1, !PT ;  /* 0x80000010ff0a7210 */ /* 0x000fe20000ffe4ff */
[----:B------:R-:W3:Y:S01]  /*12600*/  LDCU.64 UR14, c[0x0][0x620] ;  /* 0x0000c400ff0e77ac */ /* 0x000ee20008000a00 */
[----:B-1----:R-:W-:-:S03]  /*12610*/  IMAD R26, R16, UR6, RZ ;  /* 0x00000006101a7c24 */ /* 0x002fc6000f8e02ff */
[----:B------:R-:W-:Y:S02]  /*12620*/  IMAD R12, R10, UR6, RZ ;  /* 0x000000060a0c7c24 */ /* 0x000fe4000f8e02ff */
[----:B--2---:R-:W-:Y:S02]  /*12630*/  IMAD R20, R16, UR12, RZ ;  /* 0x0000000c10147c24 */ /* 0x004fe4000f8e02ff */
[----:B0-----:R-:W-:-:S04]  /*12640*/  IMAD.WIDE.U32 R10, R15, UR6, R8 ;  /* 0x000000060f0a7c25 */ /* 0x001fc8000f8e0008 */
[----:B------:R-:W-:Y:S02]  /*12650*/  IMAD R21, R15, UR7, R26 ;  /* 0x000000070f157c24 */ /* 0x000fe4000f8e021a */
[C---:B------:R-:W-:Y:S02]  /*12660*/  IMAD R13, R3.reuse, UR7, R12 ;  /* 0x00000007030d7c24 */ /* 0x040fe4000f8e020c */
[----:B------:R-:W-:Y:S01]  /*12670*/  IMAD.WIDE.U32 R8, R3, UR6, R18 ;  /* 0x0000000603087c25 */ /* 0x000fe2000f8e0012 */
[----:B------:R-:W-:Y:S02]  /*12680*/  IADD3 R3, P1, PT, R18, -R10, RZ ;  /* 0x8000000a12037210 */ /* 0x000fe40007f3e0ff */
[----:B------:R-:W-:Y:S01]  /*12690*/  IADD3 R21, PT, PT, R11, R21, RZ ;  /* 0x000000150b157210 */ /* 0x000fe20007ffe0ff */
[----:B------:R-:W-:Y:S01]  /*126a0*/  IMAD.WIDE.U32 R6, R15, UR12, RZ ;  /* 0x0000000c0f067c25 */ /* 0x000fe2000f8e00ff */
[----:B------:R-:W-:Y:S02]  /*126b0*/  IADD3 R13, PT, PT, R9, R13, RZ ;  /* 0x0000000d090d7210 */ /* 0x000fe40007ffe0ff */
[----:B------:R-:W-:Y:S01]  /*126c0*/  IADD3.X R21, PT, PT, R19, ~R21, RZ, P1, !PT ;  /* 0x8000001513157210 */ /* 0x000fe20000ffe4ff */
[----:B------:R-:W-:Y:S01]  /*126d0*/  IMAD R17, R15, UR13, R20 ;  /* 0x0000000d0f117c24 */ /* 0x000fe2000f8e0214 */
[----:B------:R-:W-:Y:S01]  /*126e0*/  IADD3 R10, P2, PT, R6, UR12, RZ ;  /* 0x0000000c060a7c10 */ /* 0x000fe2000ff5e0ff */
[----:B---3--:R-:W-:-:S02]  /*126f0*/  IMAD R13, R13, UR14, RZ ;  /* 0x0000000e0d0d7c24 */ /* 0x008fc4000f8e02ff */
[----:B------:R-:W-:Y:S02]  /*12700*/  IMAD.IADD R7, R7, 0x1, R17 ;  /* 0x0000000107077824 */ /* 0x000fe400078e0211 */
[----:B------:R-:W-:Y:S02]  /*12710*/  IMAD R12, R21, UR14, RZ ;  /* 0x0000000e150c7c24 */ /* 0x000fe4000f8e02ff */
[C---:B------:R-:W-:Y:S01]  /*12720*/  IMAD R13, R8.reuse, UR15, R13 ;  /* 0x0000000f080d7c24 */ /* 0x040fe2000f8e020d */
[----:B------:R-:W-:Y:S01]  /*12730*/  IADD3.X R11, PT, PT, R7, UR13, RZ, P2, !PT ;  /* 0x0000000d070b7c10 */ /* 0x000fe200097fe4ff */
[----:B------:R-:W-:-:S04]  /*12740*/  IMAD.WIDE.U32 R6, R8, UR14, R6 ;  /* 0x0000000e08067c25 */ /* 0x000fc8000f8e0006 */
[----:B------:R-:W-:Y:S01]  /*12750*/  IMAD.WIDE.U32 R10, R3, UR14, R10 ;  /* 0x0000000e030a7c25 */ /* 0x000fe2000f8e000a */
[----:B------:R-:W-:-:S03]  /*12760*/  LEA R8, P1, R6, R14, 0x3 ;  /* 0x0000000e06087211 */ /* 0x000fc600078218ff */
[----:B------:R-:W-:Y:S01]  /*12770*/  IMAD R3, R3, UR15, R12 ;  /* 0x0000000f03037c24 */ /* 0x000fe2000f8e020c */
[----:B------:R-:W-:Y:S01]  /*12780*/  LEA R12, P2, R10, R14, 0x3 ;  /* 0x0000000e0a0c7211 */ /* 0x000fe200078418ff */
[----:B------:R-:W-:-:S03]  /*12790*/  IMAD.IADD R13, R13, 0x1, R7 ;  /* 0x000000010d0d7824 */ /* 0x000fc600078e0207 */
[----:B------:R-:W-:Y:S02]  /*127a0*/  IADD3 R3, PT, PT, R3, R11, RZ ;  /* 0x0000000b03037210 */ /* 0x000fe40007ffe0ff */
[-C--:B------:R-:W-:Y:S02]  /*127b0*/  LEA.HI.X R9, R6, R4.reuse, R13, 0x3, P1 ;  /* 0x0000000406097211 */ /* 0x080fe400008f1c0d */
[----:B------:R-:W-:-:S04]  /*127c0*/  LEA.HI.X R13, R10, R4, R3, 0x3, P2 ;  /* 0x000000040a0d7211 */ /* 0x000fc800010f1c03 */
[----:B------:R-:W2:Y:S04]  /*127d0*/  LDG.E.64 R8, desc[UR8][R8.64] ;  /* 0x0000000808087981 */ /* 0x000ea8000c1e1b00 */
[----:B------:R-:W3:Y:S01]  /*127e0*/  LDG.E.64 R12, desc[UR8][R12.64] ;  /* 0x000000080c0c7981 */ /* 0x000ee2000c1e1b00 */
[----:B------:R-:W-:-:S04]  /*127f0*/  IADD3 R15, P1, PT, R15, 0x2, RZ ;  /* 0x000000020f0f7810 */ /* 0x000fc80007f3e0ff */
[----:B------:R-:W-:Y:S01]  /*12800*/  IADD3.X R16, PT, PT, RZ, R16, RZ, P1, !PT ;  /* 0x00000010ff107210 */ /* 0x000fe20000ffe4ff */
[----:B--2--5:R-:W-:Y:S01]  /*12810*/  FADD.FTZ R3, R24, R8 ;  /* 0x0000000818037221 */ /* 0x024fe20000010000 */
[----:B------:R-:W-:-:S03]  /*12820*/  FADD.FTZ R6, R25, R9 ;  /* 0x0000000919067221 */ /* 0x000fc60000010000 */
[----:B---3--:R-:W-:Y:S01]  /*12830*/  FADD.FTZ R24, R3, R12 ;  /* 0x0000000c03187221 */ /* 0x008fe20000010000 */
[----:B------:R-:W-:-:S07]  /*12840*/  FADD.FTZ R25, R6, R13 ;  /* 0x0000000d06197221 */ /* 0x000fce0000010000 */
.L_x_1022:
[----:B------:R-:W-:Y:S05]  /*12850*/  BSYNC.RECONVERGENT B3 ;  /* 0x0000000000037941 */ /* 0x000fea0003800200 */
.L_x_1021:
        /* <DEDUP_REMOVED lines=9> */
[----:B------:R-:W-:Y:S02]  /*128f0*/  IMAD R3, R6, UR7, R3 ;  /* 0x0000000706037c24 */ /* 0x000fe4000f8e0203 */
[C---:B------:R-:W-:Y:S02]  /*12900*/  IMAD R9, R15.reuse, UR13, R16 ;  /* 0x0000000d0f097c24 */ /* 0x040fe4000f8e0210 */
[----:B------:R-:W-:Y:S01]  /*12910*/  IMAD.WIDE.U32 R6, R15, UR12, RZ ;  /* 0x0000000c0f067c25 */ /* 0x000fe2000f8e00ff */
[----:B------:R-:W-:-:S04]  /*12920*/  IADD3 R3, PT, PT, R19, R3, RZ ;  /* 0x0000000313037210 */ /* 0x000fc80007ffe0ff */
[----:B------:R-:W-:Y:S01]  /*12930*/  IADD3 R7, PT, PT, R7, R9, RZ ;  /* 0x0000000907077210 */ /* 0x000fe20007ffe0ff */
[----:B--2---:R-:W-:Y:S02]  /*12940*/  IMAD R3, R3, UR14, RZ ;  /* 0x0000000e03037c24 */ /* 0x004fe4000f8e02ff */
[----:B------:R-:W-:-:S04]  /*12950*/  IMAD.WIDE.U32 R6, R18, UR14, R6 ;  /* 0x0000000e12067c25 */ /* 0x000fc8000f8e0006 */
[----:B------:R-:W-:Y:S01]  /*12960*/  IMAD R3, R18, UR15, R3 ;  /* 0x0000000f12037c24 */ /* 0x000fe2000f8e0203 */
[----:B------:R-:W-:-:S03]  /*12970*/  LEA R14, P0, R6, R14, 0x3 ;  /* 0x0000000e060e7211 */ /* 0x000fc600078018ff */
[----:B------:R-:W-:-:S05]  /*12980*/  IMAD.IADD R3, R7, 0x1, R3 ;  /* 0x0000000107037824 */ /* 0x000fca00078e0203 */
[----:B------:R-:W-:-:S06]  /*12990*/  LEA.HI.X R15, R6, R4, R3, 0x3, P0 ;  /* 0x00000004060f7211 */ /* 0x000fcc00000f1c03 */
[----:B------:R-:W2:Y:S02]  /*129a0*/  LDG.E.64 R14, desc[UR8][R14.64] ;  /* 0x000000080e0e7981 */ /* 0x000ea4000c1e1b00 */
[----:B--2--5:R-:W-:Y:S01]  /*129b0*/  FADD.FTZ R24, R24, R14 ;  /* 0x0000000e18187221 */ /* 0x024fe20000010000 */
[----:B------:R-:W-:-:S07]  /*129c0*/  FADD.FTZ R25, R25, R15 ;  /* 0x0000000f19197221 */ /* 0x000fce0000010000 */
.L_x_1018:
[----:B------:R-:W-:Y:S05]  /*129d0*/  BSYNC.RECONVERGENT B2 ;  /* 0x0000000000027941 */ /* 0x000fea0003800200 */
.L_x_1017:
[----:B-----5:R0:W-:Y:S02]  /*129e0*/  STG.E.64 desc[UR8][R22.64], R24 ;  /* 0x0000001816007986 */ /* 0x0201e4000c101b08 */
.L_x_1013:
[----:B------:R-:W-:Y:S05]  /*129f0*/  BSYNC.RECONVERGENT B1 ;  /* 0x0000000000017941 */ /* 0x000fea0003800200 */
.L_x_1012:
[----:B------:R-:W-:-:S07]  /*12a00*/  IADD3 R5, PT, PT, R5, 0x80, RZ ;  /* 0x0000008005057810 */ /* 0x000fce0007ffe0ff */
.L_x_1004:
[----:B------:R-:W-:Y:S05]  /*12a10*/  BSYNC.RECONVERGENT B0 ;  /* 0x0000000000007941 */ /* 0x000fea0003800200 */
.L_x_1003:
[----:B------:R-:W1:Y:S01]  /*12a20*/  LDCU UR6, c[0x0][0x380] ;  /* 0x00007000ff0677ac */ /* 0x000e620008000800 */
[----:B------:R-:W-:Y:S01]  /*12a30*/  BSSY.RECONVERGENT B0, `(.L_x_1023) ;  /* 0x000035c000007945 */ /* 0x000fe20003800200 */
[----:B-1----:R-:W-:-:S13]  /*12a40*/  ISETP.GE.AND P0, PT, R5, UR6, PT ;  /* 0x0000000605007c0c */ /* 0x002fda000bf06270 */
[----:B------:R-:W-:Y:S05]  /*12a50*/  @P0 BRA `(.L_x_1024) ;  /* 0x0000003400640947 */ /* 0x000fea0003800000 */
[----:B------:R-:W1:Y:S01]  /*12a60*/  LDCU.64 UR6, c[0x0][0x390] ;  /* 0x00007200ff0677ac */ /* 0x000e620008000a00 */
[----:B------:R-:W-:Y:S01]  /*12a70*/  HFMA2 R4, -RZ, RZ, 0, 0 ;  /* 0x00000000ff047431 */ /* 0x000fe200000001ff */
[----:B------:R-:W-:Y:S01]  /*12a80*/  ISETP.NE.AND P0, PT, R2, RZ, PT ;  /* 0x000000ff0200720c */ /* 0x000fe20003f05270 */
[----:B------:R-:W2:Y:S01]  /*12a90*/  LDCU UR12, c[0x0][0x38c] ;  /* 0x00007180ff0c77ac */ /* 0x000ea20008000800 */
[----:B------:R-:W3:Y:S02]  /*12aa0*/  LDCU.64 UR14, c[0x0][0x4b8] ;  /* 0x00009700ff0e77ac */ /* 0x000ee40008000a00 */
[----:B-1----:R-:W-:Y:S01]  /*12ab0*/  IMAD.HI.U32 R6, R5, UR6, R4 ;  /* 0x0000000605067c27 */ /* 0x002fe2000f8e0004 */
[----:B------:R-:W1:Y:S04]  /*12ac0*/  LDCU UR6, c[0x0][0x4c0] ;  /* 0x00009800ff0677ac */ /* 0x000e680008000800 */
[----:B------:R-:W-:-:S05]  /*12ad0*/  SHF.R.U32.HI R7, RZ, UR7, R6 ;  /* 0x00000007ff077c19 */ /* 0x000fca0008011606 */
[----:B------:R-:W-:-:S04]  /*12ae0*/  IMAD.MOV R4, RZ, RZ, -R7 ;  /* 0x000000ffff047224 */ /* 0x000fc800078e0a07 */
[----:B--2---:R-:W-:-:S04]  /*12af0*/  IMAD R3, R4, UR12, R5 ;  /* 0x0000000c04037c24 */ /* 0x004fc8000f8e0205 */
[C---:B---3--:R-:W-:Y:S02]  /*12b00*/  IMAD R13, R3.reuse, UR14, RZ ;  /* 0x0000000e030d7c24 */ /* 0x048fe4000f8e02ff */
[C---:B------:R-:W-:Y:S02]  /*12b10*/  IMAD R14, R3.reuse, UR15, RZ ;  /* 0x0000000f030e7c24 */ /* 0x040fe4000f8e02ff */
[----:B-1----:R-:W-:Y:S01]  /*12b20*/  IMAD R3, R3, UR6, RZ ;  /* 0x0000000603037c24 */ /* 0x002fe2000f8e02ff */
[----:B------:R-:W-:Y:S06]  /*12b30*/  @!P0 BRA `(.L_x_1025) ;  /* 0x0000001400348947 */ /* 0x000fec0003800000 */
[----:B------:R-:W1:Y:S01]  /*12b40*/  LDCU.64 UR12, c[0x0][0x398] ;  /* 0x00007300ff0c77ac */ /* 0x000e620008000a00 */
[----:B------:R-:W-:Y:S02]  /*12b50*/  MOV R6, RZ ;  /* 0x000000ff00067202 */ /* 0x000fe40000000f00 */
[----:B------:R-:W-:Y:S01]  /*12b60*/  ISETP.NE.AND P0, PT, R0, 0x2, PT ;  /* 0x000000020000780c */ /* 0x000fe20003f05270 */
[----:B------:R-:W2:Y:S01]  /*12b70*/  LDCU UR6, c[0x0][0x3a0] ;  /* 0x00007400ff0677ac */ /* 0x000ea20008000800 */
[----:B------:R-:W3:Y:S01]  /*12b80*/  LDCU UR7, c[0x0][0x4c4] ;  /* 0x00009880ff0777ac */ /* 0x000ee20008000800 */
[----:B------:R-:W4:Y:S01]  /*12b90*/  LDCU.64 UR14, c[0x0][0x4c8] ;  /* 0x00009900ff0e77ac */ /* 0x000f220008000a00 */
[----:B-1----:R-:W-:-:S05]  /*12ba0*/  IMAD.HI.U32 R8, R7, UR13, R6 ;  /* 0x0000000d07087c27 */ /* 0x002fca000f8e0006 */
[----:B--2---:R-:W-:-:S04]  /*12bb0*/  SHF.R.U32.HI R9, RZ, UR6, R8 ;  /* 0x00000006ff097c19 */ /* 0x004fc80008011608 */
[----:B------:R-:W-:-:S05]  /*12bc0*/  IADD3 R6, PT, PT, -R9, RZ, RZ ;  /* 0x000000ff09067210 */ /* 0x000fca0007ffe1ff */
[----:B------:R-:W-:-:S04]  /*12bd0*/  IMAD R6, R6, UR12, R7 ;  /* 0x0000000c06067c24 */ /* 0x000fc8000f8e0207 */
[C---:B---3--:R-:W-:Y:S02]  /*12be0*/  IMAD R13, R6.reuse, UR7, R13 ;  /* 0x00000007060d7c24 */ /* 0x048fe4000f8e020d */
[C---:B----4-:R-:W-:Y:S02]  /*12bf0*/  IMAD R14, R6.reuse, UR14, R14 ;  /* 0x0000000e060e7c24 */ /* 0x050fe4000f8e020e */
[----:B------:R-:W-:Y:S01]  /*12c00*/  IMAD R3, R6, UR15, R3 ;  /* 0x0000000f06037c24 */ /* 0x000fe2000f8e0203 */
[----:B------:R-:W-:Y:S06]  /*12c10*/  @!P0 BRA `(.L_x_1025) ;  /* 0x0000001000fc8947 */ /* 0x000fec0003800000 */
[----:B------:R-:W1:Y:S01]  /*12c20*/  LDCU.64 UR6, c[0x0][0x3a8] ;  /* 0x00007500ff0677ac */ /* 0x000e620008000a00 */
[----:B------:R-:W-:Y:S01]  /*12c30*/  IMAD.MOV.U32 R8, RZ, RZ, RZ ;  /* 0x000000ffff087224 */ /* 0x000fe200078e00ff */
[----:B------:R-:W-:Y:S01]  /*12c40*/  ISETP.NE.AND P0, PT, R0, 0x3, PT ;  /* 0x000000030000780c */ /* 0x000fe20003f05270 */
[----:B------:R-:W2:Y:S01]  /*12c50*/  LDCU UR12, c[0x0][0x3a4] ;  /* 0x00007480ff0c77ac */ /* 0x000ea20008000800 */
[----:B------:R-:W3:Y:S01]  /*12c60*/  LDCU.64 UR14, c[0x0][0x4d0] ;  /* 0x00009a00ff0e77ac */ /* 0x000ee20008000a00 */
[----:B-1----:R-:W-:Y:S01]  /*12c70*/  IMAD.HI.U32 R6, R9, UR6, R8 ;  /* 0x0000000609067c27 */ /* 0x002fe2000f8e0008 */
[----:B------:R-:W1:Y:S04]  /*12c80*/  LDCU UR6, c[0x0][0x4d8] ;  /* 0x00009b00ff0677ac */ /* 0x000e680008000800 */
[----:B------:R-:W-:-:S04]  /*12c90*/  SHF.R.U32.HI R7, RZ, UR7, R6 ;  /* 0x00000007ff077c19 */ /* 0x000fc80008011606 */
[----:B------:R-:W-:-:S05]  /*12ca0*/  IADD3 R8, PT, PT, -R7, RZ, RZ ;  /* 0x000000ff07087210 */ /* 0x000fca0007ffe1ff */
[----:B--2---:R-:W-:-:S04]  /*12cb0*/  IMAD R8, R8, UR12, R9 ;  /* 0x0000000c08087c24 */ /* 0x004fc8000f8e0209 */
[C---:B---3--:R-:W-:Y:S02]  /*12cc0*/  IMAD R13, R8.reuse, UR14, R13 ;  /* 0x0000000e080d7c24 */ /* 0x048fe4000f8e020d */
[C---:B------:R-:W-:Y:S02]  /*12cd0*/  IMAD R14, R8.reuse, UR15, R14 ;  /* 0x0000000f080e7c24 */ /* 0x040fe4000f8e020e */
[----:B-1----:R-:W-:Y:S01]  /*12ce0*/  IMAD R3, R8, UR6, R3 ;  /* 0x0000000608037c24 */ /* 0x002fe2000f8e0203 */
        /* <DEDUP_REMOVED lines=8> */
[----:B--2---:R-:W-:-:S05]  /*12d70*/  SHF.R.U32.HI R9, RZ, UR6, R8 ;  /* 0x00000006ff097c19 */ /* 0x004fca0008011608 */
[----:B------:R-:W-:-:S04]  /*12d80*/  IMAD.MOV R6, RZ, RZ, -R9 ;  /* 0x000000ffff067224 */ /* 0x000fc800078e0a09 */
[----:B------:R-:W-:-:S04]  /*12d90*/  IMAD R6, R6, UR12, R7 ;  /* 0x0000000c06067c24 */ /* 0x000fc8000f8e0207 */
[C---:B---3--:R-:W-:Y:S02]  /*12da0*/  IMAD R13, R6.reuse, UR7, R13 ;  /* 0x00000007060d7c24 */ /* 0x048fe4000f8e020d */
[C---:B----4-:R-:W-:Y:S02]  /*12db0*/  IMAD R14, R6.reuse, UR14, R14 ;  /* 0x0000000e060e7c24 */ /* 0x050fe4000f8e020e */
[----:B------:R-:W-:Y:S01]  /*12dc0*/  IMAD R3, R6, UR15, R3 ;  /* 0x0000000f06037c24 */ /* 0x000fe2000f8e0203 */
[----:B------:R-:W-:Y:S06]  /*12dd0*/  @!P0 BRA `(.L_x_1025) ;  /* 0x00000010008c8947 */ /* 0x000fec0003800000 */
[----:B------:R-:W1:Y:S01]  /*12de0*/  LDCU.64 UR6, c[0x0][0x3c0] ;  /* 0x00007800ff0677ac */ /* 0x000e620008000a00 */
[----:B------:R-:W-:Y:S01]  /*12df0*/  HFMA2 R8, -RZ, RZ, 0, 0 ;  /* 0x00000000ff087431 */ /* 0x000fe200000001ff */
[----:B------:R-:W-:Y:S01]  /*12e00*/  ISETP.NE.AND P0, PT, R0, 0x5, PT ;  /* 0x000000050000780c */ /* 0x000fe20003f05270 */
[----:B------:R-:W2:Y:S01]  /*12e10*/  LDCU UR12, c[0x0][0x3bc] ;  /* 0x00007780ff0c77ac */ /* 0x000ea20008000800 */
[----:B------:R-:W3:Y:S02]  /*12e20*/  LDCU.64 UR14, c[0x0][0x4e8] ;  /* 0x00009d00ff0e77ac */ /* 0x000ee40008000a00 */
        /* <DEDUP_REMOVED lines=10> */
[----:B------:R-:W-:Y:S01]  /*12ed0*/  IMAD.MOV.U32 R6, RZ, RZ, RZ ;  /* 0x000000ffff067224 */ /* 0x000fe200078e00ff */
        /* <DEDUP_REMOVED lines=13> */
[----:B------:R-:W-:Y:S02]  /*12fb0*/  MOV R8, RZ ;  /* 0x000000ff00087202 */ /* 0x000fe40000000f00 */
[----:B------:R-:W-:Y:S01]  /*12fc0*/  ISETP.NE.AND P0, PT, R0, 0x7, PT ;  /* 0x000000070000780c */ /* 0x000fe20003f05270 */
[----:B------:R-:W2:Y:S01]  /*12fd0*/  LDCU UR12, c[0x0][0x3d4] ;  /* 0x00007a80ff0c77ac */ /* 0x000ea20008000800 */
[----:B------:R-:W3:Y:S01]  /*12fe0*/  LDCU.64 UR14, c[0x0][0x500] ;  /* 0x0000a000ff0e77ac */ /* 0x000ee20008000a00 */
[----:B-1----:R-:W-:Y:S01]  /*12ff0*/  IMAD.HI.U32 R6, R9, UR6, R8 ;  /* 0x0000000609067c27 */ /* 0x002fe2000f8e0008 */
[----:B------:R-:W1:Y:S04]  /*13000*/  LDCU UR6, c[0x0][0x508] ;  /* 0x0000a100ff0677ac */ /* 0x000e680008000800 */
[----:B------:R-:W-:-:S05]  /*13010*/  SHF.R.U32.HI R7, RZ, UR7, R6 ;  /* 0x00000007ff077c19 */ /* 0x000fca0008011606 */
[----:B------:R-:W-:-:S04]  /*13020*/  IMAD.MOV R8, RZ, RZ, -R7 ;  /* 0x000000ffff087224 */ /* 0x000fc800078e0a07 */
[----:B--2---:R-:W-:-:S04]  /*13030*/  IMAD R8, R8, UR12, R9 ;  /* 0x0000000c08087c24 */ /* 0x004fc8000f8e0209 */
[C---:B---3--:R-:W-:Y:S02]  /*13040*/  IMAD R13, R8.reuse, UR14, R13 ;  /* 0x0000000e080d7c24 */ /* 0x048fe4000f8e020d */
[C---:B------:R-:W-:Y:S02]  /*13050*/  IMAD R14, R8.reuse, UR15, R14 ;  /* 0x0000000f080e7c24 */ /* 0x040fe4000f8e020e */
[----:B-1----:R-:W-:Y:S01]  /*13060*/  IMAD R3, R8, UR6, R3 ;  /* 0x0000000608037c24 */ /* 0x002fe2000f8e0203 */
[----:B------:R-:W-:Y:S06]  /*13070*/  @!P0 BRA `(.L_x_1025) ;  /* 0x0000000c00e48947 */ /* 0x000fec0003800000 */
[----:B------:R-:W1:Y:S01]  /*13080*/  LDCU.64 UR12, c[0x0][0x3e0] ;  /* 0x00007c00ff0c77ac */ /* 0x000e620008000a00 */
[----:B------:R-:W-:Y:S01]  /*13090*/  HFMA2 R6, -RZ, RZ, 0, 0 ;  /* 0x00000000ff067431 */ /* 0x000fe200000001ff */
        /* <DEDUP_REMOVED lines=222> */
[----:B------:R-:W-:Y:S01]  /*13e80*/  ISETP.NE.AND P0, PT, R0, 0x18, PT ;  /* 0x000000180000780c */ /* 0x000fe20003f05270 */
[----:B------:R-:W1:Y:S01]  /*13e90*/  LDCU.64 UR12, c[0x0][0x4a0] ;  /* 0x00009400ff0c77ac */ /* 0x000e620008000a00 */
[----:B------:R-:W-:Y:S01]  /*13ea0*/  IMAD.MOV.U32 R6, RZ, RZ, RZ ;  /* 0x000000ffff067224 */ /* 0x000fe200078e00ff */
[----:B------:R-:W2:Y:S01]  /*13eb0*/  LDCU UR6, c[0x0][0x4a8] ;  /* 0x00009500ff0677ac */ /* 0x000ea20008000800 */
[----:B------:R-:W3:Y:S09]  /*13ec0*/  LDCU UR7, c[0x0][0x5cc] ;  /* 0x0000b980ff0777ac */ /* 0x000ef20008000800 */
[----:B------:R-:W4:Y:S01]  /*13ed0*/  @P0 LDC.64 R10, c[0x0][0x4b0] ;  /* 0x00012c00ff0a0b82 */ /* 0x000f220000000a00 */
[----:B------:R-:W5:Y:S01]  /*13ee0*/  LDCU.64 UR14, c[0x0][0x5d0] ;  /* 0x0000ba00ff0e77ac */ /* 0x000f620008000a00 */
[----:B-1----:R-:W-:-:S06]  /*13ef0*/  IMAD.HI.U32 R8, R7, UR13, R6 ;  /* 0x0000000d07087c27 */ /* 0x002fcc000f8e0006 */
[----:B------:R-:W1:Y:S01]  /*13f00*/  @P0 LDC R15, c[0x0][0x4ac] ;  /* 0x00012b00ff0f0b82 */ /* 0x000e620000000800 */
[----:B--2---:R-:W-:Y:S02]  /*13f10*/  SHF.R.U32.HI R9, RZ, UR6, R8 ;  /* 0x00000006ff097c19 */ /* 0x004fe40008011608 */
[----:B------:R-:W-:Y:S02]  /*13f20*/  @P0 MOV R8, RZ ;  /* 0x000000ff00080202 */ /* 0x000fe40000000f00 */
[----:B------:R-:W-:-:S03]  /*13f30*/  IADD3 R6, PT, PT, -R9, RZ, RZ ;  /* 0x000000ff09067210 */ /* 0x000fc60007ffe1ff */
[----:B------:R-:W2:Y:S02]  /*13f40*/  @P0 LDC.64 R16, c[0x0][0x5d8] ;  /* 0x00017600ff100b82 */ /* 0x000ea40000000a00 */
[----:B------:R-:W-:-:S06]  /*13f50*/  IMAD R6, R6, UR12, R7 ;  /* 0x0000000c06067c24 */ /* 0x000fcc000f8e0207 */
[----:B------:R-:W0:Y:S01]  /*13f60*/  @P0 LDC R12, c[0x0][0x5e0] ;  /* 0x00017800ff0c0b82 */ /* 0x000e220000000800 */
[----:B----4-:R-:W-:-:S04]  /*13f70*/  @P0 IMAD.HI.U32 R4, R9, R10, R8 ;  /* 0x0000000a09040227 */ /* 0x010fc800078e0008 */
[C---:B---3--:R-:W-:Y:S01]  /*13f80*/  IMAD R13, R6.reuse, UR7, R13 ;  /* 0x00000007060d7c24 */ /* 0x048fe2000f8e020d */
[----:B------:R-:W-:Y:S01]  /*13f90*/  @P0 SHF.R.U32.HI R4, RZ, R11, R4 ;  /* 0x0000000bff040219 */ /* 0x000fe20000011604 */
[C---:B-----5:R-:W-:Y:S02]  /*13fa0*/  IMAD R14, R6.reuse, UR14, R14 ;  /* 0x0000000e060e7c24 */ /* 0x060fe4000f8e020e */
[----:B------:R-:W-:Y:S02]  /*13fb0*/  IMAD R3, R6, UR15, R3 ;  /* 0x0000000f06037c24 */ /* 0x000fe4000f8e0203 */
[----:B------:R-:W-:-:S04]  /*13fc0*/  @P0 IMAD.MOV R8, RZ, RZ, -R4 ;  /* 0x000000ffff080224 */ /* 0x000fc800078e0a04 */
[----:B-1----:R-:W-:-:S04]  /*13fd0*/  @P0 IMAD R8, R15, R8, R9 ;  /* 0x000000080f080224 */ /* 0x002fc800078e0209 */
[C---:B--2---:R-:W-:Y:S02]  /*13fe0*/  @P0 IMAD R13, R8.reuse, R16, R13 ;  /* 0x00000010080d0224 */ /* 0x044fe400078e020d */
[C---:B------:R-:W-:Y:S02]  /*13ff0*/  @P0 IMAD R14, R8.reuse, R17, R14 ;  /* 0x00000011080e0224 */ /* 0x040fe400078e020e */
[----:B0-----:R-:W-:-:S07]  /*14000*/  @P0 IMAD R3, R8, R12, R3 ;  /* 0x0000000c08030224 */ /* 0x001fce00078e0203 */
.L_x_1025:
[----:B------:R-:W1:Y:S01]  /*14010*/  LDCU.64 UR6, c[0x0][0x5f8] ;  /* 0x0000bf00ff0677ac */ /* 0x000e620008000a00 */
[----:B------:R-:W2:Y:S01]  /*14020*/  LDC.64 R10, c[0x0][0x600] ;  /* 0x00018000ff0a7b82 */ /* 0x000ea20000000a00 */
[----:B-1----:R-:W-:-:S04]  /*14030*/  IADD3 R18, P0, PT, R3, UR6, RZ ;  /* 0x0000000603127c10 */ /* 0x002fc8000ff1e0ff */
[----:B------:R-:W-:-:S06]  /*14040*/  IADD3.X R19, PT, PT, RZ, UR7, RZ, P0, !PT ;  /* 0x00000007ff137c10 */ /* 0x000fcc00087fe4ff */
[----:B------:R-:W2:Y:S01]  /*14050*/  LDG.E.64 R18, desc[UR8][R18.64] ;  /* 0x0000000812127981 */ /* 0x000ea2000c1e1b00 */
[----:B------:R-:W-:Y:S01]  /*14060*/  BSSY.RECONVERGENT B1, `(.L_x_1026) ;  /* 0x0000024000017945 */ /* 0x000fe20003800200 */
[----:B------:R-:W-:Y:S02]  /*14070*/  CS2R R16, SRZ ;  /* 0x0000000000107805 */ /* 0x000fe4000001ff00 */
[----:B--2---:R-:W-:-:S04]  /*14080*/  ISETP.GT.U32.AND P0, PT, R18, R10, PT ;  /* 0x0000000a1200720c */ /* 0x004fc80003f04070 */
[----:B------:R-:W-:-:S13]  /*14090*/  ISETP.GT.AND.EX P0, PT, R19, R11, PT, P0 ;  /* 0x0000000b1300720c */ /* 0x000fda0003f04300 */
[----:B------:R-:W-:Y:S05]  /*140a0*/  @!P0 BRA `(.L_x_1027) ;  /* 0x00000000007c8947 */ /* 0x000fea0003800000 */
[----:B------:R-:W1:Y:S01]  /*140b0*/  LDCU UR6, c[0x0][0x60c] ;  /* 0x0000c180ff0677ac */ /* 0x000e620008000800 */
[----:B------:R-:W-:-:S04]  /*140c0*/  IADD3 R10, P0, PT, R18, -R10, RZ ;  /* 0x8000000a120a7210 */ /* 0x000fc80007f1e0ff */
[----:B------:R-:W-:-:S04]  /*140d0*/  IADD3.X R3, PT, PT, R19, ~R11, RZ, P0, !PT ;  /* 0x8000000b13037210 */ /* 0x000fc800007fe4ff */
[----:B-1----:R-:W-:-:S04]  /*140e0*/  LOP3.LUT R4, R3, UR6, RZ, 0xfc, !PT ;  /* 0x0000000603047c12 */ /* 0x002fc8000f8efcff */
[----:B------:R-:W-:-:S13]  /*140f0*/  ISETP.NE.U32.AND P0, PT, R4, RZ, PT ;  /* 0x000000ff0400720c */ /* 0x000fda0003f05070 */
[----:B------:R-:W-:Y:S05]  /*14100*/  @P0 BRA `(.L_x_1028) ;  /* 0x0000000000540947 */ /* 0x000fea0003800000 */
[----:B------:R-:W1:Y:S01]  /*14110*/  LDCU UR6, c[0x0][0x608] ;  /* 0x0000c100ff0677ac */ /* 0x000e620008000800 */
[----:B------:R-:W-:Y:S01]  /*14120*/  HFMA2 R17, -RZ, RZ, 0, 0 ;  /* 0x00000000ff117431 */ /* 0x000fe200000001ff */
[----:B-1----:R-:W1:Y:S01]  /*14130*/  I2F.U32.RP R4, UR6 ;  /* 0x0000000600047d06 */ /* 0x002e620008209000 */
[----:B------:R-:W-:-:S07]  /*14140*/  ISETP.NE.U32.AND P2, PT, RZ, UR6, PT ;  /* 0x00000006ff007c0c */ /* 0x000fce000bf45070 */
[----:B-1----:R-:W1:Y:S02]  /*14150*/  MUFU.RCP R4, R4 ;  /* 0x0000000400047308 */ /* 0x002e640000001000 */
[----:B-1----:R-:W-:-:S06]  /*14160*/  VIADD R6, R4, 0xffffffe ;  /* 0x0ffffffe04067836 */ /* 0x002fcc0000000000 */
[----:B------:R1:W2:Y:S02]  /*14170*/  F2I.FTZ.U32.TRUNC.NTZ R7, R6 ;  /* 0x0000000600077305 */ /* 0x0002a4000021f000 */
[----:B-1----:R-:W-:Y:S02]  /*14180*/  MOV R6, RZ ;  /* 0x000000ff00067202 */ /* 0x002fe40000000f00 */
[----:B--2---:R-:W-:-:S05]  /*14190*/  IADD3 R3, PT, PT, RZ, -R7, RZ ;  /* 0x80000007ff037210 */ /* 0x004fca0007ffe0ff */
        /* <DEDUP_REMOVED lines=12> */
.L_x_1028:
[----:B------:R-:W-:-:S07]  /*14260*/  MOV R4, 0x14280 ;  /* 0x0001428000047802 */ /* 0x000fce0000000f00 */
[----:B0-----:R-:W-:Y:S05]  /*14270*/  CALL.REL.NOINC `($__internal_3_$__cuda_sm20_div_s64) ;  /* 0x0000016000107944 */ /* 0x001fea0003c00000 */
[----:B------:R-:W-:Y:S01]  /*14280*/  MOV R16, R6 ;  /* 0x0000000600107202 */ /* 0x000fe20000000f00 */
[----:B------:R-:W-:-:S07]  /*14290*/  IMAD.MOV.U32 R17, RZ, RZ, R7 ;  /* 0x000000ffff117224 */ /* 0x000fce00078e0007 */
.L_x_1027:
[----:B------:R-:W-:Y:S05]  /*142a0*/  BSYNC.RECONVERGENT B1 ;  /* 0x0000000000017941 */ /* 0x000fea0003800200 */
.L_x_1026:
[----:B------:R-:W1:Y:S01]  /*142b0*/  LDC.64 R6, c[0x0][0x608] ;  /* 0x00018200ff067b82 */ /* 0x000e620000000a00 */
[----:B------:R-:W-:Y:S07]  /*142c0*/  BSSY.RECONVERGENT B1, `(.L_x_1029) ;  /* 0x000002b000017945 */ /* 0x000fee0003800200 */
[----:B------:R-:W2:Y:S01]  /*142d0*/  LDC.64 R20, c[0x0][0x600] ;  /* 0x00018000ff147b82 */ /* 0x000ea20000000a00 */
[-C--:B-1----:R-:W-:Y:S02]  /*142e0*/  IMAD R3, R17, R6.reuse, RZ ;  /* 0x0000000611037224 */ /* 0x082fe400078e02ff */
[----:B------:R-:W-:-:S04]  /*142f0*/  IMAD.WIDE.U32 R8, R16, R6, RZ ;  /* 0x0000000610087225 */ /* 0x000fc800078e00ff */
[-C--:B------:R-:W-:Y:S01]  /*14300*/  IMAD R11, R16, R7.reuse, R3 ;  /* 0x00000007100b7224 */ /* 0x080fe200078e0203 */
[----:B------:R-:W-:Y:S02]  /*14310*/  LOP3.LUT R7, R19, R7, RZ, 0xfc, !PT ;  /* 0x0000000713077212 */ /* 0x000fe400078efcff */
[----:B--2---:R-:W-:Y:S02]  /*14320*/  IADD3 R3, P1, PT, R8, R20, RZ ;  /* 0x0000001408037210 */ /* 0x004fe40007f3e0ff */
        /* <DEDUP_REMOVED lines=11> */
[----:B------:R-:W1:Y:S01]  /*143e0*/  I2F.U32.RP R4, R6 ;  /* 0x0000000600047306 */ /* 0x000e620000209000 */
[----:B------:R-:W-:-:S07]  /*143f0*/  ISETP.NE.U32.AND P2, PT, R6, RZ, PT ;  /* 0x000000ff0600720c */ /* 0x000fce0003f45070 */
[----:B-1----:R-:W1:Y:S02]  /*14400*/  MUFU.RCP R4, R4 ;  /* 0x0000000400047308 */ /* 0x002e640000001000 */
[----:B-1----:R-:W-:-:S06]  /*14410*/  IADD3 R8, PT, PT, R4, 0xffffffe, RZ ;  /* 0x0ffffffe04087810 */ /* 0x002fcc0007ffe0ff */
[----:B------:R1:W2:Y:S02]  /*14420*/  F2I.FTZ.U32.TRUNC.NTZ R9, R8 ;  /* 0x0000000800097305 */ /* 0x0002a4000021f000 */
[----:B-1----:R-:W-:Y:S01]  /*14430*/  IMAD.MOV.U32 R8, RZ, RZ, RZ ;  /* 0x000000ffff087224 */ /* 0x002fe200078e00ff */
[----:B--2---:R-:W-:-:S05]  /*14440*/  IADD3 R3, PT, PT, RZ, -R9, RZ ;  /* 0x80000009ff037210 */ /* 0x004fca0007ffe0ff */
        /* <DEDUP_REMOVED lines=14> */
.L_x_1030:
[----:B------:R-:W-:Y:S02]  /*14530*/  MOV R10, R18 ;  /* 0x00000012000a7202 */ /* 0x000fe40000000f00 */
[----:B------:R-:W-:Y:S02]  /*14540*/  MOV R3, R19 ;  /* 0x0000001300037202 */ /* 0x000fe40000000f00 */
[----:B------:R-:W-:-:S07]  /*14550*/  MOV R4, 0x14570 ;  /* 0x0001457000047802 */ /* 0x000fce0000000f00 */
[----:B0-----:R-:W-:Y:S05]  /*14560*/  CALL.REL.NOINC `($__internal_3_$__cuda_sm20_div_s64) ;  /* 0x0000015c00547944 */ /* 0x001fea0003c00000 */
.L_x_1031:
[----:B------:R-:W-:Y:S05]  /*14570*/  BSYNC.RECONVERGENT B1 ;  /* 0x0000000000017941 */ /* 0x000fea0003800200 */
.L_x_1029:
        /* <DEDUP_REMOVED lines=212> */
.L_x_1036:
        /* <DEDUP_REMOVED lines=49> */
.L_x_1035:
[----:B------:R-:W-:Y:S05]  /*155d0*/  BSYNC.RECONVERGENT B2 ;  /* 0x0000000000027941 */ /* 0x000fea0003800200 */
.L_x_1034:
        /* <DEDUP_REMOVED lines=82> */
.L_x_1040:
[----:B------:R-:W-:Y:S05]  /*15b00*/  BSYNC.RECONVERGENT B3 ;  /* 0x0000000000037941 */ /* 0x000fea0003800200 */
.L_x_1039:
        /* <DEDUP_REMOVED lines=50> */
.L_x_1042:
[----:B------:R-:W-:Y:S05]  /*15e30*/  BSYNC.RECONVERGENT B3 ;  /* 0x0000000000037941 */ /* 0x000fea0003800200 */
.L_x_1041:
        /* <DEDUP_REMOVED lines=23> */
.L_x_1038:
[----:B------:R-:W-:Y:S05]  /*15fb0*/  BSYNC.RECONVERGENT B2 ;  /* 0x0000000000027941 */ /* 0x000fea0003800200 */
.L_x_1037:
[----:B-----5:R1:W-:Y:S02]  /*15fc0*/  STG.E.64 desc[UR8][R22.64], R24 ;  /* 0x0000001816007986 */ /* 0x0203e4000c101b08 */
.L_x_1033:
[----:B------:R-:W-:Y:S05]  /*15fd0*/  BSYNC.RECONVERGENT B1 ;  /* 0x0000000000017941 */ /* 0x000fea0003800200 */
.L_x_1032:
[----:B------:R-:W-:-:S07]  /*15fe0*/  IADD3 R5, PT, PT, R5, 0x80, RZ ;  /* 0x0000008005057810 */ /* 0x000fce0007ffe0ff */
.L_x_1024:
[----:B------:R-:W-:Y:S05]  /*15ff0*/  BSYNC.RECONVERGENT B0 ;  /* 0x0000000000007941 */ /* 0x000fea0003800200 */
.L_x_1023:
[----:B------:R-:W2:Y:S01]  /*16000*/  LDCU UR6, c[0x0][0x380] ;  /* 0x00007000ff0677ac */ /* 0x000ea20008000800 */
[----:B------:R-:W-:Y:S01]  /*16010*/  BSSY.RECONVERGENT B0, `(.L_x_1043) ;  /* 0x000035c000007945 */ /* 0x000fe20003800200 */
[----:B--2---:R-:W-:-:S13]  /*16020*/  ISETP.GE.AND P0, PT, R5, UR6, PT ;  /* 0x0000000605007c0c */ /* 0x004fda000bf06270 */
[----:B------:R-:W-:Y:S05]  /*16030*/  @P0 BRA `(.L_x_1044) ;  /* 0x0000003400640947 */ /* 0x000fea0003800000 */
[----:B------:R-:W2:Y:S01]  /*16040*/  LDCU.64 UR6, c[0x0][0x390] ;  /* 0x00007200ff0677ac */ /* 0x000ea20008000a00 */
[----:B------:R-:W-:Y:S01]  /*16050*/  HFMA2 R4, -RZ, RZ, 0, 0 ;  /* 0x00000000ff047431 */ /* 0x000fe200000001ff */
[----:B------:R-:W-:Y:S01]  /*16060*/  ISETP.NE.AND P0, PT, R2, RZ, PT ;  /* 0x000000ff0200720c */ /* 0x000fe20003f05270 */
[----:B------:R-:W3:Y:S01]  /*16070*/  LDCU UR12, c[0x0][0x38c] ;  /* 0x00007180ff0c77ac */ /* 0x000ee20008000800 */
[----:B------:R-:W4:Y:S02]  /*16080*/  LDCU.64 UR14, c[0x0][0x4b8] ;  /* 0x00009700ff0e77ac */ /* 0x000f240008000a00 */
[----:B--2---:R-:W-:Y:S01]  /*16090*/  IMAD.HI.U32 R6, R5, UR6, R4 ;  /* 0x0000000605067c27 */ /* 0x004fe2000f8e0004 */
[----:B------:R-:W2:Y:S04]  /*160a0*/  LDCU UR6, c[0x0][0x4c0] ;  /* 0x00009800ff0677ac */ /* 0x000ea80008000800 */
[----:B------:R-:W-:-:S05]  /*160b0*/  SHF.R.U32.HI R7, RZ, UR7, R6 ;  /* 0x00000007ff077c19 */ /* 0x000fca0008011606 */
[----:B------:R-:W-:-:S04]  /*160c0*/  IMAD.MOV R4, RZ, RZ, -R7 ;  /* 0x000000ffff047224 */ /* 0x000fc800078e0a07 */
[----:B---3--:R-:W-:-:S04]  /*160d0*/  IMAD R3, R4, UR12, R5 ;  /* 0x0000000c04037c24 */ /* 0x008fc8000f8e0205 */
[C---:B----4-:R-:W-:Y:S02]  /*160e0*/  IMAD R13, R3.reuse, UR14, RZ ;  /* 0x0000000e030d7c24 */ /* 0x050fe4000f8e02ff */
[C---:B------:R-:W-:Y:S02]  /*160f0*/  IMAD R16, R3.reuse, UR15, RZ ;  /* 0x0000000f03107c24 */ /* 0x040fe4000f8e02ff */
[----:B--2---:R-:W-:Y:S01]  /*16100*/  IMAD R3, R3, UR6, RZ ;  /* 0x0000000603037c24 */ /* 0x004fe2000f8e02ff */
[----:B------:R-:W-:Y:S06]  /*16110*/  @!P0 BRA `(.L_x_1045) ;  /* 0x0000001400348947 */ /* 0x000fec0003800000 */
[----:B------:R-:W2:Y:S01]  /*16120*/  LDCU.64 UR12, c[0x0][0x398] ;  /* 0x00007300ff0c77ac */ /* 0x000ea20008000a00 */
[----:B------:R-:W-:Y:S02]  /*16130*/  MOV R6, RZ ;  /* 0x000000ff00067202 */ /* 0x000fe40000000f00 */
[----:B------:R-:W-:Y:S01]  /*16140*/  ISETP.NE.AND P0, PT, R0, 0x2, PT ;  /* 0x000000020000780c */ /* 0x000fe20003f05270 */
[----:B------:R-:W3:Y:S01]  /*16150*/  LDCU UR6, c[0x0][0x3a0] ;  /* 0x00007400ff0677ac */ /* 0x000ee20008000800 */
[----:B------:R-:W4:Y:S01]  /*16160*/  LDCU UR7, c[0x0][0x4c4] ;  /* 0x00009880ff0777ac */ /* 0x000f220008000800 */
[----:B------:R-:W5:Y:S01]  /*16170*/  LDCU.64 UR14, c[0x0][0x4c8] ;  /* 0x00009900ff0e77ac */ /* 0x000f620008000a00 */
[----:B--2---:R-:W-:-:S05]  /*16180*/  IMAD.HI.U32 R8, R7, UR13, R6 ;  /* 0x0000000d07087c27 */ /* 0x004fca000f8e0006 */
[----:B---3--:R-:W-:-:S04]  /*16190*/  SHF.R.U32.HI R9, RZ, UR6, R8 ;  /* 0x00000006ff097c19 */ /* 0x008fc80008011608 */
[----:B------:R-:W-:-:S05]  /*161a0*/  IADD3 R6, PT, PT, -R9, RZ, RZ ;  /* 0x000000ff09067210 */ /* 0x000fca0007ffe1ff */
[----:B------:R-:W-:-:S04]  /*161b0*/  IMAD R6, R6, UR12, R7 ;  /* 0x0000000c06067c24 */ /* 0x000fc8000f8e0207 */
[C---:B----4-:R-:W-:Y:S02]  /*161c0*/  IMAD R13, R6.reuse, UR7, R13 ;  /* 0x00000007060d7c24 */ /* 0x050fe4000f8e020d */
[C---:B-----5:R-:W-:Y:S02]  /*161d0*/  IMAD R16, R6.reuse, UR14, R16 ;  /* 0x0000000e06107c24 */ /* 0x060fe4000f8e0210 */
[----:B------:R-:W-:Y:S01]  /*161e0*/  IMAD R3, R6, UR15, R3 ;  /* 0x0000000f06037c24 */ /* 0x000fe2000f8e0203 */
[----:B------:R-:W-:Y:S06]  /*161f0*/  @!P0 BRA `(.L_x_1045) ;  /* 0x0000001000fc8947 */ /* 0x000fec0003800000 */
[----:B------:R-:W2:Y:S01]  /*16200*/  LDCU.64 UR6, c[0x0][0x3a8] ;  /* 0x00007500ff0677ac */ /* 0x000ea20008000a00 */
[----:B------:R-:W-:Y:S01]  /*16210*/  IMAD.MOV.U32 R8, RZ, RZ, RZ ;  /* 0x000000ffff087224 */ /* 0x000fe200078e00ff */
[----:B------:R-:W-:Y:S01]  /*16220*/  ISETP.NE.AND P0, PT, R0, 0x3, PT ;  /* 0x000000030000780c */ /* 0x000fe20003f05270 */
[----:B------:R-:W3:Y:S01]  /*16230*/  LDCU UR12, c[0x0][0x3a4] ;  /* 0x00007480ff0c77ac */ /* 0x000ee20008000800 */
[----:B------:R-:W4:Y:S01]  /*16240*/  LDCU.64 UR14, c[0x0][0x4d0] ;  /* 0x00009a00ff0e77ac */ /* 0x000f220008000a00 */
[----:B--2---:R-:W-:Y:S01]  /*16250*/  IMAD.HI.U32 R6, R9, UR6, R8 ;  /* 0x0000000609067c27 */ /* 0x004fe2000f8e0008 */
[----:B------:R-:W2:Y:S04]  /*16260*/  LDCU UR6, c[0x0][0x4d8] ;  /* 0x00009b00ff0677ac */ /* 0x000ea80008000800 */
[----:B------:R-:W-:-:S04]  /*16270*/  SHF.R.U32.HI R7, RZ, UR7, R6 ;  /* 0x00000007ff077c19 */ /* 0x000fc80008011606 */
[----:B------:R-:W-:-:S05]  /*16280*/  IADD3 R8, PT, PT, -R7, RZ, RZ ;  /* 0x000000ff07087210 */ /* 0x000fca0007ffe1ff */
[----:B---3--:R-:W-:-:S04]  /*16290*/  IMAD R8, R8, UR12, R9 ;  /* 0x0000000c08087c24 */ /* 0x008fc8000f8e0209 */
[C---:B----4-:R-:W-:Y:S02]  /*162a0*/  IMAD R13, R8.reuse, UR14, R13 ;  /* 0x0000000e080d7c24 */ /* 0x050fe4000f8e020d */
[C---:B------:R-:W-:Y:S02]  /*162b0*/  IMAD R16, R8.reuse, UR15, R16 ;  /* 0x0000000f08107c24 */ /* 0x040fe4000f8e0210 */
[----:B--2---:R-:W-:Y:S01]  /*162c0*/  IMAD R3, R8, UR6, R3 ;  /* 0x0000000608037c24 */ /* 0x004fe2000f8e0203 */
        /* <DEDUP_REMOVED lines=8> */
[----:B---3--:R-:W-:-:S05]  /*16350*/  SHF.R.U32.HI R9, RZ, UR6, R8 ;  /* 0x00000006ff097c19 */ /* 0x008fca0008011608 */
[----:B------:R-:W-:-:S04]  /*16360*/  IMAD.MOV R6, RZ, RZ, -R9 ;  /* 0x000000ffff067224 */ /* 0x000fc800078e0a09 */
[----:B------:R-:W-:-:S04]  /*16370*/  IMAD R6, R6, UR12, R7 ;  /* 0x0000000c06067c24 */ /* 0x000fc8000f8e0207 */
[C---:B----4-:R-:W-:Y:S02]  /*16380*/  IMAD R13, R6.reuse, UR7, R13 ;  /* 0x00000007060d7c24 */ /* 0x050fe4000f8e020d */
[C---:B-----5:R-:W-:Y:S02]  /*16390*/  IMAD R16, R6.reuse, UR14, R16 ;  /* 0x0000000e06107c24 */ /* 0x060fe4000f8e0210 */
[----:B------:R-:W-:Y:S01]  /*163a0*/  IMAD R3, R6, UR15, R3 ;  /* 0x0000000f06037c24 */ /* 0x000fe2000f8e0203 */
[----:B------:R-:W-:Y:S06]  /*163b0*/  @!P0 BRA `(.L_x_1045) ;  /* 0x00000010008c8947 */ /* 0x000fec0003800000 */
[----:B------:R-:W2:Y:S01]  /*163c0*/  LDCU.64 UR6, c[0x0][0x3c0] ;  /* 0x00007800ff0677ac */ /* 0x000ea20008000a00 */
[----:B------:R-:W-:Y:S01]  /*163d0*/  HFMA2 R8, -RZ, RZ, 0, 0 ;  /* 0x00000000ff087431 */ /* 0x000fe200000001ff */
[----:B------:R-:W-:Y:S01]  /*163e0*/  ISETP.NE.AND P0, PT, R0, 0x5, PT ;  /* 0x000000050000780c */ /* 0x000fe20003f05270 */
[----:B------:R-:W3:Y:S01]  /*163f0*/  LDCU UR12, c[0x0][0x3bc] ;  /* 0x00007780ff0c77ac */ /* 0x000ee20008000800 */
[----:B------:R-:W4:Y:S02]  /*16400*/  LDCU.64 UR14, c[0x0][0x4e8] ;  /* 0x00009d00ff0e77ac */ /* 0x000f240008000a00 */
        /* <DEDUP_REMOVED lines=10> */
[----:B------:R-:W-:Y:S01]  /*164b0*/  IMAD.MOV.U32 R6, RZ, RZ, RZ ;  /* 0x000000ffff067224 */ /* 0x000fe200078e00ff */
        /* <DEDUP_REMOVED lines=13> */
[----:B------:R-:W-:Y:S02]  /*16590*/  MOV R8, RZ ;  /* 0x000000ff00087202 */ /* 0x000fe40000000f00 */
[----:B------:R-:W-:Y:S01]  /*165a0*/  ISETP.NE.AND P0, PT, R0, 0x7, PT ;  /* 0x000000070000780c */ /* 0x000fe20003f05270 */
[----:B------:R-:W3:Y:S01]  /*165b0*/  LDCU UR12, c[0x0][0x3d4] ;  /* 0x00007a80ff0c77ac */ /* 0x000ee20008000800 */
[----:B------:R-:W4:Y:S01]  /*165c0*/  LDCU.64 UR14, c[0x0][0x500] ;  /* 0x0000a000ff0e77ac */ /* 0x000f220008000a00 */
[----:B--2---:R-:W-:Y:S01]  /*165d0*/  IMAD.HI.U32 R6, R9, UR6, R8 ;  /* 0x0000000609067c27 */ /* 0x004fe2000f8e0008 */
[----:B------:R-:W2:Y:S04]  /*165e0*/  LDCU UR6, c[0x0][0x508] ;  /* 0x0000a100ff0677ac */ /* 0x000ea80008000800 */
[----:B------:R-:W-:-:S05]  /*165f0*/  SHF.R.U32.HI R7, RZ, UR7, R6 ;  /* 0x00000007ff077c19 */ /* 0x000fca0008011606 */
[----:B------:R-:W-:-:S04]  /*16600*/  IMAD.MOV R8, RZ, RZ, -R7 ;  /* 0x000000ffff087224 */ /* 0x000fc800078e0a07 */
[----:B---3--:R-:W-:-:S04]  /*16610*/  IMAD R8, R8, UR12, R9 ;  /* 0x0000000c08087c24 */ /* 0x008fc8000f8e0209 */
[C---:B----4-:R-:W-:Y:S02]  /*16620*/  IMAD R13, R8.reuse, UR14, R13 ;  /* 0x0000000e080d7c24 */ /* 0x050fe4000f8e020d */
[C---:B------:R-:W-:Y:S02]  /*16630*/  IMAD R16, R8.reuse, UR15, R16 ;  /* 0x0000000f08107c24 */ /* 0x040fe4000f8e0210 */
[----:B--2---:R-:W-:Y:S01]  /*16640*/  IMAD R3, R8, UR6, R3 ;  /* 0x0000000608037c24 */ /* 0x004fe2000f8e0203 */
[----:B------:R-:W-:Y:S06]  /*16650*/  @!P0 BRA `(.L_x_1045) ;  /* 0x0000000c00e48947 */ /* 0x000fec0003800000 */
[----:B------:R-:W2:Y:S01]  /*16660*/  LDCU.64 UR12, c[0x0][0x3e0] ;  /* 0x00007c00ff0c77ac */ /* 0x000ea20008000a00 */
[----:B------:R-:W-:Y:S01]  /*16670*/  HFMA2 R6, -RZ, RZ, 0, 0 ;  /* 0x00000000ff067431 */ /* 0x000fe200000001ff */
        /* <DEDUP_REMOVED lines=222> */
[----:B------:R-:W-:Y:S01]  /*17460*/  ISETP.NE.AND P0, PT, R0, 0x18, PT ;  /* 0x000000180000780c */ /* 0x000fe20003f05270 */
[----:B------:R-:W2:Y:S01]  /*17470*/  LDCU.64 UR12, c[0x0][0x4a0] ;  /* 0x00009400ff0c77ac */ /* 0x000ea20008000a00 */
[----:B------:R-:W-:Y:S01]  /*17480*/  IMAD.MOV.U32 R6, RZ, RZ, RZ ;  /* 0x000000ffff067224 */ /* 0x000fe200078e00ff */
[----:B------:R-:W3:Y:S01]  /*17490*/  LDCU UR6, c[0x0][0x4a8] ;  /* 0x00009500ff0677ac */ /* 0x000ee20008000800 */
[----:B------:R-:W4:Y:S09]  /*174a0*/  LDCU UR7, c[0x0][0x5cc] ;  /* 0x0000b980ff0777ac */ /* 0x000f320008000800 */
[----:B------:R-:W5:Y:S01]  /*174b0*/  @P0 LDC.64 R10, c[0x0][0x4b0] ;  /* 0x00012c00ff0a0b82 */ /* 0x000f620000000a00 */
[----:B------:R-:W0:Y:S01]  /*174c0*/  LDCU.64 UR14, c[0x0][0x5d0] ;  /* 0x0000ba00ff0e77ac */ /* 0x000e220008000a00 */
[----:B--2---:R-:W-:-:S06]  /*174d0*/  IMAD.HI.U32 R8, R7, UR13, R6 ;  /* 0x0000000d07087c27 */ /* 0x004fcc000f8e0006 */
[----:B------:R-:W2:Y:S01]  /*174e0*/  @P0 LDC R15, c[0x0][0x4ac] ;  /* 0x00012b00ff0f0b82 */ /* 0x000ea20000000800 */
[----:B---3--:R-:W-:Y:S02]  /*174f0*/  SHF.R.U32.HI R9, RZ, UR6, R8 ;  /* 0x00000006ff097c19 */ /* 0x008fe40008011608 */
[----:B------:R-:W-:Y:S02]  /*17500*/  @P0 MOV R8, RZ ;  /* 0x000000ff00080202 */ /* 0x000fe40000000f00 */
[----:B------:R-:W-:-:S03]  /*17510*/  IADD3 R6, PT, PT, -R9, RZ, RZ ;  /* 0x000000ff09067210 */ /* 0x000fc60007ffe1ff */
[----:B------:R-:W3:Y:S02]  /*17520*/  @P0 LDC.64 R18, c[0x0][0x5d8] ;  /* 0x00017600ff120b82 */ /* 0x000ee40000000a00 */
[----:B------:R-:W-:-:S06]  /*17530*/  IMAD R6, R6, UR12, R7 ;  /* 0x0000000c06067c24 */ /* 0x000fcc000f8e0207 */
[----:B------:R-:W1:Y:S01]  /*17540*/  @P0 LDC R12, c[0x0][0x5e0] ;  /* 0x00017800ff0c0b82 */ /* 0x000e620000000800 */
[----:B-----5:R-:W-:-:S04]  /*17550*/  @P0 IMAD.HI.U32 R4, R9, R10, R8 ;  /* 0x0000000a09040227 */ /* 0x020fc800078e0008 */
[C---:B----4-:R-:W-:Y:S01]  /*17560*/  IMAD R13, R6.reuse, UR7, R13 ;  /* 0x00000007060d7c24 */ /* 0x050fe2000f8e020d */
[----:B------:R-:W-:Y:S01]  /*17570*/  @P0 SHF.R.U32.HI R4, RZ, R11, R4 ;  /* 0x0000000bff040219 */ /* 0x000fe20000011604 */
[C---:B0-----:R-:W-:Y:S02]  /*17580*/  IMAD R16, R6.reuse, UR14, R16 ;  /* 0x0000000e06107c24 */ /* 0x041fe4000f8e0210 */
[----:B------:R-:W-:Y:S02]  /*17590*/  IMAD R3, R6, UR15, R3 ;  /* 0x0000000f06037c24 */ /* 0x000fe4000f8e0203 */
[----:B------:R-:W-:-:S04]  /*175a0*/  @P0 IMAD.MOV R8, RZ, RZ, -R4 ;  /* 0x000000ffff080224 */ /* 0x000fc800078e0a04 */
[----:B--2---:R-:W-:-:S04]  /*175b0*/  @P0 IMAD R8, R15, R8, R9 ;  /* 0x000000080f080224 */ /* 0x004fc800078e0209 */
[C---:B---3--:R-:W-:Y:S02]  /*175c0*/  @P0 IMAD R13, R8.reuse, R18, R13 ;  /* 0x00000012080d0224 */ /* 0x048fe400078e020d */
[C---:B------:R-:W-:Y:S02]  /*175d0*/  @P0 IMAD R16, R8.reuse, R19, R16 ;  /* 0x0000001308100224 */ /* 0x040fe400078e0210 */
[----:B-1----:R-:W-:-:S07]  /*175e0*/  @P0 IMAD R3, R8, R12, R3 ;  /* 0x0000000c08030224 */ /* 0x002fce00078e0203 */
.L_x_1045:
[----:B------:R-:W2:Y:S01]  /*175f0*/  LDCU.64 UR6, c[0x0][0x5f8] ;  /* 0x0000bf00ff0677ac */ /* 0x000ea20008000a00 */
[----:B------:R-:W3:Y:S01]  /*17600*/  LDC.64 R10, c[0x0][0x600] ;  /* 0x00018000ff0a7b82 */ /* 0x000ee20000000a00 */
[----:B--2---:R-:W-:-:S04]  /*17610*/  IADD3 R14, P0, PT, R3, UR6, RZ ;  /* 0x00000006030e7c10 */ /* 0x004fc8000ff1e0ff */
[----:B------:R-:W-:-:S06]  /*17620*/  IADD3.X R15, PT, PT, RZ, UR7, RZ, P0, !PT ;  /* 0x00000007ff0f7c10 */ /* 0x000fcc00087fe4ff */
[----:B------:R-:W3:Y:S01]  /*17630*/  LDG.E.64 R14, desc[UR8][R14.64] ;  /* 0x000000080e0e7981 */ /* 0x000ee2000c1e1b00 */
[----:B------:R-:W-:Y:S01]  /*17640*/  BSSY.RECONVERGENT B1, `(.L_x_1046) ;  /* 0x0000024000017945 */ /* 0x000fe20003800200 */
[----:B------:R-:W-:Y:S02]  /*17650*/  CS2R R8, SRZ ;  /* 0x0000000000087805 */ /* 0x000fe4000001ff00 */
[----:B---3--:R-:W-:-:S04]  /*17660*/  ISETP.GT.U32.AND P0, PT, R14, R10, PT ;  /* 0x0000000a0e00720c */ /* 0x008fc80003f04070 */
[----:B------:R-:W-:-:S13]  /*17670*/  ISETP.GT.AND.EX P0, PT, R15, R11, PT, P0 ;  /* 0x0000000b0f00720c */ /* 0x000fda0003f04300 */
[----:B------:R-:W-:Y:S05]  /*17680*/  @!P0 BRA `(.L_x_1047) ;  /* 0x00000000007c8947 */ /* 0x000fea0003800000 */
[----:B------:R-:W2:Y:S01]  /*17690*/  LDCU UR6, c[0x0][0x60c] ;  /* 0x0000c180ff0677ac */ /* 0x000ea20008000800 */
[----:B------:R-:W-:-:S04]  /*176a0*/  IADD3 R10, P0, PT, R14, -R10, RZ ;  /* 0x8000000a0e0a7210 */ /* 0x000fc80007f1e0ff */
[----:B------:R-:W-:-:S04]  /*176b0*/  IADD3.X R3, PT, PT, R15, ~R11, RZ, P0, !PT ;  /* 0x8000000b0f037210 */ /* 0x000fc800007fe4ff */
[----:B--2---:R-:W-:-:S04]  /*176c0*/  LOP3.LUT R4, R3, UR6, RZ, 0xfc, !PT ;  /* 0x0000000603047c12 */ /* 0x004fc8000f8efcff */
[----:B------:R-:W-:-:S13]  /*176d0*/  ISETP.NE.U32.AND P0, PT, R4, RZ, PT ;  /* 0x000000ff0400720c */ /* 0x000fda0003f05070 */
[----:B------:R-:W-:Y:S05]  /*176e0*/  @P0 BRA `(.L_x_1048) ;  /* 0x0000000000540947 */ /* 0x000fea0003800000 */
[----:B------:R-:W2:Y:S01]  /*176f0*/  LDCU UR6, c[0x0][0x608] ;  /* 0x0000c100ff0677ac */ /* 0x000ea20008000800 */
[----:B------:R-:W-:Y:S01]  /*17700*/  HFMA2 R9, -RZ, RZ, 0, 0 ;  /* 0x00000000ff097431 */ /* 0x000fe200000001ff */
[----:B--2---:R-:W2:Y:S01]  /*17710*/  I2F.U32.RP R4, UR6 ;  /* 0x0000000600047d06 */ /* 0x004ea20008209000 */
[----:B------:R-:W-:-:S07]  /*17720*/  ISETP.NE.U32.AND P2, PT, RZ, UR6, PT ;  /* 0x00000006ff007c0c */ /* 0x000fce000bf45070 */
[----:B--2---:R-:W2:Y:S02]  /*17730*/  MUFU.RCP R4, R4 ;  /* 0x0000000400047308 */ /* 0x004ea40000001000 */
[----:B--2---:R-:W-:-:S06]  /*17740*/  VIADD R6, R4, 0xffffffe ;  /* 0x0ffffffe04067836 */ /* 0x004fcc0000000000 */
[----:B------:R2:W3:Y:S02]  /*17750*/  F2I.FTZ.U32.TRUNC.NTZ R7, R6 ;  /* 0x0000000600077305 */ /* 0x0004e4000021f000 */
[----:B--2---:R-:W-:Y:S02]  /*17760*/  MOV R6, RZ ;  /* 0x000000ff00067202 */ /* 0x004fe40000000f00 */
[----:B---3--:R-:W-:-:S05]  /*17770*/  IADD3 R3, PT, PT, RZ, -R7, RZ ;  /* 0x80000007ff037210 */ /* 0x008fca0007ffe0ff */
        /* <DEDUP_REMOVED lines=12> */
.L_x_1048:
[----:B------:R-:W-:-:S07]  /*17840*/  MOV R4, 0x17860 ;  /* 0x0001786000047802 */ /* 0x000fce0000000f00 */
[----:B01----:R-:W-:Y:S05]  /*17850*/  CALL.REL.NOINC `($__internal_3_$__cuda_sm20_div_s64) ;  /* 0x0000012800987944 */ /* 0x003fea0003c00000 */
[----:B------:R-:W-:Y:S01]  /*17860*/  MOV R8, R6 ;  /* 0x0000000600087202 */ /* 0x000fe20000000f00 */
[----:B------:R-:W-:-:S07]  /*17870*/  IMAD.MOV.U32 R9, RZ, RZ, R7 ;  /* 0x000000ffff097224 */ /* 0x000fce00078e0007 */
.L_x_1047:
[----:B------:R-:W-:Y:S05]  /*17880*/  BSYNC.RECONVERGENT B1 ;  /* 0x0000000000017941 */ /* 0x000fea0003800200 */
.L_x_1046:
[----:B------:R-:W2:Y:S01]  /*17890*/  LDC.64 R6, c[0x0][0x608] ;  /* 0x00018200ff067b82 */ /* 0x000ea20000000a00 */
[----:B------:R-:W-:Y:S07]  /*178a0*/  BSSY.RECONVERGENT B1, `(.L_x_1049) ;  /* 0x000002b000017945 */ /* 0x000fee0003800200 */
[----:B------:R-:W3:Y:S01]  /*178b0*/  LDC.64 R18, c[0x0][0x600] ;  /* 0x00018000ff127b82 */ /* 0x000ee20000000a00 */
[-C--:B--2---:R-:W-:Y:S02]  /*178c0*/  IMAD R3, R9, R6.reuse, RZ ;  /* 0x0000000609037224 */ /* 0x084fe400078e02ff */
[----:B------:R-:W-:-:S04]  /*178d0*/  IMAD.WIDE.U32 R10, R8, R6, RZ ;  /* 0x00000006080a7225 */ /* 0x000fc800078e00ff */
[-C--:B------:R-:W-:Y:S01]  /*178e0*/  IMAD R17, R8, R7.reuse, R3 ;  /* 0x0000000708117224 */ /* 0x080fe200078e0203 */
[----:B------:R-:W-:Y:S02]  /*178f0*/  LOP3.LUT R7, R15, R7, RZ, 0xfc, !PT ;  /* 0x000000070f077212 */ /* 0x000fe400078efcff */
[----:B---3--:R-:W-:Y:S02]  /*17900*/  IADD3 R3, P1, PT, R10, R18, RZ ;  /* 0x000000120a037210 */ /* 0x008fe40007f3e0ff */
        /* <DEDUP_REMOVED lines=11> */
[----:B------:R-:W2:Y:S01]  /*179c0*/  I2F.U32.RP R4, R6 ;  /* 0x0000000600047306 */ /* 0x000ea20000209000 */
[----:B------:R-:W-:-:S07]  /*179d0*/  ISETP.NE.U32.AND P2, PT, R6, RZ, PT ;  /* 0x000000ff0600720c */ /* 0x000fce0003f45070 */
[----:B--2---:R-:W2:Y:S02]  /*179e0*/  MUFU.RCP R4, R4 ;  /* 0x0000000400047308 */ /* 0x004ea40000001000 */
[----:B--2---:R-:W-:-:S06]  /*179f0*/  IADD3 R8, PT, PT, R4, 0xffffffe, RZ ;  /* 0x0ffffffe04087810 */ /* 0x004fcc0007ffe0ff */
[----:B------:R2:W3:Y:S02]  /*17a00*/  F2I.FTZ.U32.TRUNC.NTZ R9, R8 ;  /* 0x0000000800097305 */ /* 0x0004e4000021f000 */
[----:B--2---:R-:W-:Y:S01]  /*17a10*/  IMAD.MOV.U32 R8, RZ, RZ, RZ ;  /* 0x000000ffff087224 */ /* 0x004fe200078e00ff */
[----:B---3--:R-:W-:-:S05]  /*17a20*/  IADD3 R3, PT, PT, RZ, -R9, RZ ;  /* 0x80000009ff037210 */ /* 0x008fca0007ffe0ff */
        /* <DEDUP_REMOVED lines=14> */
.L_x_1050:
[----:B------:R-:W-:Y:S02]  /*17b10*/  MOV R10, R14 ;  /* 0x0000000e000a7202 */ /* 0x000fe40000000f00 */
[----:B------:R-:W-:Y:S02]  /*17b20*/  MOV R3, R15 ;  /* 0x0000000f00037202 */ /* 0x000fe40000000f00 */
[----:B------:R-:W-:-:S07]  /*17b30*/  MOV R4, 0x17b50 ;  /* 0x00017b5000047802 */ /* 0x000fce0000000f00 */
[----:B01----:R-:W-:Y:S05]  /*17b40*/  CALL.REL.NOINC `($__internal_3_$__cuda_sm20_div_s64) ;  /* 0x0000012400dc7944 */ /* 0x003fea0003c00000 */
.L_x_1051:
[----:B------:R-:W-:Y:S05]  /*17b50*/  BSYNC.RECONVERGENT B1 ;  /* 0x0000000000017941 */ /* 0x000fea0003800200 */
.L_x_1049:
        /* <DEDUP_REMOVED lines=9> */
[----:B------:R-:W0:Y:S02]  /*17bf0*/  LDCU.64 UR6, c[0x0][0x5e8] ;  /* 0x0000bd00ff0677ac */ /* 0x000e240008000a00 */
[----:B01----:R-:W-:-:S05]  /*17c00*/  IADD3 R22, P0, PT, R13, UR6, RZ ;  /* 0x000000060d167c10 */ /* 0x003fca000ff1e0ff */
[----:B------:R-:W-:-:S05]  /*17c10*/  IMAD.X R23, RZ, RZ, UR7, P0 ;  /* 0x00000007ff177e24 */ /* 0x000fca00080e06ff */
[----:B------:R0:W5:Y:S01]  /*17c20*/  LDG.E.64 R24, desc[UR8][R22.64] ;  /* 0x0000000816187981 */ /* 0x000162000c1e1b00 */
        /* <DEDUP_REMOVED lines=20> */
[----:B0-----:R-:W-:-:S04]  /*17d70*/  IMAD R11, R11, UR12, RZ ;  /* 0x0000000c0b0b7c24 */ /* 0x001fc8000f8e02ff */
[----:B------:R-:W-:Y:S02]  /*17d80*/  IMAD R10, R10, UR12, RZ ;  /* 0x0000000c0a0a7c24 */ /* 0x000fe4000f8e02ff */
[----:B--2---:R-:W-:Y:S01]  /*17d90*/  IMAD R9, R19, UR6, RZ ;  /* 0x0000000613097c24 */ /* 0x004fe2000f8e02ff */
[----:B------:R-:W-:Y:S01]  /*17da0*/  USHF.L.U32 UR14, UR6, 0x6, URZ ;  /* 0x00000006060e7899 */ /* 0x000fe200080006ff */
[----:B------:R-:W-:Y:S02]  /*17db0*/  IMAD R17, R20, UR13, R11 ;  /* 0x0000000d14117c24 */ /* 0x000fe4000f8e020b */
[----:B------:R-:W-:-:S04]  /*17dc0*/  IMAD.WIDE.U32 R6, R18, UR6, RZ ;  /* 0x0000000612067c25 */ /* 0x000fc8000f8e00ff */
[----:B------:R-:W-:Y:S01]  /*17dd0*/  IMAD R9, R18, UR7, R9 ;  /* 0x0000000712097c24 */ /* 0x000fe2000f8e0209 */
[----:B------:R-:W-:Y:S01]  /*17de0*/  IADD3 R39, P1, PT, R6, UR6, RZ ;  /* 0x0000000606277c10 */ /* 0x000fe2000ff3e0ff */
[----:B------:R-:W-:-:S04]  /*17df0*/  IMAD.WIDE.U32 R20, R20, UR12, R14 ;  /* 0x0000000c14147c25 */ /* 0x000fc8000f8e000e */
[----:B------:R-:W-:Y:S01]  /*17e00*/  IMAD.IADD R34, R7, 0x1, R9 ;  /* 0x0000000107227824 */ /* 0x000fe200078e0209 */
[----:B------:R-:W-:Y:S01]  /*17e10*/  IADD3 R9, PT, PT, R21, R17, RZ ;  /* 0x0000001115097210 */ /* 0x000fe20007ffe0ff */
[C---:B------:R-:W-:Y:S01]  /*17e20*/  IMAD R11, R13.reuse, UR13, R10 ;  /* 0x0000000d0d0b7c24 */ /* 0x040fe2000f8e020a */
[C---:B------:R-:W-:Y:S01]  /*17e30*/  SHF.L.U32 R7, R6.reuse, 0x3, RZ ;  /* 0x0000000306077819 */ /* 0x040fe200000006ff */
[----:B------:R-:W-:Y:S01]  /*17e40*/  IMAD.WIDE.U32 R12, R13, UR12, R14 ;  /* 0x0000000c0d0c7c25 */ /* 0x000fe2000f8e000e */
[----:B------:R-:W-:-:S03]  /*17e50*/  SHF.L.U64.HI R37, R6, 0x3, R34 ;  /* 0x0000000306257819 */ /* 0x000fc60000010222 */
[C---:B-1----:R-:W-:Y:S02]  /*17e60*/  IMAD R28, R26.reuse, UR13, RZ ;  /* 0x0000000d1a1c7c24 */ /* 0x042fe4000f8e02ff */
        /* <DEDUP_REMOVED lines=17> */
[C---:B------:R-:W-:Y:S01]  /*17f80*/  IADD3 R46, P3, PT, R18.reuse, 0x3, RZ ;  /* 0x00000003122e7810 */ /* 0x040fe20007f7e0ff */
[----:B------:R-:W-:Y:S01]  /*17f90*/  IMAD.IADD R51, R13, 0x1, R51 ;  /* 0x000000010d337824 */ /* 0x000fe200078e0233 */
[----:B------:R-:W-:Y:S01]  /*17fa0*/  IADD3 R20, P4, PT, R18, 0x4, RZ ;  /* 0x0000000412147810 */ /* 0x000fe20007f9e0ff */
[----:B------:R-:W-:Y:S01]  /*17fb0*/  IMAD R57, R35, UR7, R36 ;  /* 0x0000000723397c24 */ /* 0x000fe2000f8e0224 */
[----:B------:R-:W-:Y:S01]  /*17fc0*/  IADD3.X R42, PT, PT, RZ, R19, RZ, P3, !PT ;  /* 0x00000013ff2a7210 */ /* 0x000fe20001ffe4ff */
[----:B------:R-:W-:Y:S01]  /*17fd0*/  IMAD.WIDE.U32 R58, R46, UR6, RZ ;  /* 0x000000062e3a7c25 */ /* 0x000fe2000f8e00ff */
[----:B------:R-:W-:-:S02]  /*17fe0*/  IADD3 R40, P3, PT, R18, 0x5, RZ ;  /* 0x0000000512287810 */ /* 0x000fc40007f7e0ff */
[----:B------:R-:W-:Y:S01]  /*17ff0*/  IADD3 R48, P5, PT, RZ, -R46, RZ ;  /* 0x8000002eff307210 */ /* 0x000fe20007fbe0ff */
[----:B------:R-:W-:Y:S01]  /*18000*/  IMAD.X R50, RZ, RZ, R19, P4 ;  /* 0x000000ffff327224 */ /* 0x000fe200020e0613 */
[----:B------:R-:W-:Y:S01]  /*18010*/  IADD3.X R43, PT, PT, RZ, R19, RZ, P3, !PT ;  /* 0x00000013ff2b7210 */ /* 0x000fe20001ffe4ff */
[----:B0-----:R-:W-:Y:S01]  /*18020*/  IMAD.WIDE.U32 R28, R18, UR12, R28 ;  /* 0x0000000c121c7c25 */ /* 0x001fe2000f8e001c */
[----:B------:R-:W-:Y:S02]  /*18030*/  IADD3 R31, P3, PT, RZ, -R20, RZ ;  /* 0x80000014ff1f7210 */ /* 0x000fe40007f7e0ff */
[----:B------:R-:W-:Y:S01]  /*18040*/  IADD3.X R7, PT, PT, RZ, ~R42, RZ, P5, !PT ;  /* 0x8000002aff077210 */ /* 0x000fe20002ffe4ff */
[----:B------:R-:W-:Y:S01]  /*18050*/  IMAD.WIDE.U32 R60, R20, UR6, RZ ;  /* 0x00000006143c7c25 */ /* 0x000fe2000f8e00ff */
[----:B------:R-:W-:Y:S02]  /*18060*/  IADD3.X R30, PT, PT, RZ, ~R50, RZ, P3, !PT ;  /* 0x80000032ff1e7210 */ /* 0x000fe40001ffe4ff */
[C---:B------:R-:W-:Y:S01]  /*18070*/  IADD3 R13, P4, PT, R18.reuse, 0x6, RZ ;  /* 0x00000006120d7810 */ /* 0x040fe20007f9e0ff */
[----:B------:R-:W-:Y:S01]  /*18080*/  IMAD R7, R7, UR12, RZ ;  /* 0x0000000c07077c24 */ /* 0x000fe2000f8e02ff */
[----:B------:R-:W-:Y:S01]  /*18090*/  IADD3 R9, P5, PT, R18, 0x7, RZ ;  /* 0x0000000712097810 */ /* 0x000fe20007fbe0ff */
[----:B------:R-:W-:Y:S01]  /*180a0*/  IMAD R30, R30, UR12, RZ ;  /* 0x0000000c1e1e7c24 */ /* 0x000fe2000f8e02ff */
[----:B------:R-:W-:Y:S01]  /*180b0*/  IADD3 R33, P3, PT, RZ, -R13, RZ ;  /* 0x8000000dff217210 */ /* 0x000fe20007f7e0ff */
[----:B------:R-:W-:Y:S01]  /*180c0*/  IMAD R7, R48, UR13, R7 ;  /* 0x0000000d30077c24 */ /* 0x000fe2000f8e0207 */
[----:B------:R-:W-:Y:S01]  /*180d0*/  SHF.L.U32 R38, R12, 0x3, RZ ;  /* 0x000000030c267819 */ /* 0x000fe200000006ff */
[----:B------:R-:W-:Y:S01]  /*180e0*/  IMAD.X R41, RZ, RZ, R19, P4 ;  /* 0x000000ffff297224 */ /* 0x000fe200020e0613 */
[----:B------:R-:W-:Y:S01]  /*180f0*/  IADD3 R53, P4, PT, RZ, -R40, RZ ;  /* 0x80000028ff357210 */ /* 0x000fe20007f9e0ff */
[----:B------:R-:W-:Y:S01]  /*18100*/  IMAD.WIDE.U32 R48, R48, UR12, R14 ;  /* 0x0000000c30307c25 */ /* 0x000fe2000f8e000e */
[----:B------:R-:W-:-:S02]  /*18110*/  SHF.L.U64.HI R51, R12, 0x3, R51 ;  /* 0x000000030c337819 */ /* 0x000fc40000010233 */
[----:B------:R-:W-:Y:S01]  /*18120*/  IADD3.X R32, PT, PT, RZ, ~R43, RZ, P4, !PT ;  /* 0x8000002bff207210 */ /* 0x000fe200027fe4ff */
[----:B------:R-:W-:Y:S01]  /*18130*/  IMAD R21, R31, UR13, R30 ;  /* 0x0000000d1f157c24 */ /* 0x000fe2000f8e021e */
[----:B------:R-:W-:Y:S01]  /*18140*/  IADD3 R17, PT, PT, R49, R7, RZ ;  /* 0x0000000731117210 */ /* 0x000fe20007ffe0ff */
[----:B------:R-:W-:Y:S01]  /*18150*/  IMAD.WIDE.U32 R30, R31, UR12, R14 ;  /* 0x0000000c1f1e7c25 */ /* 0x000fe2000f8e000e */
[----:B------:R-:W-:Y:S02]  /*18160*/  IADD3.X R12, PT, PT, RZ, ~R41, RZ, P3, !PT ;  /* 0x80000029ff0c7210 */ /* 0x000fe40001ffe4ff */
[----:B------:R-:W-:Y:S01]  /*18170*/  IADD3 R47, P4, PT, RZ, -R9, RZ ;  /* 0x80000009ff2f7210 */ /* 0x000fe20007f9e0ff */
[----:B------:R-:W-:Y:S01]  /*18180*/  IMAD.IADD R21, R31, 0x1, R21 ;  /* 0x000000011f157824 */ /* 0x000fe200078e0215 */
[----:B------:R-:W-:Y:S01]  /*18190*/  IADD3 R28, P3, PT, R14, -R28, RZ ;  /* 0x8000001c0e1c7210 */ /* 0x000fe20007f7e0ff */
[----:B------:R-:W-:Y:S02]  /*181a0*/  IMAD R32, R32, UR12, RZ ;  /* 0x0000000c20207c24 */ /* 0x000fe4000f8e02ff */
[----:B------:R-:W-:-:S02]  /*181b0*/  IMAD R17, R17, R26, RZ ;  /* 0x0000001a11117224 */ /* 0x000fc400078e02ff */
[----:B------:R-:W-:Y:S02]  /*181c0*/  IMAD R21, R21, R26, RZ ;  /* 0x0000001a15157224 */ /* 0x000fe400078e02ff */
[----:B------:R-:W-:Y:S02]  /*181d0*/  IMAD.X R44, RZ, RZ, R19, P5 ;  /* 0x000000ffff2c7224 */ /* 0x000fe400028e0613 */
[C---:B------:R-:W-:Y:S02]  /*181e0*/  IMAD R45, R53.reuse, UR13, R32 ;  /* 0x0000000d352d7c24 */ /* 0x040fe4000f8e0220 */
[----:B------:R-:W-:Y:S01]  /*181f0*/  IMAD R17, R48, R27, R17 ;  /* 0x0000001b30117224 */ /* 0x000fe200078e0211 */
[----:B------:R-:W-:Y:S01]  /*18200*/  IADD3.X R54, PT, PT, RZ, ~R44, RZ, P4, !PT ;  /* 0x8000002cff367210 */ /* 0x000fe200027fe4ff */
[----:B------:R-:W-:-:S04]  /*18210*/  IMAD.WIDE.U32 R52, R53, UR12, R14 ;  /* 0x0000000c35347c25 */ /* 0x000fc8000f8e000e */
[----:B------:R-:W-:Y:S02]  /*18220*/  IMAD R12, R12, UR12, RZ ;  /* 0x0000000c0c0c7c24 */ /* 0x000fe4000f8e02ff */
[----:B------:R-:W-:-:S04]  /*18230*/  IMAD.WIDE.U32 R48, R48, R26, RZ ;  /* 0x0000001a30307225 */ /* 0x000fc800078e00ff */
[C---:B------:R-:W-:Y:S01]  /*18240*/  IMAD R21, R30.reuse, R27, R21 ;  /* 0x0000001b1e157224 */ /* 0x040fe200078e0215 */
[----:B------:R-:W-:Y:S01]  /*18250*/  IADD3 R49, PT, PT, R49, R17, RZ ;  /* 0x0000001131317210 */ /* 0x000fe20007ffe0ff */
[----:B------:R-:W-:-:S03]  /*18260*/  IMAD.WIDE.U32 R30, R30, R26, RZ ;  /* 0x0000001a1e1e7225 */ /* 0x000fc600078e00ff */
[C---:B------:R-:W-:Y:S01]  /*18270*/  SHF.L.U64.HI R49, R48.reuse, 0x3, R49 ;  /* 0x0000000330317819 */ /* 0x040fe20000010231 */
[----:B------:R-:W-:Y:S01]  /*18280*/  IMAD R7, R33, UR13, R12 ;  /* 0x0000000d21077c24 */ /* 0x000fe2000f8e020c */
[----:B------:R-:W-:Y:S01]  /*18290*/  SHF.L.U32 R12, R48, 0x3, RZ ;  /* 0x00000003300c7819 */ /* 0x000fe200000006ff */
[----:B------:R-:W-:Y:S01]  /*182a0*/  IMAD.IADD R45, R53, 0x1, R45 ;  /* 0x00000001352d7824 */ /* 0x000fe200078e022d */
[----:B------:R-:W-:Y:S01]  /*182b0*/  SHF.L.U32 R17, R30, 0x3, RZ ;  /* 0x000000031e117819 */ /* 0x000fe200000006ff */
[----:B------:R-:W-:-:S03]  /*182c0*/  IMAD.WIDE.U32 R32, R33, UR12, R14 ;  /* 0x0000000c21207c25 */ /* 0x000fc6000f8e000e */
[----:B------:R-:W-:Y:S01]  /*182d0*/  LEA R17, P5, R60, R17, 0x3 ;  /* 0x000000113c117211 */ /* 0x000fe200078a18ff */
[----:B------:R-:W-:Y:S01]  /*182e0*/  IMAD.IADD R21, R31, 0x1, R21 ;  /* 0x000000011f157824 */ /* 0x000fe200078e0215 */
[----:B------:R-:W-:Y:S01]  /*182f0*/  IADD3 R7, PT, PT, R33, R7, RZ ;  /* 0x0000000721077210 */ /* 0x000fe20007ffe0ff */
[----:B------:R-:W-:Y:S02]  /*18300*/  IMAD R54, R54, UR12, RZ ;  /* 0x0000000c36367c24 */ /* 0x000fe4000f8e02ff */
[----:B------:R-:W-:Y:S01]  /*18310*/  IMAD R45, R45, R26, RZ ;  /* 0x0000001a2d2d7224 */ /* 0x000fe200078e02ff */
[----:B------:R-:W-:Y:S01]  /*18320*/  SHF.L.U64.HI R48, R30, 0x3, R21 ;  /* 0x000000031e307819 */ /* 0x000fe20000010215 */
[C---:B------:R-:W-:Y:S02]  /*18330*/  IMAD R21, R47.reuse, UR13, R54 ;  /* 0x0000000d2f157c24 */ /* 0x040fe4000f8e0236 */
[----:B------:R-:W-:-:S04]  /*18340*/  IMAD.WIDE.U32 R30, R47, UR12, R14 ;  /* 0x0000000c2f1e7c25 */ /* 0x000fc8000f8e000e */
[C---:B------:R-:W-:Y:S01]  /*18350*/  IMAD R45, R52.reuse, R27, R45 ;  /* 0x0000001b342d7224 */ /* 0x040fe200078e022d */
[----:B------:R-:W-:Y:S01]  /*18360*/  IADD3 R21, PT, PT, R31, R21, RZ ;  /* 0x000000151f157210 */ /* 0x000fe20007ffe0ff */
[----:B------:R-:W-:Y:S02]  /*18370*/  IMAD R47, R19, UR12, RZ ;  /* 0x0000000c132f7c24 */ /* 0x000fe4000f8e02ff */
[----:B------:R-:W-:-:S04]  /*18380*/  IMAD.WIDE.U32 R52, R52, R26, RZ ;  /* 0x0000001a34347225 */ /* 0x000fc800078e00ff */
[-C--:B------:R-:W-:Y:S01]  /*18390*/  IMAD R7, R7, R26.reuse, RZ ;  /* 0x0000001a07077224 */ /* 0x080fe200078e02ff */
[----:B------:R-:W-:Y:S01]  /*183a0*/  IADD3 R45, PT, PT, R53, R45, RZ ;  /* 0x0000002d352d7210 */ /* 0x000fe20007ffe0ff */
[----:B------:R-:W-:Y:S01]  /*183b0*/  IMAD R47, R18, UR13, R47 ;  /* 0x0000000d122f7c24 */ /* 0x000fe2000f8e022f */
[----:B------:R-:W0:Y:S01]  /*183c0*/  LDCU.64 UR12, c[0x0][0x5f0] ;  /* 0x0000be00ff0c77ac */ /* 0x000e220008000a00 */
[----:B------:R-:W-:Y:S01]  /*183d0*/  IMAD R53, R32, R27, R7 ;  /* 0x0000001b20357224 */ /* 0x000fe200078e0207 */
[----:B------:R-:W-:Y:S01]  /*183e0*/  SHF.L.U64.HI R45, R52, 0x3, R45 ;  /* 0x00000003342d7819 */ /* 0x000fe2000001022d */
[----:B------:R-:W-:Y:S01]  /*183f0*/  IMAD.WIDE.U32 R32, R32, R26, RZ ;  /* 0x0000001a20207225 */ /* 0x000fe200078e00ff */
[----:B------:R-:W-:-:S03]  /*18400*/  IADD3 R47, PT, PT, R29, R47, RZ ;  /* 0x0000002f1d2f7210 */ /* 0x000fc60007ffe0ff */
[----:B------:R-:W-:Y:S01]  /*18410*/  IMAD R29, R42, UR6, RZ ;  /* 0x000000062a1d7c24 */ /* 0x000fe2000f8e02ff */
[----:B------:R-:W-:Y:S01]  /*18420*/  IADD3 R53, PT, PT, R33, R53, RZ ;  /* 0x0000003521357210 */ /* 0x000fe20007ffe0ff */
[----:B------:R-:W-:-:S03]  /*18430*/  IMAD.WIDE.U32 R54, R35, UR6, RZ ;  /* 0x0000000623367c25 */ /* 0x000fc6000f8e00ff */
[----:B------:R-:W-:Y:S01]  /*18440*/  SHF.L.U64.HI R53, R32, 0x3, R53 ;  /* 0x0000000320357819 */ /* 0x000fe20000010235 */
[----:B------:R-:W-:Y:S01]  /*18450*/  IMAD R21, R21, R26, RZ ;  /* 0x0000001a15157224 */ /* 0x000fe200078e02ff */
[----:B------:R-:W-:Y:S01]  /*18460*/  IADD3 R57, PT, PT, R55, R57, RZ ;  /* 0x0000003937397210 */ /* 0x000fe20007ffe0ff */
[----:B------:R-:W-:Y:S01]  /*18470*/  IMAD R29, R46, UR7, R29 ;  /* 0x000000072e1d7c24 */ /* 0x000fe2000f8e021d */
[----:B------:R-:W-:Y:S01]  /*18480*/  LEA R55, P4, R58, R12, 0x3 ;  /* 0x0000000c3a377211 */ /* 0x000fe200078818ff */
[----:B------:R-:W-:Y:S02]  /*18490*/  IMAD.X R47, R15, 0x1, ~R47, P3 ;  /* 0x000000010f2f7824 */ /* 0x000fe400018e0e2f */
[----:B------:R-:W-:Y:S01]  /*184a0*/  IMAD.SHL.U32 R31, R32, 0x8, RZ ;  /* 0x00000008201f7824 */ /* 0x000fe200078e00ff */
[----:B------:R-:W-:Y:S01]  /*184b0*/  IADD3 R29, PT, PT, R59, R29, RZ ;  /* 0x0000001d3b1d7210 */ /* 0x000fe20007ffe0ff */
[C---:B------:R-:W-:Y:S02]  /*184c0*/  IMAD R21, R30.reuse, R27, R21 ;  /* 0x0000001b1e157224 */ /* 0x040fe400078e0215 */
[----:B------:R-:W-:Y:S01]  /*184d0*/  IMAD.WIDE.U32 R32, R30, R26, RZ ;  /* 0x0000001a1e207225 */ /* 0x000fe200078e00ff */
[----:B------:R-:W-:-:S03]  /*184e0*/  LEA.HI.X R29, R58, R49, R29, 0x3, P4 ;  /* 0x000000313a1d7211 */ /* 0x000fc600020f1c1d */
[----:B------:R-:W-:Y:S01]  /*184f0*/  IMAD R47, R47, R26, RZ ;  /* 0x0000001a2f2f7224 */ /* 0x000fe200078e02ff */
[----:B------:R-:W-:Y:S01]  /*18500*/  IADD3 R21, PT, PT, R33, R21, RZ ;  /* 0x0000001521157210 */ /* 0x000fe20007ffe0ff */
[----:B------:R-:W-:Y:S01]  /*18510*/  IMAD R35, R50, UR6, RZ ;  /* 0x0000000632237c24 */ /* 0x000fe2000f8e02ff */
[----:B------:R-:W-:Y:S01]  /*18520*/  LEA R33, P3, R54, R38, 0x3 ;  /* 0x0000002636217211 */ /* 0x000fe200078618ff */
[----:B------:R-:W-:Y:S01]  /*18530*/  IMAD R49, R28, R27, R47 ;  /* 0x0000001b1c317224 */ /* 0x000fe200078e022f */
[----:B------:R-:W-:Y:S01]  /*18540*/  SHF.L.U64.HI R21, R32, 0x3, R21 ;  /* 0x0000000320157819 */ /* 0x000fe20000010215 */
[----:B------:R-:W-:Y:S01]  /*18550*/  IMAD.WIDE.U32 R26, R28, R26, RZ ;  /* 0x0000001a1c1a7225 */ /* 0x000fe200078e00ff */
[----:B------:R-:W-:Y:S02]  /*18560*/  LEA.HI.X R51, R54, R51, R57, 0x3, P3 ;  /* 0x0000003336337211 */ /* 0x000fe400018f1c39 */
[----:B------:R-:W-:Y:S01]  /*18570*/  IADD3.X R50, PT, PT, R34, UR7, RZ, P1, !PT ;  /* 0x0000000722327c10 */ /* 0x000fe20008ffe4ff */
[----:B------:R-:W-:Y:S01]  /*18580*/  IMAD R12, R41, UR6, RZ ;  /* 0x00000006290c7c24 */ /* 0x000fe2000f8e02ff */
[----:B------:R-:W-:Y:S01]  /*18590*/  IADD3 R27, PT, PT, R27, R49, RZ ;  /* 0x000000311b1b7210 */ /* 0x000fe20007ffe0ff */
[----:B------:R-:W-:-:S02]  /*185a0*/  IMAD R35, R20, UR7, R35 ;  /* 0x0000000714237c24 */ /* 0x000fc4000f8e0223 */
[----:B------:R-:W-:Y:S01]  /*185b0*/  IMAD R47, R43, UR6, RZ ;  /* 0x000000062b2f7c24 */ /* 0x000fe2000f8e02ff */
[----:B------:R-:W-:Y:S01]  /*185c0*/  SHF.L.U64.HI R20, R26, 0x3, R27 ;  /* 0x000000031a147819 */ /* 0x000fe2000001021b */
[----:B------:R-:W-:Y:S01]  /*185d0*/  IMAD R44, R44, UR6, RZ ;  /* 0x000000062c2c7c24 */ /* 0x000fe2000f8e02ff */
[----:B------:R-:W-:Y:S01]  /*185e0*/  IADD3 R35, PT, PT, R61, R35, RZ ;  /* 0x000000233d237210 */ /* 0x000fe20007ffe0ff */
[C---:B------:R-:W-:Y:S02]  /*185f0*/  IMAD R57, R13.reuse, UR7, R12 ;  /* 0x000000070d397c24 */ /* 0x040fe4000f8e020c */
[----:B------:R-:W-:Y:S01]  /*18600*/  IMAD R47, R40, UR7, R47 ;  /* 0x00000007282f7c24 */ /* 0x000fe2000f8e022f */
[----:B------:R-:W-:Y:S01]  /*18610*/  LEA.HI.X R35, R60, R48, R35, 0x3, P5 ;  /* 0x000000303c237211 */ /* 0x000fe200028f1c23 */
[----:B------:R-:W-:-:S04]  /*18620*/  IMAD.WIDE.U32 R12, R13, UR6, RZ ;  /* 0x000000060d0c7c25 */ /* 0x000fc8000f8e00ff */
[----:B------:R-:W-:Y:S01]  /*18630*/  IMAD.SHL.U32 R32, R32, 0x8, RZ ;  /* 0x0000000820207824 */ /* 0x000fe200078e00ff */
[----:B------:R-:W-:Y:S01]  /*18640*/  LEA R31, P4, R12, R31, 0x3 ;  /* 0x0000001f0c1f7211 */ /* 0x000fe200078818ff */
[----:B------:R-:W-:-:S04]  /*18650*/  IMAD.WIDE.U32 R40, R40, UR6, RZ ;  /* 0x0000000628287c25 */ /* 0x000fc8000f8e00ff */
[----:B------:R-:W-:Y:S01]  /*18660*/  IMAD R49, R9, UR7, R44 ;  /* 0x0000000709317c24 */ /* 0x000fe2000f8e022c */
[----:B------:R-:W-:Y:S01]  /*18670*/  IADD3 R47, PT, PT, R41, R47, RZ ;  /* 0x0000002f292f7210 */ /* 0x000fe20007ffe0ff */
[----:B------:R-:W-:Y:S01]  /*18680*/  IMAD.WIDE.U32 R42, R9, UR6, RZ ;  /* 0x00000006092a7c25 */ /* 0x000fe2000f8e00ff */
[----:B------:R-:W-:Y:S01]  /*18690*/  USHF.L.U64.HI UR6, UR6, 0x6, UR7 ;  /* 0x0000000606067899 */ /* 0x000fe20008010207 */
[----:B------:R-:W-:Y:S02]  /*186a0*/  IADD3 R9, PT, PT, R13, R57, RZ ;  /* 0x000000390d097210 */ /* 0x000fe40007ffe0ff */
[----:B------:R-:W-:Y:S01]  /*186b0*/  IMAD.SHL.U32 R28, R26, 0x8, RZ ;  /* 0x000000081a1c7824 */ /* 0x000fe200078e00ff */
[----:B------:R-:W-:Y:S01]  /*186c0*/  LEA R13, P5, R42, R32, 0x3 ;  /* 0x000000202a0d7211 */ /* 0x000fe200078a18ff */
[----:B------:R-:W-:Y:S01]  /*186d0*/  IMAD.IADD R26, R43, 0x1, R49 ;  /* 0x000000012b1a7824 */ /* 0x000fe200078e0231 */
[----:B------:R-:W-:Y:S01]  /*186e0*/  IADD3.X R10, PT, PT, ~R10, UR6, RZ, P2, !PT ;  /* 0x000000060a0a7c10 */ /* 0x000fe200097fe5ff */
[----:B------:R-:W-:Y:S01]  /*186f0*/  IMAD.SHL.U32 R7, R52, 0x8, RZ ;  /* 0x0000000834077824 */ /* 0x000fe200078e00ff */
[----:B------:R-:W-:-:S02]  /*18700*/  LEA R41, P1, R39, R28, 0x3 ;  /* 0x0000001c27297211 */ /* 0x000fc400078218ff */
[----:B------:R-:W-:Y:S02]  /*18710*/  LEA.HI.X R26, R42, R21, R26, 0x3, P5 ;  /* 0x000000152a1a7211 */ /* 0x000fe400028f1c1a */
[----:B------:R-:W-:Y:S02]  /*18720*/  LEA R27, P3, R40, R7, 0x3 ;  /* 0x00000007281b7211 */ /* 0x000fe400078618ff */
[----:B------:R-:W-:Y:S02]  /*18730*/  LEA.HI.X R50, R39, R20, R50, 0x3, P1 ;  /* 0x0000001427327211 */ /* 0x000fe400008f1c32 */
[C---:B------:R-:W-:Y:S02]  /*18740*/  IADD3 R44, P2, PT, R16.reuse, R33, RZ ;  /* 0x00000021102c7210 */ /* 0x040fe40007f5e0ff */
[----:B------:R-:W-:Y:S02]  /*18750*/  IADD3 R42, P6, PT, R16, R41, RZ ;  /* 0x00000029102a7210 */ /* 0x000fe40007fde0ff */
[----:B------:R-:W-:-:S02]  /*18760*/  LEA.HI.X R45, R40, R45, R47, 0x3, P3 ;  /* 0x0000002d282d7211 */ /* 0x000fc400018f1c2f */
[----:B------:R-:W-:Y:S01]  /*18770*/  LEA.HI.X R43, R12, R53, R9, 0x3, P4 ;  /* 0x000000350c2b7211 */ /* 0x000fe200020f1c09 */
[----:B------:R-:W-:Y:S01]  /*18780*/  IMAD.MOV.U32 R12, RZ, RZ, R8 ;  /* 0x000000ffff0c7224 */ /* 0x000fe200078e0008 */
        /* <DEDUP_REMOVED lines=17> */
.L_x_1056:
        /* <DEDUP_REMOVED lines=49> */
.L_x_1055:
[----:B------:R-:W-:Y:S05]  /*18bb0*/  BSYNC.RECONVERGENT B2 ;  /* 0x0000000000027941 */ /* 0x000fea0003800200 */
.L_x_1054:
        /* <DEDUP_REMOVED lines=26> */
[C---:B------:R-:W-:Y:S01]  /*18d60*/  IMAD R27, R18.reuse, UR7, R27 ;  /* 0x00000007121b7c24 */ /* 0x040fe2000f8e021b */
        /* <DEDUP_REMOVED lines=55> */
.L_x_1060:
[----:B------:R-:W-:Y:S05]  /*190e0*/  BSYNC.RECONVERGENT B3 ;  /* 0x0000000000037941 */ /* 0x000fea0003800200 */
.L_x_1059:
        /* <DEDUP_REMOVED lines=17> */
[C---:B------:R-:W-:Y:S02]  /*19200*/  IMAD R21, R18.reuse, UR7, R17 ;  /* 0x0000000712157c24 */ /* 0x040fe4000f8e0211 */
[----:B0-----:R-:W-:-:S04]  /*19210*/  IMAD.WIDE.U32 R10, R18, UR6, R8 ;  /* 0x00000006120a7c25 */ /* 0x001fc8000f8e0008 */
[----:B------:R-:W-:Y:S01]  /*19220*/  IMAD R17, R18, UR13, R13 ;  /* 0x0000000d12117c24 */ /* 0x000fe2000f8e020d */
[----:B------:R-:W-:Y:S01]  /*19230*/  IADD3 R21, PT, PT, R11, R21, RZ ;  /* 0x000000150b157210 */ /* 0x000fe20007ffe0ff */
[C---:B------:R-:W-:Y:S02]  /*19240*/  IMAD R13, R3.reuse, UR7, R12 ;  /* 0x00000007030d7c24 */ /* 0x040fe4000f8e020c */
[----:B------:R-:W-:Y:S01]  /*19250*/  IMAD.WIDE.U32 R8, R3, UR6, R14 ;  /* 0x0000000603087c25 */ /* 0x000fe2000f8e000e */
[----:B------:R-:W-:-:S03]  /*19260*/  IADD3 R3, P1, PT, R14, -R10, RZ ;  /* 0x8000000a0e037210 */ /* 0x000fc60007f3e0ff */
[----:B------:R-:W-:Y:S01]  /*19270*/  IMAD.WIDE.U32 R6, R18, UR12, RZ ;  /* 0x0000000c12067c25 */ /* 0x000fe2000f8e00ff */
[----:B------:R-:W-:Y:S02]  /*19280*/  IADD3 R13, PT, PT, R9, R13, RZ ;  /* 0x0000000d090d7210 */ /* 0x000fe40007ffe0ff */
[----:B------:R-:W-:Y:S01]  /*19290*/  IADD3.X R21, PT, PT, R15, ~R21, RZ, P1, !PT ;  /* 0x800000150f157210 */ /* 0x000fe20000ffe4ff */
[----:B------:R-:W-:Y:S01]  /*192a0*/  IMAD.IADD R7, R7, 0x1, R17 ;  /* 0x0000000107077824 */ /* 0x000fe200078e0211 */
[----:B------:R-:W-:Y:S01]  /*192b0*/  IADD3 R10, P2, PT, R6, UR12, RZ ;  /* 0x0000000c060a7c10 */ /* 0x000fe2000ff5e0ff */
[----:B---3--:R-:W-:Y:S02]  /*192c0*/  IMAD R13, R13, UR14, RZ ;  /* 0x0000000e0d0d7c24 */ /* 0x008fe4000f8e02ff */
[----:B------:R-:W-:Y:S01]  /*192d0*/  IMAD R12, R21, UR14, RZ ;  /* 0x0000000e150c7c24 */ /* 0x000fe2000f8e02ff */
[----:B------:R-:W-:Y:S01]  /*192e0*/  IADD3.X R11, PT, PT, R7, UR13, RZ, P2, !PT ;  /* 0x0000000d070b7c10 */ /* 0x000fe200097fe4ff */
[----:B------:R-:W-:-:S04]  /*192f0*/  IMAD.WIDE.U32 R6, R8, UR14, R6 ;  /* 0x0000000e08067c25 */ /* 0x000fc8000f8e0006 */
[----:B------:R-:W-:Y:S01]  /*19300*/  IMAD R13, R8, UR15, R13 ;  /* 0x0000000f080d7c24 */ /* 0x000fe2000f8e020d */
[----:B------:R-:W-:Y:S01]  /*19310*/  LEA R8, P1, R6, R16, 0x3 ;  /* 0x0000001006087211 */ /* 0x000fe200078218ff */
[----:B------:R-:W-:-:S04]  /*19320*/  IMAD.WIDE.U32 R10, R3, UR14, R10 ;  /* 0x0000000e030a7c25 */ /* 0x000fc8000f8e000a */
        /* <DEDUP_REMOVED lines=14> */
.L_x_1062:
[----:B------:R-:W-:Y:S05]  /*19410*/  BSYNC.RECONVERGENT B3 ;  /* 0x0000000000037941 */ /* 0x000fea0003800200 */
.L_x_1061:
        /* <DEDUP_REMOVED lines=23> */
.L_x_1058:
[----:B------:R-:W-:Y:S05]  /*19590*/  BSYNC.RECONVERGENT B2 ;  /* 0x0000000000027941 */ /* 0x000fea0003800200 */
.L_x_1057:
[----:B-----5:R2:W-:Y:S02]  /*195a0*/  STG.E.64 desc[UR8][R22.64], R24 ;  /* 0x0000001816007986 */ /* 0x0205e4000c101b08 */
.L_x_1053:
[----:B------:R-:W-:Y:S05]  /*195b0*/  BSYNC.RECONVERGENT B1 ;  /* 0x0000000000017941 */ /* 0x000fea0003800200 */
.L_x_1052:
[----:B------:R-:W-:-:S07]  /*195c0*/  IADD3 R5, PT, PT, R5, 0x80, RZ ;  /* 0x0000008005057810 */ /* 0x000fce0007ffe0ff */
.L_x_1044:
[----:B------:R-:W-:Y:S05]  /*195d0*/  BSYNC.RECONVERGENT B0 ;  /* 0x0000000000007941 */ /* 0x000fea0003800200 */
.L_x_1043:
[----:B------:R-:W3:Y:S01]  /*195e0*/  LDCU UR6, c[0x0][0x380] ;  /* 0x00007000ff0677ac */ /* 0x000ee20008000800 */
[----:B------:R-:W-:Y:S01]  /*195f0*/  BSSY.RECONVERGENT B0, `(.L_x_1063) ;  /* 0x000035c000007945 */ /* 0x000fe20003800200 */
[----:B---3--:R-:W-:-:S13]  /*19600*/  ISETP.GE.AND P0, PT, R5, UR6, PT ;  /* 0x0000000605007c0c */ /* 0x008fda000bf06270 */
[----:B------:R-:W-:Y:S05]  /*19610*/  @P0 BRA `(.L_x_1064) ;  /* 0x0000003400640947 */ /* 0x000fea0003800000 */
[----:B------:R-:W3:Y:S01]  /*19620*/  LDCU.64 UR6, c[0x0][0x390] ;  /* 0x00007200ff0677ac */ /* 0x000ee20008000a00 */
[----:B------:R-:W-:Y:S01]  /*19630*/  HFMA2 R4, -RZ, RZ, 0, 0 ;  /* 0x00000000ff047431 */ /* 0x000fe200000001ff */
[----:B------:R-:W-:Y:S01]  /*19640*/  ISETP.NE.AND P0, PT, R2, RZ, PT ;  /* 0x000000ff0200720c */ /* 0x000fe20003f05270 */
[----:B------:R-:W4:Y:S01]  /*19650*/  LDCU UR12, c[0x0][0x38c] ;  /* 0x00007180ff0c77ac */ /* 0x000f220008000800 */
[----:B------:R-:W5:Y:S02]  /*19660*/  LDCU.64 UR14, c[0x0][0x4b8] ;  /* 0x00009700ff0e77ac */ /* 0x000f640008000a00 */
[----:B---3--:R-:W-:Y:S01]  /*19670*/  IMAD.HI.U32 R6, R5, UR6, R4 ;  /* 0x0000000605067c27 */ /* 0x008fe2000f8e0004 */
[----:B------:R-:W3:Y:S04]  /*19680*/  LDCU UR6, c[0x0][0x4c0] ;  /* 0x00009800ff0677ac */ /* 0x000ee80008000800 */
[----:B------:R-:W-:-:S05]  /*19690*/  SHF.R.U32.HI R7, RZ, UR7, R6 ;  /* 0x00000007ff077c19 */ /* 0x000fca0008011606 */
[----:B------:R-:W-:-:S04]  /*196a0*/  IMAD.MOV R4, RZ, RZ, -R7 ;  /* 0x000000ffff047224 */ /* 0x000fc800078e0a07 */
[----:B----4-:R-:W-:-:S04]  /*196b0*/  IMAD R3, R4, UR12, R5 ;  /* 0x0000000c04037c24 */ /* 0x010fc8000f8e0205 */
[C---:B-----5:R-:W-:Y:S02]  /*196c0*/  IMAD R13, R3.reuse, UR14, RZ ;  /* 0x0000000e030d7c24 */ /* 0x060fe4000f8e02ff */
[C---:B------:R-:W-:Y:S02]  /*196d0*/  IMAD R16, R3.reuse, UR15, RZ ;  /* 0x0000000f03107c24 */ /* 0x040fe4000f8e02ff */
[----:B---3--:R-:W-:Y:S01]  /*196e0*/  IMAD R3, R3, UR6, RZ ;  /* 0x0000000603037c24 */ /* 0x008fe2000f8e02ff */
[----:B------:R-:W-:Y:S06]  /*196f0*/  @!P0 BRA `(.L_x_1065) ;  /* 0x0000001400348947 */ /* 0x000fec0003800000 */
[----:B------:R-:W3:Y:S01]  /*19700*/  LDCU.64 UR12, c[0x0][0x398] ;  /* 0x00007300ff0c77ac */ /* 0x000ee20008000a00 */
[----:B------:R-:W-:Y:S02]  /*19710*/  MOV R6, RZ ;  /* 0x000000ff00067202 */ /* 0x000fe40000000f00 */
[----:B------:R-:W-:Y:S01]  /*19720*/  ISETP.NE.AND P0, PT, R0, 0x2, PT ;  /* 0x000000020000780c */ /* 0x000fe20003f05270 */
[----:B------:R-:W4:Y:S01]  /*19730*/  LDCU UR6, c[0x0][0x3a0] ;  /* 0x00007400ff0677ac */ /* 0x000f220008000800 */
[----:B------:R-:W5:Y:S01]  /*19740*/  LDCU UR7, c[0x0][0x4c4] ;  /* 0x00009880ff0777ac */ /* 0x000f620008000800 */
[----:B------:R-:W0:Y:S01]  /*19750*/  LDCU.64 UR14, c[0x0][0x4c8] ;  /* 0x00009900ff0e77ac */ /* 0x000e220008000a00 */
[----:B---3--:R-:W-:-:S05]  /*19760*/  IMAD.HI.U32 R8, R7, UR13, R6 ;  /* 0x0000000d07087c27 */ /* 0x008fca000f8e0006 */
[----:B----4-:R-:W-:-:S04]  /*19770*/  SHF.R.U32.HI R9, RZ, UR6, R8 ;  /* 0x00000006ff097c19 */ /* 0x010fc80008011608 */
[----:B------:R-:W-:-:S05]  /*19780*/  IADD3 R6, PT, PT, -R9, RZ, RZ ;  /* 0x000000ff09067210 */ /* 0x000fca0007ffe1ff */
[----:B------:R-:W-:-:S04]  /*19790*/  IMAD R6, R6, UR12, R7 ;  /* 0x0000000c06067c24 */ /* 0x000fc8000f8e0207 */
[C---:B-----5:R-:W-:Y:S02]  /*197a0*/  IMAD R13, R6.reuse, UR7, R13 ;  /* 0x00000007060d7c24 */ /* 0x060fe4000f8e020d */
[C---:B0-----:R-:W-:Y:S02]  /*197b0*/  IMAD R16, R6.reuse, UR14, R16 ;  /* 0x0000000e06107c24 */ /* 0x041fe4000f8e0210 */
[----:B------:R-:W-:Y:S01]  /*197c0*/  IMAD R3, R6, UR15, R3 ;  /* 0x0000000f06037c24 */ /* 0x000fe2000f8e0203 */
[----:B------:R-:W-:Y:S06]  /*197d0*/  @!P0 BRA `(.L_x_1065) ;  /* 0x0000001000fc8947 */ /* 0x000fec0003800000 */
[----:B------:R-:W0:Y:S01]  /*197e0*/  LDCU.64 UR6, c[0x0][0x3a8] ;  /* 0x00007500ff0677ac */ /* 0x000e220008000a00 */
[----:B------:R-:W-:Y:S01]  /*197f0*/  IMAD.MOV.U32 R8, RZ, RZ, RZ ;  /* 0x000000ffff087224 */ /* 0x000fe200078e00ff */
[----:B------:R-:W-:Y:S01]  /*19800*/  ISETP.NE.AND P0, PT, R0, 0x3, PT ;  /* 0x000000030000780c */ /* 0x000fe20003f05270 */
[----:B------:R-:W3:Y:S01]  /*19810*/  LDCU UR12, c[0x0][0x3a4] ;  /* 0x00007480ff0c77ac */ /* 0x000ee20008000800 */
[----:B------:R-:W4:Y:S01]  /*19820*/  LDCU.64 UR14, c[0x0][0x4d0] ;  /* 0x00009a00ff0e77ac */ /* 0x000f220008000a00 */
[----:B0-----:R-:W-:Y:S01]  /*19830*/  IMAD.HI.U32 R6, R9, UR6, R8 ;  /* 0x0000000609067c27 */ /* 0x001fe2000f8e0008 */
[----:B------:R-:W0:Y:S04]  /*19840*/  LDCU UR6, c[0x0][0x4d8] ;  /* 0x00009b00ff0677ac */ /* 0x000e280008000800 */
[----:B------:R-:W-:-:S04]  /*19850*/  SHF.R.U32.HI R7, RZ, UR7, R6 ;  /* 0x00000007ff077c19 */ /* 0x000fc80008011606 */
[----:B------:R-:W-:-:S05]  /*19860*/  IADD3 R8, PT, PT, -R7, RZ, RZ ;  /* 0x000000ff07087210 */ /* 0x000fca0007ffe1ff */
[----:B---3--:R-:W-:-:S04]  /*19870*/  IMAD R8, R8, UR12, R9 ;  /* 0x0000000c08087c24 */ /* 0x008fc8000f8e0209 */
[C---:B----4-:R-:W-:Y:S02]  /*19880*/  IMAD R13, R8.reuse, UR14, R13 ;  /* 0x0000000e080d7c24 */ /* 0x050fe4000f8e020d */
[C---:B------:R-:W-:Y:S02]  /*19890*/  IMAD R16, R8.reuse, UR15, R16 ;  /* 0x0000000f08107c24 */ /* 0x040fe4000f8e0210 */
[----:B0-----:R-:W-:Y:S01]  /*198a0*/  IMAD R3, R8, UR6, R3 ;  /* 0x0000000608037c24 */ /* 0x001fe2000f8e0203 */
[----:B------:R-:W-:Y:S06]  /*198b0*/  @!P0 BRA `(.L_x_1065) ;  /* 0x0000001000c48947 */ /* 0x000fec0003800000 */
[----:B------:R-:W0:Y:S01]  /*198c0*/  LDCU.64 UR12, c[0x0][0x3b0] ;  /* 0x00007600ff0c77ac */ /* 0x000e220008000a00 */
[----:B------:R-:W-:Y:S02]  /*198d0*/  MOV R6, RZ ;  /* 0x000000ff00067202 */ /* 0x000fe40000000f00 */
[----:B------:R-:W-:Y:S01]  /*198e0*/  ISETP.NE.AND P0, PT, R0, 0x4, PT ;  /* 0x000000040000780c */ /* 0x000fe20003f05270 */
[----:B------:R-:W3:Y:S01]  /*198f0*/  LDCU UR6, c[0x0][0x3b8] ;  /* 0x00007700ff0677ac */ /* 0x000ee20008000800 */
[----:B------:R-:W4:Y:S01]  /*19900*/  LDCU UR7, c[0x0][0x4dc] ;  /* 0x00009b80ff0777ac */ /* 0x000f220008000800 */
[----:B------:R-:W5:Y:S01]  /*19910*/  LDCU.64 UR14, c[0x0][0x4e0] ;  /* 0x00009c00ff0e77ac */ /* 0x000f620008000a00 */
[----:B0-----:R-:W-:-:S05]  /*19920*/  IMAD.HI.U32 R8, R7, UR13, R6 ;  /* 0x0000000d07087c27 */ /* 0x001fca000f8e0006 */
[----:B---3--:R-:W-:-:S05]  /*19930*/  SHF.R.U32.HI R9, RZ, UR6, R8 ;  /* 0x00000006ff097c19 */ /* 0x008fca0008011608 */
[----:B------:R-:W-:-:S04]  /*19940*/  IMAD.MOV R6, RZ, RZ, -R9 ;  /* 0x000000ffff067224 */ /* 0x000fc800078e0a09 */
[----:B------:R-:W-:-:S04]  /*19950*/  IMAD R6, R6, UR12, R7 ;  /* 0x0000000c06067c24 */ /* 0x000fc8000f8e0207 */
[C---:B----4-:R-:W-:Y:S02]  /*19960*/  IMAD R13, R6.reuse, UR7, R13 ;  /* 0x00000007060d7c24 */ /* 0x050fe4000f8e020d */
[C---:B-----5:R-:W-:Y:S02]  /*19970*/  IMAD R16, R6.reuse, UR14, R16 ;  /* 0x0000000e06107c24 */ /* 0x060fe4000f8e0210 */
[----:B------:R-:W-:Y:S01]  /*19980*/  IMAD R3, R6, UR15, R3 ;  /* 0x0000000f06037c24 */ /* 0x000fe2000f8e0203 */
[----:B------:R-:W-:Y:S06]  /*19990*/  @!P0 BRA `(.L_x_1065) ;  /* 0x00000010008c8947 */ /* 0x000fec0003800000 */
[----:B------:R-:W0:Y:S01]  /*199a0*/  LDCU.64 UR6, c[0x0][0x3c0] ;  /* 0x00007800ff0677ac */ /* 0x000e220008000a00 */
[----:B------:R-:W-:Y:S01]  /*199b0*/  HFMA2 R8, -RZ, RZ, 0, 0 ;  /* 0x00000000ff087431 */ /* 0x000fe200000001ff */
[----:B------:R-:W-:Y:S01]  /*199c0*/  ISETP.NE.AND P0, PT, R0, 0x5, PT ;  /* 0x000000050000780c */ /* 0x000fe20003f05270 */
[----:B------:R-:W3:Y:S01]  /*199d0*/  LDCU UR12, c[0x0][0x3bc] ;  /* 0x00007780ff0c77ac */ /* 0x000ee20008000800 */
[----:B------:R-:W4:Y:S02]  /*199e0*/  LDCU.64 UR14, c[0x0][0x4e8] ;  /* 0x00009d00ff0e77ac */ /* 0x000f240008000a00 */
        /* <DEDUP_REMOVED lines=10> */
[----:B------:R-:W-:Y:S01]  /*19a90*/  IMAD.MOV.U32 R6, RZ, RZ, RZ ;  /* 0x000000ffff067224 */ /* 0x000fe200078e00ff */
[----:B------:R-:W-:Y:S01]  /*19aa0*/  ISETP.NE.AND P0, PT, R0, 0x6, PT ;  /* 0x000000060000780c */ /* 0x000fe20003f05270 */
[----:B------:R-:W3:Y:S01]  /*19ab0*/  LDCU UR6, c[0x0][0x3d0] ;  /* 0x00007a00ff0677ac */ /* 0x000ee20008000800 */
[----:B------:R-:W4:Y:S01]  /*19ac0*/  LDCU UR7, c[0x0][0x4f4] ;  /* 0x00009e80ff0777ac */ /* 0x000f220008000800 */
[----:B------:R-:W5:Y:S01]  /*19ad0*/  LDCU.64 UR14, c[0x0][0x4f8] ;  /* 0x00009f00ff0e77ac */ /* 0x000f620008000a00 */
[----:B0-----:R-:W-:-:S05]  /*19ae0*/  IMAD.HI.U32 R8, R7, UR13, R6 ;  /* 0x0000000d07087c27 */ /* 0x001fca000f8e0006 */
[----:B---3--:R-:W-:-:S04]  /*19af0*/  SHF.R.U32.HI R9, RZ, UR6, R8 ;  /* 0x00000006ff097c19 */ /* 0x008fc80008011608 */
[----:B------:R-:W-:-:S05]  /*19b00*/  IADD3 R6, PT, PT, -R9, RZ, RZ ;  /* 0x000000ff09067210 */ /* 0x000fca0007ffe1ff */
[----:B------:R-:W-:-:S04]  /*19b10*/  IMAD R6, R6, UR12, R7 ;  /* 0x0000000c06067c24 */ /* 0x000fc8000f8e0207 */
[C---:B----4-:R-:W-:Y:S02]  /*19b20*/  IMAD R13, R6.reuse, UR7, R13 ;  /* 0x00000007060d7c24 */ /* 0x050fe4000f8e020d */
[C---:B-----5:R-:W-:Y:S02]  /*19b30*/  IMAD R16, R6.reuse, UR14, R16 ;  /* 0x0000000e06107c24 */ /* 0x060fe4000f8e0210 */
[----:B------:R-:W-:Y:S01]  /*19b40*/  IMAD R3, R6, UR15, R3 ;  /* 0x0000000f06037c24 */ /* 0x000fe2000f8e0203 */
[----:B------:R-:W-:Y:S06]  /*19b50*/  @!P0 BRA `(.L_x_1065) ;  /* 0x00000010001c8947 */ /* 0x000fec0003800000 */
[----:B------:R-:W0:Y:S01]  /*19b60*/  LDCU.64 UR6, c[0x0][0x3d8] ;  /* 0x00007b00ff0677ac */ /* 0x000e220008000a00 */
[----:B------:R-:W-:Y:S02]  /*19b70*/  MOV R8, RZ ;  /* 0x000000ff00087202 */ /* 0x000fe40000000f00 */
[----:B------:R-:W-:Y:S01]  /*19b80*/  ISETP.NE.AND P0, PT, R0, 0x7, PT ;  /* 0x000000070000780c */ /* 0x000fe20003f05270 */
[----:B------:R-:W3:Y:S01]  /*19b90*/  LDCU UR12, c[0x0][0x3d4] ;  /* 0x00007a80ff0c77ac */ /* 0x000ee20008000800 */
[----:B------:R-:W4:Y:S01]  /*19ba0*/  LDCU.64 UR14, c[0x0][0x500] ;  /* 0x0000a000ff0e77ac */ /* 0x000f220008000a00 */
[----:B0-----:R-:W-:Y:S01]  /*19bb0*/  IMAD.HI.U32 R6, R9, UR6, R8 ;  /* 0x0000000609067c27 */ /* 0x001fe2000f8e0008 */
[----:B------:R-:W0:Y:S04]  /*19bc0*/  LDCU UR6, c[0x0][0x508] ;  /* 0x0000a100ff0677ac */ /* 0x000e280008000800 */
[----:B------:R-:W-:-:S05]  /*19bd0*/  SHF.R.U32.HI R7, RZ, UR7, R6 ;  /* 0x00000007ff077c19 */ /* 0x000fca0008011606 */
[----:B------:R-:W-:-:S04]  /*19be0*/  IMAD.MOV R8, RZ, RZ, -R7 ;  /* 0x000000ffff087224 */ /* 0x000fc800078e0a07 */
[----:B---3--:R-:W-:-:S04]  /*19bf0*/  IMAD R8, R8, UR12, R9 ;  /* 0x0000000c08087c24 */ /* 0x008fc8000f8e0209 */
[C---:B----4-:R-:W-:Y:S02]  /*19c00*/  IMAD R13, R8.reuse, UR14, R13 ;  /* 0x0000000e080d7c24 */ /* 0x050fe4000f8e020d */
[C---:B------:R-:W-:Y:S02]  /*19c10*/  IMAD R16, R8.reuse, UR15, R16 ;  /* 0x0000000f08107c24 */ /* 0x040fe4000f8e0210 */
[----:B0-----:R-:W-:Y:S01]  /*19c20*/  IMAD R3, R8, UR6, R3 ;  /* 0x0000000608037c24 */ /* 0x001fe2000f8e0203 */
[----:B------:R-:W-:Y:S06]  /*19c30*/  @!P0 BRA `(.L_x_1065) ;  /* 0x0000000c00e48947 */ /* 0x000fec0003800000 */
[----:B------:R-:W0:Y:S01]  /*19c40*/  LDCU.64 UR12, c[0x0][0x3e0] ;  /* 0x00007c00ff0c77ac */ /* 0x000e220008000a00 */
[----:B------:R-:W-:Y:S01]  /*19c50*/  HFMA2 R6, -RZ, RZ, 0, 0 ;  /* 0x00000000ff067431 */ /* 0x000fe200000001ff */
        /* <DEDUP_REMOVED lines=222> */
[----:B------:R-:W-:Y:S01]  /*1aa40*/  ISETP.NE.AND P0, PT, R0, 0x18, PT ;  /* 0x000000180000780c */ /* 0x000fe20003f05270 */
[----:B------:R-:W0:Y:S01]  /*1aa50*/  LDCU.64 UR12, c[0x0][0x4a0] ;  /* 0x00009400ff0c77ac */ /* 0x000e220008000a00 */
[----:B------:R-:W-:Y:S01]  /*1aa60*/  IMAD.MOV.U32 R6, RZ, RZ, RZ ;  /* 0x000000ffff067224 */ /* 0x000fe200078e00ff */
[----:B------:R-:W3:Y:S01]  /*1aa70*/  LDCU UR6, c[0x0][0x4a8] ;  /* 0x00009500ff0677ac */ /* 0x000ee20008000800 */
[----:B------:R-:W4:Y:S09]  /*1aa80*/  LDCU UR7, c[0x0][0x5cc] ;  /* 0x0000b980ff0777ac */ /* 0x000f320008000800 */
[----:B------:R-:W5:Y:S01]  /*1aa90*/  @P0 LDC.64 R10, c[0x0][0x4b0] ;  /* 0x00012c00ff0a0b82 */ /* 0x000f620000000a00 */
[----:B------:R-:W1:Y:S01]  /*1aaa0*/  LDCU.64 UR14, c[0x0][0x5d0] ;  /* 0x0000ba00ff0e77ac */ /* 0x000e620008000a00 */
[----:B0-----:R-:W-:-:S06]  /*1aab0*/  IMAD.HI.U32 R8, R7, UR13, R6 ;  /* 0x0000000d07087c27 */ /* 0x001fcc000f8e0006 */
[----:B------:R-:W0:Y:S01]  /*1aac0*/  @P0 LDC R15, c[0x0][0x4ac] ;  /* 0x00012b00ff0f0b82 */ /* 0x000e220000000800 */
[----:B---3--:R-:W-:Y:S02]  /*1aad0*/  SHF.R.U32.HI R9, RZ, UR6, R8 ;  /* 0x00000006ff097c19 */ /* 0x008fe40008011608 */
[----:B------:R-:W-:Y:S02]  /*1aae0*/  @P0 MOV R8, RZ ;  /* 0x000000ff00080202 */ /* 0x000fe40000000f00 */
[----:B------:R-:W-:-:S03]  /*1aaf0*/  IADD3 R6, PT, PT, -R9, RZ, RZ ;  /* 0x000000ff09067210 */ /* 0x000fc60007ffe1ff */
[----:B------:R-:W3:Y:S02]  /*1ab00*/  @P0 LDC.64 R18, c[0x0][0x5d8] ;  /* 0x00017600ff120b82 */ /* 0x000ee40000000a00 */
[----:B------:R-:W-:-:S06]  /*1ab10*/  IMAD R6, R6, UR12, R7 ;  /* 0x0000000c06067c24 */ /* 0x000fcc000f8e0207 */
[----:B------:R-:W2:Y:S01]  /*1ab20*/  @P0 LDC R12, c[0x0][0x5e0] ;  /* 0x00017800ff0c0b82 */ /* 0x000ea20000000800 */
[----:B-----5:R-:W-:-:S04]  /*1ab30*/  @P0 IMAD.HI.U32 R4, R9, R10, R8 ;  /* 0x0000000a09040227 */ /* 0x020fc800078e0008 */
[C---:B----4-:R-:W-:Y:S01]  /*1ab40*/  IMAD R13, R6.reuse, UR7, R13 ;  /* 0x00000007060d7c24 */ /* 0x050fe2000f8e020d */
[----:B------:R-:W-:Y:S01]  /*1ab50*/  @P0 SHF.R.U32.HI R4, RZ, R11, R4 ;  /* 0x0000000bff040219 */ /* 0x000fe20000011604 */
[C---:B-1----:R-:W-:Y:S02]  /*1ab60*/  IMAD R16, R6.reuse, UR14, R16 ;  /* 0x0000000e06107c24 */ /* 0x042fe4000f8e0210 */
[----:B------:R-:W-:Y:S02]  /*1ab70*/  IMAD R3, R6, UR15, R3 ;  /* 0x0000000f06037c24 */ /* 0x000fe4000f8e0203 */
[----:B------:R-:W-:-:S04]  /*1ab80*/  @P0 IMAD.MOV R8, RZ, RZ, -R4 ;  /* 0x000000ffff080224 */ /* 0x000fc800078e0a04 */
[----:B0-----:R-:W-:-:S04]  /*1ab90*/  @P0 IMAD R8, R15, R8, R9 ;  /* 0x000000080f080224 */ /* 0x001fc800078e0209 */
[C---:B---3--:R-:W-:Y:S02]  /*1aba0*/  @P0 IMAD R13, R8.reuse, R18, R13 ;  /* 0x00000012080d0224 */ /* 0x048fe400078e020d */
[C---:B------:R-:W-:Y:S02]  /*1abb0*/  @P0 IMAD R16, R8.reuse, R19, R16 ;  /* 0x0000001308100224 */ /* 0x040fe400078e0210 */
[----:B--2---:R-:W-:-:S07]  /*1abc0*/  @P0 IMAD R3, R8, R12, R3 ;  /* 0x0000000c08030224 */ /* 0x004fce00078e0203 */
.L_x_1065:
[----:B------:R-:W3:Y:S01]  /*1abd0*/  LDCU.64 UR6, c[0x0][0x5f8] ;  /* 0x0000bf00ff0677ac */ /* 0x000ee20008000a00 */
[----:B------:R-:W4:Y:S01]  /*1abe0*/  LDC.64 R10, c[0x0][0x600] ;  /* 0x00018000ff0a7b82 */ /* 0x000f220000000a00 */
[----:B---3--:R-:W-:-:S04]  /*1abf0*/  IADD3 R14, P0, PT, R3, UR6, RZ ;  /* 0x00000006030e7c10 */ /* 0x008fc8000ff1e0ff */
[----:B------:R-:W-:-:S06]  /*1ac00*/  IADD3.X R15, PT, PT, RZ, UR7, RZ, P0, !PT ;  /* 0x00000007ff0f7c10 */ /* 0x000fcc00087fe4ff */
[----:B------:R-:W4:Y:S01]  /*1ac10*/  LDG.E.64 R14, desc[UR8][R14.64] ;  /* 0x000000080e0e7981 */ /* 0x000f22000c1e1b00 */
[----:B------:R-:W-:Y:S01]  /*1ac20*/  BSSY.RECONVERGENT B1, `(.L_x_1066) ;  /* 0x0000024000017945 */ /* 0x000fe20003800200 */
[----:B------:R-:W-:Y:S02]  /*1ac30*/  CS2R R8, SRZ ;  /* 0x0000000000087805 */ /* 0x000fe4000001ff00 */
[----:B----4-:R-:W-:-:S04]  /*1ac40*/  ISETP.GT.U32.AND P0, PT, R14, R10, PT ;  /* 0x0000000a0e00720c */ /* 0x010fc80003f04070 */
[----:B------:R-:W-:-:S13]  /*1ac50*/  ISETP.GT.AND.EX P0, PT, R15, R11, PT, P0 ;  /* 0x0000000b0f00720c */ /* 0x000fda0003f04300 */
[----:B------:R-:W-:Y:S05]  /*1ac60*/  @!P0 BRA `(.L_x_1067) ;  /* 0x00000000007c8947 */ /* 0x000fea0003800000 */
[----:B------:R-:W3:Y:S01]  /*1ac70*/  LDCU UR6, c[0x0][0x60c] ;  /* 0x0000c180ff0677ac */ /* 0x000ee20008000800 */
[----:B------:R-:W-:-:S04]  /*1ac80*/  IADD3 R10, P0, PT, R14, -R10, RZ ;  /* 0x8000000a0e0a7210 */ /* 0x000fc80007f1e0ff */
[----:B------:R-:W-:-:S04]  /*1ac90*/  IADD3.X R3, PT, PT, R15, ~R11, RZ, P0, !PT ;  /* 0x8000000b0f037210 */ /* 0x000fc800007fe4ff */
[----:B---3--:R-:W-:-:S04]  /*1aca0*/  LOP3.LUT R4, R3, UR6, RZ, 0xfc, !PT ;  /* 0x0000000603047c12 */ /* 0x008fc8000f8efcff */
[----:B------:R-:W-:-:S13]  /*1acb0*/  ISETP.NE.U32.AND P0, PT, R4, RZ, PT ;  /* 0x000000ff0400720c */ /* 0x000fda0003f05070 */
[----:B------:R-:W-:Y:S05]  /*1acc0*/  @P0 BRA `(.L_x_1068) ;  /* 0x0000000000540947 */ /* 0x000fea0003800000 */
[----:B------:R-:W3:Y:S01]  /*1acd0*/  LDCU UR6, c[0x0][0x608] ;  /* 0x0000c100ff0677ac */ /* 0x000ee20008000800 */
[----:B------:R-:W-:Y:S01]  /*1ace0*/  HFMA2 R9, -RZ, RZ, 0, 0 ;  /* 0x00000000ff097431 */ /* 0x000fe200000001ff */
[----:B---3--:R-:W3:Y:S01]  /*1acf0*/  I2F.U32.RP R4, UR6 ;  /* 0x0000000600047d06 */ /* 0x008ee20008209000 */
[----:B------:R-:W-:-:S07]  /*1ad00*/  ISETP.NE.U32.AND P2, PT, RZ, UR6, PT ;  /* 0x00000006ff007c0c */ /* 0x000fce000bf45070 */
[----:B---3--:R-:W3:Y:S02]  /*1ad10*/  MUFU.RCP R4, R4 ;  /* 0x0000000400047308 */ /* 0x008ee40000001000 */
[----:B---3--:R-:W-:-:S06]  /*1ad20*/  VIADD R6, R4, 0xffffffe ;  /* 0x0ffffffe04067836 */ /* 0x008fcc0000000000 */
[----:B------:R3:W4:Y:S02]  /*1ad30*/  F2I.FTZ.U32.TRUNC.NTZ R7, R6 ;  /* 0x0000000600077305 */ /* 0x000724000021f000 */
[----:B---3--:R-:W-:Y:S02]  /*1ad40*/  MOV R6, RZ ;  /* 0x000000ff00067202 */ /* 0x008fe40000000f00 */
[----:B----4-:R-:W-:-:S05]  /*1ad50*/  IADD3 R3, PT, PT, RZ, -R7, RZ ;  /* 0x80000007ff037210 */ /* 0x010fca0007ffe0ff */
        /* <DEDUP_REMOVED lines=12> */
.L_x_1068:
[----:B------:R-:W-:-:S07]  /*1ae20*/  MOV R4, 0x1ae40 ;  /* 0x0001ae4000047802 */ /* 0x000fce0000000f00 */
[----:B012---:R-:W-:Y:S05]  /*1ae30*/  CALL.REL.NOINC `($__internal_3_$__cuda_sm20_div_s64) ;  /* 0x000000f400207944 */ /* 0x007fea0003c00000 */
[----:B------:R-:W-:Y:S01]  /*1ae40*/  MOV R8, R6 ;  /* 0x0000000600087202 */ /* 0x000fe20000000f00 */
[----:B------:R-:W-:-:S07]  /*1ae50*/  IMAD.MOV.U32 R9, RZ, RZ, R7 ;  /* 0x000000ffff097224 */ /* 0x000fce00078e0007 */
.L_x_1067:
[----:B------:R-:W-:Y:S05]  /*1ae60*/  BSYNC.RECONVERGENT B1 ;  /* 0x0000000000017941 */ /* 0x000fea0003800200 */
.L_x_1066:
[----:B------:R-:W3:Y:S01]  /*1ae70*/  LDC.64 R6, c[0x0][0x608] ;  /* 0x00018200ff067b82 */ /* 0x000ee20000000a00 */
[----:B------:R-:W-:Y:S07]  /*1ae80*/  BSSY.RECONVERGENT B1, `(.L_x_1069) ;  /* 0x000002b000017945 */ /* 0x000fee0003800200 */
[----:B------:R-:W4:Y:S01]  /*1ae90*/  LDC.64 R18, c[0x0][0x600] ;  /* 0x00018000ff127b82 */ /* 0x000f220000000a00 */
[-C--:B---3--:R-:W-:Y:S02]  /*1aea0*/  IMAD R3, R9, R6.reuse, RZ ;  /* 0x0000000609037224 */ /* 0x088fe400078e02ff */
[----:B------:R-:W-:-:S04]  /*1aeb0*/  IMAD.WIDE.U32 R10, R8, R6, RZ ;  /* 0x00000006080a7225 */ /* 0x000fc800078e00ff */
[-C--:B------:R-:W-:Y:S01]  /*1aec0*/  IMAD R17, R8, R7.reuse, R3 ;  /* 0x0000000708117224 */ /* 0x080fe200078e0203 */
[----:B------:R-:W-:Y:S02]  /*1aed0*/  LOP3.LUT R7, R15, R7, RZ, 0xfc, !PT ;  /* 0x000000070f077212 */ /* 0x000fe400078efcff */
[----:B----4-:R-:W-:Y:S02]  /*1aee0*/  IADD3 R3, P1, PT, R10, R18, RZ ;  /* 0x000000120a037210 */ /* 0x010fe40007f3e0ff */
        /* <DEDUP_REMOVED lines=11> */
[----:B------:R-:W3:Y:S01]  /*1afa0*/  I2F.U32.RP R4, R6 ;  /* 0x0000000600047306 */ /* 0x000ee20000209000 */
[----:B------:R-:W-:-:S07]  /*1afb0*/  ISETP.NE.U32.AND P2, PT, R6, RZ, PT ;  /* 0x000000ff0600720c */ /* 0x000fce0003f45070 */
[----:B---3--:R-:W3:Y:S02]  /*1afc0*/  MUFU.RCP R4, R4 ;  /* 0x0000000400047308 */ /* 0x008ee40000001000 */
[----:B---3--:R-:W-:-:S06]  /*1afd0*/  IADD3 R8, PT, PT, R4, 0xffffffe, RZ ;  /* 0x0ffffffe04087810 */ /* 0x008fcc0007ffe0ff */
[----:B------:R3:W4:Y:S02]  /*1afe0*/  F2I.FTZ.U32.TRUNC.NTZ R9, R8 ;  /* 0x0000000800097305 */ /* 0x000724000021f000 */
[----:B---3--:R-:W-:Y:S01]  /*1aff0*/  IMAD.MOV.U32 R8, RZ, RZ, RZ ;  /* 0x000000ffff087224 */ /* 0x008fe200078e00ff */
[----:B----4-:R-:W-:-:S05]  /*1b000*/  IADD3 R3, PT, PT, RZ, -R9, RZ ;  /* 0x80000009ff037210 */ /* 0x010fca0007ffe0ff */
        /* <DEDUP_REMOVED lines=14> */
.L_x_1070:
[----:B------:R-:W-:Y:S02]  /*1b0f0*/  MOV R10, R14 ;  /* 0x0000000e000a7202 */ /* 0x000fe40000000f00 */
[----:B------:R-:W-:Y:S02]  /*1b100*/  MOV R3, R15 ;  /* 0x0000000f00037202 */ /* 0x000fe40000000f00 */
[----:B------:R-:W-:-:S07]  /*1b110*/  MOV R4, 0x1b130 ;  /* 0x0001b13000047802 */ /* 0x000fce0000000f00 */
[----:B012---:R-:W-:Y:S05]  /*1b120*/  CALL.REL.NOINC `($__internal_3_$__cuda_sm20_div_s64) ;  /* 0x000000f000647944 */ /* 0x007fea0003c00000 */
.L_x_1071:
[----:B------:R-:W-:Y:S05]  /*1b130*/  BSYNC.RECONVERGENT B1 ;  /* 0x0000000000017941 */ /* 0x000fea0003800200 */
.L_x_1069:
        /* <DEDUP_REMOVED lines=9> */
[----:B------:R-:W0:Y:S02]  /*1b1d0*/  LDCU.64 UR6, c[0x0][0x5e8] ;  /* 0x0000bd00ff0677ac */ /* 0x000e240008000a00 */
[----:B012---:R-:W-:-:S05]  /*1b1e0*/  IADD3 R22, P0, PT, R13, UR6, RZ ;  /* 0x000000060d167c10 */ /* 0x007fca000ff1e0ff */
        /* <DEDUP_REMOVED lines=201> */
.L_x_1076:
        /* <DEDUP_REMOVED lines=49> */
.L_x_1075:
[----:B------:R-:W-:Y:S05]  /*1c190*/  BSYNC.RECONVERGENT B2 ;  /* 0x0000000000027941 */ /* 0x000fea0003800200 */
.L_x_1074:
        /* <DEDUP_REMOVED lines=82> */
.L_x_1080:
[----:B------:R-:W-:Y:S05]  /*1c6c0*/  BSYNC.RECONVERGENT B3 ;  /* 0x0000000000037941 */ /* 0x000fea0003800200 */
.L_x_1079:
        /* <DEDUP_REMOVED lines=50> */
.L_x_1082:
[----:B------:R-:W-:Y:S05]  /*1c9f0*/  BSYNC.RECONVERGENT B3 ;  /* 0x0000000000037941 */ /* 0x000fea0003800200 */
.L_x_1081:
        /* <DEDUP_REMOVED lines=23> */
.L_x_1078:
[----:B------:R-:W-:Y:S05]  /*1cb70*/  BSYNC.RECONVERGENT B2 ;  /* 0x0000000000027941 */ /* 0x000fea0003800200 */
.L_x_1077:
[----:B-----5:R3:W-:Y:S02]  /*1cb80*/  STG.E.64 desc[UR8][R22.64], R24 ;  /* 0x0000001816007986 */ /* 0x0207e4000c101b08 */
.L_x_1073:
[----:B------:R-:W-:Y:S05]  /*1cb90*/  BSYNC.RECONVERGENT B1 ;  /* 0x0000000000017941 */ /* 0x000fea0003800200 */
.L_x_1072:
[----:B------:R-:W-:-:S07]  /*1cba0*/  IADD3 R5, PT, PT, R5, 0x80, RZ ;  /* 0x0000008005057810 */ /* 0x000fce0007ffe0ff */
.L_x_1064:
[----:B------:R-:W-:Y:S05]  /*1cbb0*/  BSYNC.RECONVERGENT B0 ;  /* 0x0000000000007941 */ /* 0x000fea0003800200 */
.L_x_1063:
[----:B------:R-:W4:Y:S01]  /*1cbc0*/  LDCU UR6, c[0x0][0x380] ;  /* 0x00007000ff0677ac */ /* 0x000f220008000800 */
[----:B------:R-:W-:Y:S01]  /*1cbd0*/  BSSY.RECONVERGENT B0, `(.L_x_1083) ;  /* 0x000035c000007945 */ /* 0x000fe20003800200 */
[----:B----4-:R-:W-:-:S13]  /*1cbe0*/  ISETP.GE.AND P0, PT, R5, UR6, PT ;  /* 0x0000000605007c0c */ /* 0x010fda000bf06270 */
[----:B------:R-:W-:Y:S05]  /*1cbf0*/  @P0 BRA `(.L_x_1084) ;  /* 0x0000003400640947 */ /* 0x000fea0003800000 */
[----:B------:R-:W4:Y:S01]  /*1cc00*/  LDCU.64 UR6, c[0x0][0x390] ;  /* 0x00007200ff0677ac */ /* 0x000f220008000a00 */
[----:B------:R-:W-:Y:S01]  /*1cc10*/  HFMA2 R4, -RZ, RZ, 0, 0 ;  /* 0x00000000ff047431 */ /* 0x000fe200000001ff */
[----:B------:R-:W-:Y:S01]  /*1cc20*/  ISETP.NE.AND P0, PT, R2, RZ, PT ;  /* 0x000000ff0200720c */ /* 0x000fe20003f05270 */
[----:B------:R-:W5:Y:S01]  /*1cc30*/  LDCU UR12, c[0x0][0x38c] ;  /* 0x00007180ff0c77ac */ /* 0x000f620008000800 */
[----:B------:R-:W0:Y:S02]  /*1cc40*/  LDCU.64 UR14, c[0x0][0x4b8] ;  /* 0x00009700ff0e77ac */ /* 0x000e240008000a00 */
[----:B----4-:R-:W-:Y:S01]  /*1cc50*/  IMAD.HI.U32 R6, R5, UR6, R4 ;  /* 0x0000000605067c27 */ /* 0x010fe2000f8e0004 */
[----:B------:R-:W4:Y:S04]  /*1cc60*/  LDCU UR6, c[0x0][0x4c0] ;  /* 0x00009800ff0677ac */ /* 0x000f280008000800 */
[----:B------:R-:W-:-:S05]  /*1cc70*/  SHF.R.U32.HI R7, RZ, UR7, R6 ;  /* 0x00000007ff077c19 */ /* 0x000fca0008011606 */
[----:B------:R-:W-:-:S04]  /*1cc80*/  IMAD.MOV R4, RZ, RZ, -R7 ;  /* 0x000000ffff047224 */ /* 0x000fc800078e0a07 */
[----:B-----5:R-:W-:-:S04]  /*1cc90*/  IMAD R3, R4, UR12, R5 ;  /* 0x0000000c04037c24 */ /* 0x020fc8000f8e0205 */
[C---:B0-----:R-:W-:Y:S02]  /*1cca0*/  IMAD R13, R3.reuse, UR14, RZ ;  /* 0x0000000e030d7c24 */ /* 0x041fe4000f8e02ff */
[C---:B------:R-:W-:Y:S02]  /*1ccb0*/  IMAD R16, R3.reuse, UR15, RZ ;  /* 0x0000000f03107c24 */ /* 0x040fe4000f8e02ff */
[----:B----4-:R-:W-:Y:S01]  /*1ccc0*/  IMAD R3, R3, UR6, RZ ;  /* 0x0000000603037c24 */ /* 0x010fe2000f8e02ff */
[----:B------:R-:W-:Y:S06]  /*1ccd0*/  @!P0 BRA `(.L_x_1085) ;  /* 0x0000001400348947 */ /* 0x000fec0003800000 */
[----:B------:R-:W0:Y:S01]  /*1cce0*/  LDCU.64 UR12, c[0x0][0x398] ;  /* 0x00007300ff0c77ac */ /* 0x000e220008000a00 */
[----:B------:R-:W-:Y:S02]  /*1ccf0*/  MOV R6, RZ ;  /* 0x000000ff00067202 */ /* 0x000fe40000000f00 */
[----:B------:R-:W-:Y:S01]  /*1cd00*/  ISETP.NE.AND P0, PT, R0, 0x2, PT ;  /* 0x000000020000780c */ /* 0x000fe20003f05270 */
[----:B------:R-:W4:Y:S01]  /*1cd10*/  LDCU UR6, c[0x0][0x3a0] ;  /* 0x00007400ff0677ac */ /* 0x000f220008000800 */
[----:B------:R-:W5:Y:S01]  /*1cd20*/  LDCU UR7, c[0x0][0x4c4] ;  /* 0x00009880ff0777ac */ /* 0x000f620008000800 */
[----:B------:R-:W1:Y:S01]  /*1cd30*/  LDCU.64 UR14, c[0x0][0x4c8] ;  /* 0x00009900ff0e77ac */ /* 0x000e620008000a00 */
[----:B0-----:R-:W-:-:S05]  /*1cd40*/  IMAD.HI.U32 R8, R7, UR13, R6 ;  /* 0x0000000d07087c27 */ /* 0x001fca000f8e0006 */
[----:B----4-:R-:W-:-:S04]  /*1cd50*/  SHF.R.U32.HI R9, RZ, UR6, R8 ;  /* 0x00000006ff097c19 */ /* 0x010fc80008011608 */
[----:B------:R-:W-:-:S05]  /*1cd60*/  IADD3 R6, PT, PT, -R9, RZ, RZ ;  /* 0x000000ff09067210 */ /* 0x000fca0007ffe1ff */
[----:B------:R-:W-:-:S04]  /*1cd70*/  IMAD R6, R6, UR12, R7 ;  /* 0x0000000c06067c24 */ /* 0x000fc8000f8e0207 */
[C---:B-----5:R-:W-:Y:S02]  /*1cd80*/  IMAD R13, R6.reuse, UR7, R13 ;  /* 0x00000007060d7c24 */ /* 0x060fe4000f8e020d */
[C---:B-1----:R-:W-:Y:S02]  /*1cd90*/  IMAD R16, R6.reuse, UR14, R16 ;  /* 0x0000000e06107c24 */ /* 0x042fe4000f8e0210 */
[----:B------:R-:W-:Y:S01]  /*1cda0*/  IMAD R3, R6, UR15, R3 ;  /* 0x0000000f06037c24 */ /* 0x000fe2000f8e0203 */
[----:B------:R-:W-:Y:S06]  /*1cdb0*/  @!P0 BRA `(.L_x_1085) ;  /* 0x0000001000fc8947 */ /* 0x000fec0003800000 */
[----:B------:R-:W0:Y:S01]  /*1cdc0*/  LDCU.64 UR6, c[0x0][0x3a8] ;  /* 0x00007500ff0677ac */ /* 0x000e220008000a00 */
[----:B------:R-:W-:Y:S01]  /*1cdd0*/  IMAD.MOV.U32 R8, RZ, RZ, RZ ;  /* 0x000000ffff087224 */ /* 0x000fe200078e00ff */
[----:B------:R-:W-:Y:S01]  /*1cde0*/  ISETP.NE.AND P0, PT, R0, 0x3, PT ;  /* 0x000000030000780c */ /* 0x000fe20003f05270 */
[----:B------:R-:W1:Y:S01]  /*1cdf0*/  LDCU UR12, c[0x0][0x3a4] ;  /* 0x00007480ff0c77ac */ /* 0x000e620008000800 */
[----:B------:R-:W4:Y:S01]  /*1ce00*/  LDCU.64 UR14, c[0x0][0x4d0] ;  /* 0x00009a00ff0e77ac */ /* 0x000f220008000a00 */
[----:B0-----:R-:W-:Y:S01]  /*1ce10*/  IMAD.HI.U32 R6, R9, UR6, R8 ;  /* 0x0000000609067c27 */ /* 0x001fe2000f8e0008 */
[----:B------:R-:W0:Y:S04]  /*1ce20*/  LDCU UR6, c[0x0][0x4d8] ;  /* 0x00009b00ff0677ac */ /* 0x000e280008000800 */
[----:B------:R-:W-:-:S04]  /*1ce30*/  SHF.R.U32.HI R7, RZ, UR7, R6 ;  /* 0x00000007ff077c19 */ /* 0x000fc80008011606 */
[----:B------:R-:W-:-:S05]  /*1ce40*/  IADD3 R8, PT, PT, -R7, RZ, RZ ;  /* 0x000000ff07087210 */ /* 0x000fca0007ffe1ff */
[----:B-1----:R-:W-:-:S04]  /*1ce50*/  IMAD R8, R8, UR12, R9 ;  /* 0x0000000c08087c24 */ /* 0x002fc8000f8e0209 */
[C---:B----4-:R-:W-:Y:S02]  /*1ce60*/  IMAD R13, R8.reuse, UR14, R13 ;  /* 0x0000000e080d7c24 */ /* 0x050fe4000f8e020d */
[C---:B------:R-:W-:Y:S02]  /*1ce70*/  IMAD R16, R8.reuse, UR15, R16 ;  /* 0x0000000f08107c24 */ /* 0x040fe4000f8e0210 */
[----:B0-----:R-:W-:Y:S01]  /*1ce80*/  IMAD R3, R8, UR6, R3 ;  /* 0x0000000608037c24 */ /* 0x001fe2000f8e0203 */
[----:B------:R-:W-:Y:S06]  /*1ce90*/  @!P0 BRA `(.L_x_1085) ;  /* 0x0000001000c48947 */ /* 0x000fec0003800000 */
[----:B------:R-:W0:Y:S01]  /*1cea0*/  LDCU.64 UR12, c[0x0][0x3b0] ;  /* 0x00007600ff0c77ac */ /* 0x000e220008000a00 */
[----:B------:R-:W-:Y:S02]  /*1ceb0*/  MOV R6, RZ ;  /* 0x000000ff00067202 */ /* 0x000fe40000000f00 */
[----:B------:R-:W-:Y:S01]  /*1cec0*/  ISETP.NE.AND P0, PT, R0, 0x4, PT ;  /* 0x000000040000780c */ /* 0x000fe20003f05270 */
[----:B------:R-:W1:Y:S01]  /*1ced0*/  LDCU UR6, c[0x0][0x3b8] ;  /* 0x00007700ff0677ac */ /* 0x000e620008000800 */
[----:B------:R-:W4:Y:S01]  /*1cee0*/  LDCU UR7, c[0x0][0x4dc] ;  /* 0x00009b80ff0777ac */ /* 0x000f220008000800 */
[----:B------:R-:W5:Y:S01]  /*1cef0*/  LDCU.64 UR14, c[0x0][0x4e0] ;  /* 0x00009c00ff0e77ac */ /* 0x000f620008000a00 */
[----:B0-----:R-:W-:-:S05]  /*1cf00*/  IMAD.HI.U32 R8, R7, UR13, R6 ;  /* 0x0000000d07087c27 */ /* 0x001fca000f8e0006 */
[----:B-1----:R-:W-:-:S05]  /*1cf10*/  SHF.R.U32.HI R9, RZ, UR6, R8 ;  /* 0x00000006ff097c19 */ /* 0x002fca0008011608 */
        /* <DEDUP_REMOVED lines=9> */
[----:B------:R-:W1:Y:S01]  /*1cfb0*/  LDCU UR12, c[0x0][0x3bc] ;  /* 0x00007780ff0c77ac */ /* 0x000e620008000800 */
[----:B------:R-:W4:Y:S02]  /*1cfc0*/  LDCU.64 UR14, c[0x0][0x4e8] ;  /* 0x00009d00ff0e77ac */ /* 0x000f240008000a00 */
        /* <DEDUP_REMOVED lines=10> */
[----:B------:R-:W-:Y:S01]  /*1d070*/  IMAD.MOV.U32 R6, RZ, RZ, RZ ;  /* 0x000000ffff067224 */ /* 0x000fe200078e00ff */
[----:B------:R-:W-:Y:S01]  /*1d080*/  ISETP.NE.AND P0, PT, R0, 0x6, PT ;  /* 0x000000060000780c */ /* 0x000fe20003f05270 */
[----:B------:R-:W1:Y:S01]  /*1d090*/  LDCU UR6, c[0x0][0x3d0] ;  /* 0x00007a00ff0677ac */ /* 0x000e620008000800 */
[----:B------:R-:W4:Y:S01]  /*1d0a0*/  LDCU UR7, c[0x0][0x4f4] ;  /* 0x00009e80ff0777ac */ /* 0x000f220008000800 */
[----:B------:R-:W5:Y:S01]  /*1d0b0*/  LDCU.64 UR14, c[0x0][0x4f8] ;  /* 0x00009f00ff0e77ac */ /* 0x000f620008000a00 */
[----:B0-----:R-:W-:-:S05]  /*1d0c0*/  IMAD.HI.U32 R8, R7, UR13, R6 ;  /* 0x0000000d07087c27 */ /* 0x001fca000f8e0006 */
[----:B-1----:R-:W-:-:S04]  /*1d0d0*/  SHF.R.U32.HI R9, RZ, UR6, R8 ;  /* 0x00000006ff097c19 */ /* 0x002fc80008011608 */
        /* <DEDUP_REMOVED lines=9> */
[----:B------:R-:W1:Y:S01]  /*1d170*/  LDCU UR12, c[0x0][0x3d4] ;  /* 0x00007a80ff0c77ac */ /* 0x000e620008000800 */
[----:B------:R-:W4:Y:S01]  /*1d180*/  LDCU.64 UR14, c[0x0][0x500] ;  /* 0x0000a000ff0e77ac */ /* 0x000f220008000a00 */
[----:B0-----:R-:W-:Y:S01]  /*1d190*/  IMAD.HI.U32 R6, R9, UR6, R8 ;  /* 0x0000000609067c27 */ /* 0x001fe2000f8e0008 */
[----:B------:R-:W0:Y:S04]  /*1d1a0*/  LDCU UR6, c[0x0][0x508] ;  /* 0x0000a100ff0677ac */ /* 0x000e280008000800 */
[----:B------:R-:W-:-:S05]  /*1d1b0*/  SHF.R.U32.HI R7, RZ, UR7, R6 ;  /* 0x00000007ff077c19 */ /* 0x000fca0008011606 */
[----:B------:R-:W-:-:S04]  /*1d1c0*/  IMAD.MOV R8, RZ, RZ, -R7 ;  /* 0x000000ffff087224 */ /* 0x000fc800078e0a07 */
[----:B-1----:R-:W-:-:S04]  /*1d1d0*/  IMAD R8, R8, UR12, R9 ;  /* 0x0000000c08087c24 */ /* 0x002fc8000f8e0209 */
[C---:B----4-:R-:W-:Y:S02]  /*1d1e0*/  IMAD R13, R8.reuse, UR14, R13 ;  /* 0x0000000e080d7c24 */ /* 0x050fe4000f8e020d */
[C---:B------:R-:W-:Y:S02]  /*1d1f0*/  IMAD R16, R8.reuse, UR15, R16 ;  /* 0x0000000f08107c24 */ /* 0x040fe4000f8e0210 */
[----:B0-----:R-:W-:Y:S01]  /*1d200*/  IMAD R3, R8, UR6, R3 ;  /* 0x0000000608037c24 */ /* 0x001fe2000f8e0203 */
[----:B------:R-:W-:Y:S06]  /*1d210*/  @!P0 BRA `(.L_x_1085) ;  /* 0x0000000c00e48947 */ /* 0x000fec0003800000 */
[----:B------:R-:W0:Y:S01]  /*1d220*/  LDCU.64 UR12, c[0x0][0x3e0] ;  /* 0x00007c00ff0c77ac */ /* 0x000e220008000a00 */
[----:B------:R-:W-:Y:S01]  /*1d230*/  HFMA2 R6, -RZ, RZ, 0, 0 ;  /* 0x00000000ff067431 */ /* 0x000fe200000001ff */
        /* <DEDUP_REMOVED lines=222> */
[----:B------:R-:W-:Y:S01]  /*1e020*/  ISETP.NE.AND P0, PT, R0, 0x18, PT ;  /* 0x000000180000780c */ /* 0x000fe20003f05270 */
[----:B------:R-:W0:Y:S01]  /*1e030*/  LDCU.64 UR12, c[0x0][0x4a0] ;  /* 0x00009400ff0c77ac */ /* 0x000e220008000a00 */
[----:B------:R-:W-:Y:S01]  /*1e040*/  IMAD.MOV.U32 R6, RZ, RZ, RZ ;  /* 0x000000ffff067224 */ /* 0x000fe200078e00ff */
[----:B------:R-:W1:Y:S01]  /*1e050*/  LDCU UR6, c[0x0][0x4a8] ;  /* 0x00009500ff0677ac */ /* 0x000e620008000800 */
[----:B------:R-:W4:Y:S09]  /*1e060*/  LDCU UR7, c[0x0][0x5cc] ;  /* 0x0000b980ff0777ac */ /* 0x000f320008000800 */
[----:B------:R-:W5:Y:S01]  /*1e070*/  @P0 LDC.64 R10, c[0x0][0x4b0] ;  /* 0x00012c00ff0a0b82 */ /* 0x000f620000000a00 */
[----:B------:R-:W2:Y:S01]  /*1e080*/  LDCU.64 UR14, c[0x0][0x5d0] ;  /* 0x0000ba00ff0e77ac */ /* 0x000ea20008000a00 */
[----:B0-----:R-:W-:-:S06]  /*1e090*/  IMAD.HI.U32 R8, R7, UR13, R6 ;  /* 0x0000000d07087c27 */ /* 0x001fcc000f8e0006 */
[----:B------:R-:W0:Y:S01]  /*1e0a0*/  @P0 LDC R15, c[0x0][0x4ac] ;  /* 0x00012b00ff0f0b82 */ /* 0x000e220000000800 */
[----:B-1----:R-:W-:Y:S02]  /*1e0b0*/  SHF.R.U32.HI R9, RZ, UR6, R8 ;  /* 0x00000006ff097c19 */ /* 0x002fe40008011608 */
[----:B------:R-:W-:Y:S02]  /*1e0c0*/  @P0 MOV R8, RZ ;  /* 0x000000ff00080202 */ /* 0x000fe40000000f00 */
[----:B------:R-:W-:-:S03]  /*1e0d0*/  IADD3 R6, PT, PT, -R9, RZ, RZ ;  /* 0x000000ff09067210 */ /* 0x000fc60007ffe1ff */
[----:B------:R-:W1:Y:S02]  /*1e0e0*/  @P0 LDC.64 R18, c[0x0][0x5d8] ;  /* 0x00017600ff120b82 */ /* 0x000e640000000a00 */
[----:B------:R-:W-:-:S06]  /*1e0f0*/  IMAD R6, R6, UR12, R7 ;  /* 0x0000000c06067c24 */ /* 0x000fcc000f8e0207 */
[----:B------:R-:W3:Y:S01]  /*1e100*/  @P0 LDC R12, c[0x0][0x5e0] ;  /* 0x00017800ff0c0b82 */ /* 0x000ee20000000800 */
[----:B-----5:R-:W-:-:S04]  /*1e110*/  @P0 IMAD.HI.U32 R4, R9, R10, R8 ;  /* 0x0000000a09040227 */ /* 0x020fc800078e0008 */
[C---:B----4-:R-:W-:Y:S01]  /*1e120*/  IMAD R13, R6.reuse, UR7, R13 ;  /* 0x00000007060d7c24 */ /* 0x050fe2000f8e020d */
[----:B------:R-:W-:Y:S01]  /*1e130*/  @P0 SHF.R.U32.HI R4, RZ, R11, R4 ;  /* 0x0000000bff040219 */ /* 0x000fe20000011604 */
[C---:B--2---:R-:W-:Y:S02]  /*1e140*/  IMAD R16, R6.reuse, UR14, R16 ;  /* 0x0000000e06107c24 */ /* 0x044fe4000f8e0210 */
[----:B------:R-:W-:Y:S02]  /*1e150*/  IMAD R3, R6, UR15, R3 ;  /* 0x0000000f06037c24 */ /* 0x000fe4000f8e0203 */
[----:B------:R-:W-:-:S04]  /*1e160*/  @P0 IMAD.MOV R8, RZ, RZ, -R4 ;  /* 0x000000ffff080224 */ /* 0x000fc800078e0a04 */
[----:B0-----:R-:W-:-:S04]  /*1e170*/  @P0 IMAD R8, R15, R8, R9 ;  /* 0x000000080f080224 */ /* 0x001fc800078e0209 */
[C---:B-1----:R-:W-:Y:S02]  /*1e180*/  @P0 IMAD R13, R8.reuse, R18, R13 ;  /* 0x00000012080d0224 */ /* 0x042fe400078e020d */
[C---:B------:R-:W-:Y:S02]  /*1e190*/  @P0 IMAD R16, R8.reuse, R19, R16 ;  /* 0x0000001308100224 */ /* 0x040fe400078e0210 */
[----:B---3--:R-:W-:-:S07]  /*1e1a0*/  @P0 IMAD R3, R8, R12, R3 ;  /* 0x0000000c08030224 */ /* 0x008fce00078e0203 */
.L_x_1085:
[----:B------:R-:W0:Y:S01]  /*1e1b0*/  LDCU.64 UR6, c[0x0][0x5f8] ;  /* 0x0000bf00ff0677ac */ /* 0x000e220008000a00 */
[----:B------:R-:W4:Y:S01]  /*1e1c0*/  LDC.64 R10, c[0x0][0x600] ;  /* 0x00018000ff0a7b82 */ /* 0x000f220000000a00 */
[----:B0-----:R-:W-:-:S04]  /*1e1d0*/  IADD3 R14, P0, PT, R3, UR6, RZ ;  /* 0x00000006030e7c10 */ /* 0x001fc8000ff1e0ff */
[----:B------:R-:W-:-:S06]  /*1e1e0*/  IADD3.X R15, PT, PT, RZ, UR7, RZ, P0, !PT ;  /* 0x00000007ff0f7c10 */ /* 0x000fcc00087fe4ff */
[----:B------:R-:W4:Y:S01]  /*1e1f0*/  LDG.E.64 R14, desc[UR8][R14.64] ;  /* 0x000000080e0e7981 */ /* 0x000f22000c1e1b00 */
[----:B------:R-:W-:Y:S01]  /*1e200*/  BSSY.RECONVERGENT B1, `(.L_x_1086) ;  /* 0x0000024000017945 */ /* 0x000fe20003800200 */
[----:B------:R-:W-:Y:S02]  /*1e210*/  CS2R R8, SRZ ;  /* 0x0000000000087805 */ /* 0x000fe4000001ff00 */
[----:B----4-:R-:W-:-:S04]  /*1e220*/  ISETP.GT.U32.AND P0, PT, R14, R10, PT ;  /* 0x0000000a0e00720c */ /* 0x010fc80003f04070 */
        /* <DEDUP_REMOVED lines=14> */
[----:B------:R0:W4:Y:S02]  /*1e310*/  F2I.FTZ.U32.TRUNC.NTZ R7, R6 ;  /* 0x0000000600077305 */ /* 0x000124000021f000 */
[----:B0-----:R-:W-:Y:S02]  /*1e320*/  MOV R6, RZ ;  /* 0x000000ff00067202 */ /* 0x001fe40000000f00 */
        /* <DEDUP_REMOVED lines=13> */
.L_x_1088:
[----:B------:R-:W-:-:S07]  /*1e400*/  MOV R4, 0x1e420 ;  /* 0x0001e42000047802 */ /* 0x000fce0000000f00 */
[----:B-123--:R-:W-:Y:S05]  /*1e410*/  CALL.REL.NOINC `($__internal_3_$__cuda_sm20_div_s64) ;  /* 0x000000bc00a87944 */ /* 0x00efea0003c00000 */
[----:B------:R-:W-:Y:S01]  /*1e420*/  MOV R8, R6 ;  /* 0x0000000600087202 */ /* 0x000fe20000000f00 */
[----:B------:R-:W-:-:S07]  /*1e430*/  IMAD.MOV.U32 R9, RZ, RZ, R7 ;  /* 0x000000ffff097224 */ /* 0x000fce00078e0007 */
.L_x_1087:
[----:B------:R-:W-:Y:S05]  /*1e440*/  BSYNC.RECONVERGENT B1 ;  /* 0x0000000000017941 */ /* 0x000fea0003800200 */
.L_x_1086:
[----:B------:R-:W0:Y:S01]  /*1e450*/  LDC.64 R6, c[0x0][0x608] ;  /* 0x00018200ff067b82 */ /* 0x000e220000000a00 */
[----:B------:R-:W-:Y:S07]  /*1e460*/  BSSY.RECONVERGENT B1, `(.L_x_1089) ;  /* 0x000002b000017945 */ /* 0x000fee0003800200 */
[----:B------:R-:W4:Y:S01]  /*1e470*/  LDC.64 R18, c[0x0][0x600] ;  /* 0x00018000ff127b82 */ /* 0x000f220000000a00 */
[-C--:B0-----:R-:W-:Y:S02]  /*1e480*/  IMAD R3, R9, R6.reuse, RZ ;  /* 0x0000000609037224 */ /* 0x081fe400078e02ff */
        /* <DEDUP_REMOVED lines=19> */
[----:B------:R0:W4:Y:S02]  /*1e5c0*/  F2I.FTZ.U32.TRUNC.NTZ R9, R8 ;  /* 0x0000000800097305 */ /* 0x000124000021f000 */
[----:B0-----:R-:W-:Y:S01]  /*1e5d0*/  IMAD.MOV.U32 R8, RZ, RZ, RZ ;  /* 0x000000ffff087224 */ /* 0x001fe200078e00ff */
        /* <DEDUP_REMOVED lines=15> */
.L_x_1090:
[----:B------:R-:W-:Y:S02]  /*1e6d0*/  MOV R10, R14 ;  /* 0x0000000e000a7202 */ /* 0x000fe40000000f00 */
[----:B------:R-:W-:Y:S02]  /*1e6e0*/  MOV R3, R15 ;  /* 0x0000000f00037202 */ /* 0x000fe40000000f00 */
[----:B------:R-:W-:-:S07]  /*1e6f0*/  MOV R4, 0x1e710 ;  /* 0x0001e71000047802 */ /* 0x000fce0000000f00 */
[----:B-123--:R-:W-:Y:S05]  /*1e700*/  CALL.REL.NOINC `($__internal_3_$__cuda_sm20_div_s64) ;  /* 0x000000b800ec7944 */ /* 0x00efea0003c00000 */
.L_x_1091:
[----:B------:R-:W-:Y:S05]  /*1e710*/  BSYNC.RECONVERGENT B1 ;  /* 0x0000000000017941 */ /* 0x000fea0003800200 */
.L_x_1089:
        /* <DEDUP_REMOVED lines=9> */
[----:B------:R-:W1:Y:S02]  /*1e7b0*/  LDCU.64 UR6, c[0x0][0x5e8] ;  /* 0x0000bd00ff0677ac */ /* 0x000e640008000a00 */
[----:B-123--:R-:W-:-:S05]  /*1e7c0*/  IADD3 R22, P0, PT, R13, UR6, RZ ;  /* 0x000000060d167c10 */ /* 0x00efca000ff1e0ff */
        /* <DEDUP_REMOVED lines=201> */
.L_x_1096:
        /* <DEDUP_REMOVED lines=49> */
.L_x_1095:
[----:B------:R-:W-:Y:S05]  /*1f770*/  BSYNC.RECONVERGENT B2 ;  /* 0x0000000000027941 */ /* 0x000fea0003800200 */
.L_x_1094:
        /* <DEDUP_REMOVED lines=82> */
.L_x_1100:
[----:B------:R-:W-:Y:S05]  /*1fca0*/  BSYNC.RECONVERGENT B3 ;  /* 0x0000000000037941 */ /* 0x000fea0003800200 */
.L_x_1099:
        /* <DEDUP_REMOVED lines=50> */
.L_x_1102:
[----:B------:R-:W-:Y:S05]  /*1ffd0*/  BSYNC.RECONVERGENT B3 ;  /* 0x0000000000037941 */ /* 0x000fea0003800200 */
.L_x_1101:
        /* <DEDUP_REMOVED lines=23> */
.L_x_1098:
[----:B------:R-:W-:Y:S05]  /*20150*/  BSYNC.RECONVERGENT B2 ;  /* 0x0000000000027941 */ /* 0x000fea0003800200 */
.L_x_1097:
[----:B-----5:R0:W-:Y:S02]  /*20160*/  STG.E.64 desc[UR8][R22.64], R24 ;  /* 0x0000001816007986 */ /* 0x0201e4000c101b08 */
.L_x_1093:
[----:B------:R-:W-:Y:S05]  /*20170*/  BSYNC.RECONVERGENT B1 ;  /* 0x0000000000017941 */ /* 0x000fea0003800200 */
.L_x_1092:
[----:B------:R-:W-:-:S07]  /*20180*/  IADD3 R5, PT, PT, R5, 0x80, RZ ;  /* 0x0000008005057810 */ /* 0x000fce0007ffe0ff */
.L_x_1084:
[----:B------:R-:W-:Y:S05]  /*20190*/  BSYNC.RECONVERGENT B0 ;  /* 0x0000000000007941 */ /* 0x000fea0003800200 */
.L_x_1083:
        /* <DEDUP_REMOVED lines=351> */
.L_x_1105:
        /* <DEDUP_REMOVED lines=37> */
.L_x_1108:
[----:B------:R-:W-:-:S07]  /*219e0*/  MOV R4, 0x21a00 ;  /* 0x00021a0000047802 */ /* 0x000fce0000000f00 */
[----:B-123--:R-:W-:Y:S05]  /*219f0*/  CALL.REL.NOINC `($__internal_3_$__cuda_sm20_div_s64) ;  /* 0x0000008800307944 */ /* 0x00efea0003c00000 */
[----:B------:R-:W-:Y:S01]  /*21a00*/  MOV R8, R6 ;  /* 0x0000000600087202 */ /* 0x000fe20000000f00 */
[----:B------:R-:W-:-:S07]  /*21a10*/  IMAD.MOV.U32 R9, RZ, RZ, R7 ;  /* 0x000000ffff097224 */ /* 0x000fce00078e0007 */
.L_x_1107:
[----:B------:R-:W-:Y:S05]  /*21a20*/  BSYNC.RECONVERGENT B1 ;  /* 0x0000000000017941 */ /* 0x000fea0003800200 */
.L_x_1106:
        /* <DEDUP_REMOVED lines=40> */
.L_x_1110:
[----:B------:R-:W-:Y:S02]  /*21cb0*/  MOV R10, R14 ;  /* 0x0000000e000a7202 */ /* 0x000fe40000000f00 */
[----:B------:R-:W-:Y:S02]  /*21cc0*/  MOV R3, R15 ;  /* 0x0000000f00037202 */ /* 0x000fe40000000f00 */
[----:B------:R-:W-:-:S07]  /*21cd0*/  MOV R4, 0x21cf0 ;  /* 0x00021cf000047802 */ /* 0x000fce0000000f00 */
[----:B-123--:R-:W-:Y:S05]  /*21ce0*/  CALL.REL.NOINC `($__internal_3_$__cuda_sm20_div_s64) ;  /* 0x0000008400747944 */ /* 0x00efea0003c00000 */
.L_x_1111:
[----:B------:R-:W-:Y:S05]  /*21cf0*/  BSYNC.RECONVERGENT B1 ;  /* 0x0000000000017941 */ /* 0x000fea0003800200 */
.L_x_1109:
        /* <DEDUP_REMOVED lines=212> */
.L_x_1116:
        /* <DEDUP_REMOVED lines=49> */
.L_x_1115:
[----:B------:R-:W-:Y:S05]  /*22d50*/  BSYNC.RECONVERGENT B2 ;  /* 0x0000000000027941 */ /* 0x000fea0003800200 */
.L_x_1114:
        /* <DEDUP_REMOVED lines=82> */
.L_x_1120:
[----:B------:R-:W-:Y:S05]  /*23280*/  BSYNC.RECONVERGENT B3 ;  /* 0x0000000000037941 */ /* 0x000fea0003800200 */
.L_x_1119:
        /* <DEDUP_REMOVED lines=50> */
.L_x_1122:
[----:B------:R-:W-:Y:S05]  /*235b0*/  BSYNC.RECONVERGENT B3 ;  /* 0x0000000000037941 */ /* 0x000fea0003800200 */
.L_x_1121:
        /* <DEDUP_REMOVED lines=23> */
.L_x_1118:
[----:B------:R-:W-:Y:S05]  /*23730*/  BSYNC.RECONVERGENT B2 ;  /* 0x0000000000027941 */ /* 0x000fea0003800200 */
.L_x_1117:
[----:B-----5:R0:W-:Y:S02]  /*23740*/  STG.E.64 desc[UR8][R22.64], R24 ;  /* 0x0000001816007986 */ /* 0x0201e4000c101b08 */
.L_x_1113:
[----:B------:R-:W-:Y:S05]  /*23750*/  BSYNC.RECONVERGENT B1 ;  /* 0x0000000000017941 */ /* 0x000fea0003800200 */
.L_x_1112:
[----:B------:R-:W-:-:S07]  /*23760*/  IADD3 R5, PT, PT, R5, 0x80, RZ ;  /* 0x0000008005057810 */ /* 0x000fce0007ffe0ff */
.L_x_1104:
[----:B------:R-:W-:Y:S05]  /*23770*/  BSYNC.RECONVERGENT B0 ;  /* 0x0000000000007941 */ /* 0x000fea0003800200 */
.L_x_1103:
        /* <DEDUP_REMOVED lines=351> */
.L_x_1125:
        /* <DEDUP_REMOVED lines=37> */
.L_x_1128:
[----:B------:R-:W-:-:S07]  /*24fc0*/  MOV R4, 0x24fe0 ;  /* 0x00024fe000047802 */ /* 0x000fce0000000f00 */
[----:B-123--:R-:W-:Y:S05]  /*24fd0*/  CALL.REL.NOINC `($__internal_3_$__cuda_sm20_div_s64) ;  /* 0x0000005000b87944 */ /* 0x00efea0003c00000 */
[----:B------:R-:W-:Y:S01]  /*24fe0*/  MOV R8, R6 ;  /* 0x0000000600087202 */ /* 0x000fe20000000f00 */
[----:B------:R-:W-:-:S07]  /*24ff0*/  IMAD.MOV.U32 R9, RZ, RZ, R7 ;  /* 0x000000ffff097224 */ /* 0x000fce00078e0007 */
.L_x_1127:
[----:B------:R-:W-:Y:S05]  /*25000*/  BSYNC.RECONVERGENT B1 ;  /* 0x0000000000017941 */ /* 0x000fea0003800200 */
.L_x_1126:
        /* <DEDUP_REMOVED lines=40> */
.L_x_1130:
[----:B------:R-:W-:Y:S02]  /*25290*/  MOV R10, R14 ;  /* 0x0000000e000a7202 */ /* 0x000fe40000000f00 */
[----:B------:R-:W-:Y:S02]  /*252a0*/  MOV R3, R15 ;  /* 0x0000000f00037202 */ /* 0x000fe40000000f00 */
[----:B------:R-:W-:-:S07]  /*252b0*/  MOV R4, 0x252d0 ;  /* 0x000252d000047802 */ /* 0x000fce0000000f00 */
[----:B-123--:R-:W-:Y:S05]  /*252c0*/  CALL.REL.NOINC `($__internal_3_$__cuda_sm20_div_s64) ;  /* 0x0000004c00fc7944 */ /* 0x00efea0003c00000 */
.L_x_1131:
[----:B------:R-:W-:Y:S05]  /*252d0*/  BSYNC.RECONVERGENT B1 ;  /* 0x0000000000017941 */ /* 0x000fea0003800200 */
.L_x_1129:
        /* <DEDUP_REMOVED lines=212> */
.L_x_1136:
        /* <DEDUP_REMOVED lines=49> */
.L_x_1135:
[----:B------:R-:W-:Y:S05]  /*26330*/  BSYNC.RECONVERGENT B2 ;  /* 0x0000000000027941 */ /* 0x000fea0003800200 */
.L_x_1134:
        /* <DEDUP_REMOVED lines=82> */
.L_x_1140:
[----:B------:R-:W-:Y:S05]  /*26860*/  BSYNC.RECONVERGENT B3 ;  /* 0x0000000000037941 */ /* 0x000fea0003800200 */
.L_x_1139:
        /* <DEDUP_REMOVED lines=50> */
.L_x_1142:
[----:B------:R-:W-:Y:S05]  /*26b90*/  BSYNC.RECONVERGENT B3 ;  /* 0x0000000000037941 */ /* 0x000fea0003800200 */
.L_x_1141:
        /* <DEDUP_REMOVED lines=23> */
.L_x_1138:
[----:B------:R-:W-:Y:S05]  /*26d10*/  BSYNC.RECONVERGENT B2 ;  /* 0x0000000000027941 */ /* 0x000fea0003800200 */
.L_x_1137:
[----:B-----5:R0:W-:Y:S02]  /*26d20*/  STG.E.64 desc[UR8][R22.64], R24 ;  /* 0x0000001816007986 */ /* 0x0201e4000c101b08 */
.L_x_1133:
[----:B------:R-:W-:Y:S05]  /*26d30*/  BSYNC.RECONVERGENT B1 ;  /* 0x0000000000017941 */ /* 0x000fea0003800200 */
.L_x_1132:
[----:B------:R-:W-:-:S07]  /*26d40*/  IADD3 R5, PT, PT, R5, 0x80, RZ ;  /* 0x0000008005057810 */ /* 0x000fce0007ffe0ff */
.L_x_1124:
[----:B------:R-:W-:Y:S05]  /*26d50*/  BSYNC.RECONVERGENT B0 ;  /* 0x0000000000007941 */ /* 0x000fea0003800200 */
.L_x_1123:
[----:B------:R-:W4:Y:S02]  /*26d60*/  LDCU UR6, c[0x0][0x380] ;  /* 0x00007000ff0677ac */ /* 0x000f240008000800 */
[----:B----4-:R-:W-:-:S13]  /*26d70*/  ISETP.GE.AND P0, PT, R5, UR6, PT ;  /* 0x0000000605007c0c */ /* 0x010fda000bf06270 */
[----:B------:R-:W-:Y:S05]  /*26d80*/  @P0 EXIT ;  /* 0x000000000000094d */ /* 0x000fea0003800000 */
        /* <DEDUP_REMOVED lines=347> */
.L_x_1143:
[----:B------:R-:W0:Y:S01]  /*28340*/  LDCU.64 UR6, c[0x0][0x5f8] ;  /* 0x0000bf00ff0677ac */ /* 0x000e220008000a00 */
[----:B------:R-:W4:Y:S01]  /*28350*/  LDCU.64 UR12, c[0x0][0x600] ;  /* 0x0000c000ff0c77ac */ /* 0x000f220008000a00 */
[----:B0-----:R-:W-:-:S04]  /*28360*/  IADD3 R14, P0, PT, R3, UR6, RZ ;  /* 0x00000006030e7c10 */ /* 0x001fc8000ff1e0ff */
[----:B------:R-:W-:Y:S01]  /*28370*/  IADD3.X R15, PT, PT, RZ, UR7, RZ, P0, !PT ;  /* 0x00000007ff0f7c10 */ /* 0x000fe200087fe4ff */
[----:B------:R-:W0:Y:S05]  /*28380*/  LDCU.64 UR6, c[0x0][0x5e8] ;  /* 0x0000bd00ff0677ac */ /* 0x000e2a0008000a00 */
[----:B------:R-:W4:Y:S01]  /*28390*/  LDG.E.64 R14, desc[UR8][R14.64] ;  /* 0x000000080e0e7981 */ /* 0x000f22000c1e1b00 */
[----:B------:R-:W-:Y:S01]  /*283a0*/  BSSY.RECONVERGENT B0, `(.L_x_1144) ;  /* 0x0000024000007945 */ /* 0x000fe20003800200 */
[----:B------:R-:W-:Y:S02]  /*283b0*/  CS2R R6, SRZ ;  /* 0x0000000000067805 */ /* 0x000fe4000001ff00 */
[----:B0-----:R-:W-:-:S04]  /*283c0*/  IADD3 R18, P1, PT, R19, UR6, RZ ;  /* 0x0000000613127c10 */ /* 0x001fc8000ff3e0ff */
[----:B------:R-:W-:Y:S02]  /*283d0*/  IADD3.X R19, PT, PT, RZ, UR7, RZ, P1, !PT ;  /* 0x00000007ff137c10 */ /* 0x000fe40008ffe4ff */
[----:B----4-:R-:W-:-:S04]  /*283e0*/  ISETP.GT.U32.AND P0, PT, R14, UR12, PT ;  /* 0x0000000c0e007c0c */ /* 0x010fc8000bf04070 */
        /* <DEDUP_REMOVED lines=29> */
.L_x_1146:
[----:B------:R-:W-:-:S07]  /*285c0*/  MOV R4, 0x285e0 ;  /* 0x000285e000047802 */ /* 0x000fce0000000f00 */
[----:B-123--:R-:W-:Y:S05]  /*285d0*/  CALL.REL.NOINC `($__internal_3_$__cuda_sm20_div_s64) ;  /* 0x0000001c00387944 */ /* 0x00efea0003c00000 */
.L_x_1145:
[----:B------:R-:W-:Y:S05]  /*285e0*/  BSYNC.RECONVERGENT B0 ;  /* 0x0000000000007941 */ /* 0x000fea0003800200 */
.L_x_1144:
        /* <DEDUP_REMOVED lines=24> */
[----:B0-----:R-:W-:-:S05]  /*28770*/  IADD3 R3, PT, PT, RZ, -R7, RZ ;  /* 0x80000007ff037210 */ /* 0x001fca0007ffe0ff */
[----:B------:R-:W-:-:S04]  /*28780*/  IMAD R3, R3, UR14, RZ ;  /* 0x0000000e03037c24 */ /* 0x000fc8000f8e02ff */
[----:B------:R-:W-:-:S04]  /*28790*/  IMAD.HI.U32 R3, R7, R3, R6 ;  /* 0x0000000307037227 */ /* 0x000fc800078e0006 */
[----:B------:R-:W-:Y:S02]  /*287a0*/  IMAD.MOV.U32 R7, RZ, RZ, RZ ;  /* 0x000000ffff077224 */ /* 0x000fe400078e00ff */
[----:B------:R-:W-:-:S04]  /*287b0*/  IMAD.HI.U32 R6, R3, R14, RZ ;  /* 0x0000000e03067227 */ /* 0x000fc800078e00ff */
[----:B------:R-:W-:-:S04]  /*287c0*/  IMAD.MOV R3, RZ, RZ, -R6 ;  /* 0x000000ffff037224 */ /* 0x000fc800078e0a06 */
[----:B------:R-:W-:-:S05]  /*287d0*/  IMAD R3, R3, UR14, R14 ;  /* 0x0000000e03037c24 */ /* 0x000fca000f8e020e */
[----:B------:R-:W-:-:S13]  /*287e0*/  ISETP.GE.U32.AND P0, PT, R3, UR14, PT ;  /* 0x0000000e03007c0c */ /* 0x000fda000bf06070 */
[----:B------:R-:W-:Y:S02]  /*287f0*/  @P0 IADD3 R3, PT, PT, R3, -UR14, RZ ;  /* 0x8000000e03030c10 */ /* 0x000fe4000fffe0ff */
[----:B------:R-:W-:Y:S02]  /*28800*/  @P0 IADD3 R6, PT, PT, R6, 0x1, RZ ;  /* 0x0000000106060810 */ /* 0x000fe40007ffe0ff */
[----:B------:R-:W-:-:S13]  /*28810*/  ISETP.GE.U32.AND P1, PT, R3, UR14, PT ;  /* 0x0000000e03007c0c */ /* 0x000fda000bf26070 */
[----:B------:R-:W-:Y:S02]  /*28820*/  @P1 IADD3 R6, PT, PT, R6, 0x1, RZ ;  /* 0x0000000106061810 */ /* 0x000fe40007ffe0ff */
[----:B------:R-:W-:Y:S01]  /*28830*/  @!P2 LOP3.LUT R6, RZ, UR14, RZ, 0x33, !PT ;  /* 0x0000000eff06ac12 */ /* 0x000fe2000f8e33ff */
[----:B------:R-:W-:Y:S06]  /*28840*/  BRA `(.L_x_1149) ;  /* 0x0000000000107947 */ /* 0x000fec0003800000 */
.L_x_1148:
[----:B------:R-:W-:Y:S02]  /*28850*/  MOV R10, R14 ;  /* 0x0000000e000a7202 */ /* 0x000fe40000000f00 */
[----:B------:R-:W-:Y:S02]  /*28860*/  MOV R3, R15 ;  /* 0x0000000f00037202 */ /* 0x000fe40000000f00 */
[----:B------:R-:W-:-:S07]  /*28870*/  MOV R4, 0x28890 ;  /* 0x0002889000047802 */ /* 0x000fce0000000f00 */
[----:B-123--:R-:W-:Y:S05]  /*28880*/  CALL.REL.NOINC `($__internal_3_$__cuda_sm20_div_s64) ;  /* 0x00000018008c7944 */ /* 0x00efea0003c00000 */
.L_x_1149:
[----:B------:R-:W-:Y:S05]  /*28890*/  BSYNC.RECONVERGENT B0 ;  /* 0x0000000000007941 */ /* 0x000fea0003800200 */
.L_x_1147:
        /* <DEDUP_REMOVED lines=8> */
[----:B-123--:R0:W5:Y:S01]  /*28920*/  LDG.E.64 R24, desc[UR8][R18.64] ;  /* 0x0000000812187981 */ /* 0x00e162000c1e1b00 */
[----:B------:R-:W-:Y:S01]  /*28930*/  IADD3 R6, P0, PT, R6, -R5, RZ ;  /* 0x8000000506067210 */ /* 0x000fe20007f1e0ff */
[----:B------:R-:W-:Y:S03]  /*28940*/  BSSY.RECONVERGENT B0, `(.L_x_1150) ;  /* 0x00000f7000007945 */ /* 0x000fe60003800200 */
[C---:B------:R-:W-:Y:S02]  /*28950*/  ISETP.GE.U32.AND P1, PT, R6.reuse, 0x7, PT ;  /* 0x000000070600780c */ /* 0x040fe40003f26070 */
        /* <DEDUP_REMOVED lines=11> */
[----:B------:R-:W1:Y:S04]  /*28a10*/  LDCU.64 UR6, c[0x0][0x608] ;  /* 0x0000c100ff0677ac */ /* 0x000e680008000a00 */
[----:B------:R-:W-:Y:S01]  /*28a20*/  IMAD.X R40, RZ, RZ, R0, P2 ;  /* 0x000000ffff287224 */ /* 0x000fe200010e0600 */
[----:B------:R-:W-:Y:S01]  /*28a30*/  IADD3 R13, P2, PT, RZ, -R42, RZ ;  /* 0x8000002aff0d7210 */ /* 0x000fe20007f5e0ff */
[----:B0-----:R-:W-:Y:S01]  /*28a40*/  IMAD R6, R0, UR4, RZ ;  /* 0x0000000400067c24 */ /* 0x001fe2000f8e02ff */
[----:B------:R-:W-:-:S02]  /*28a50*/  USHF.L.U32 UR10, UR4, 0x6, URZ ;  /* 0x00000006040a7899 */ /* 0x000fc400080006ff */
[----:B------:R-:W-:-:S04]  /*28a60*/  IMAD.WIDE.U32 R8, R5, UR4, RZ ;  /* 0x0000000405087c25 */ /* 0x000fc8000f8e00ff */
[----:B------:R-:W-:Y:S01]  /*28a70*/  IMAD R17, R5, UR5, R6 ;  /* 0x0000000505117c24 */ /* 0x000fe2000f8e0206 */
[----:B------:R-:W-:Y:S01]  /*28a80*/  IADD3 R36, P1, PT, R8, UR4, RZ ;  /* 0x0000000408247c10 */ /* 0x000fe2000ff3e0ff */
[----:B-1----:R-:W-:Y:S01]  /*28a90*/  IMAD R12, R30, UR7, RZ ;  /* 0x000000071e0c7c24 */ /* 0x002fe2000f8e02ff */
[----:B------:R-:W-:Y:S01]  /*28aa0*/  SHF.L.U32 R27, R8, 0x3, RZ ;  /* 0x00000003081b7819 */ /* 0x000fe200000006ff */
[----:B------:R-:W-:Y:S01]  /*28ab0*/  IMAD.WIDE.U32 R10, R30, UR6, RZ ;  /* 0x000000061e0a7c25 */ /* 0x000fe2000f8e00ff */
[----:B------:R-:W-:Y:S02]  /*28ac0*/  IADD3 R17, PT, PT, R9, R17, RZ ;  /* 0x0000001109117210 */ /* 0x000fe40007ffe0ff */
[----:B------:R-:W-:Y:S01]  /*28ad0*/  IADD3 R9, P3, PT, RZ, -R5, RZ ;  /* 0x80000005ff097210 */ /* 0x000fe20007f7e0ff */
[----:B------:R-:W-:Y:S01]  /*28ae0*/  IMAD R37, R31, UR6, R12 ;  /* 0x000000061f257c24 */ /* 0x000fe2000f8e020c */
[----:B------:R-:W-:Y:S01]  /*28af0*/  SHF.L.U64.HI R21, R8, 0x3, R17 ;  /* 0x0000000308157819 */ /* 0x000fe20000010211 */
[----:B------:R-:W-:Y:S01]  /*28b00*/  IMAD R48, R0, UR6, RZ ;  /* 0x0000000600307c24 */ /* 0x000fe2000f8e02ff */
[----:B------:R-:W-:Y:S01]  /*28b10*/  IADD3.X R8, PT, PT, RZ, ~R0, RZ, P3, !PT ;  /* 0x80000000ff087210 */ /* 0x000fe20001ffe4ff */
[----:B------:R-:W-:Y:S01]  /*28b20*/  IMAD.IADD R37, R11, 0x1, R37 ;  /* 0x000000010b257824 */ /* 0x000fe200078e0225 */
[----:B------:R-:W-:-:S02]  /*28b30*/  IADD3.X R6, PT, PT, RZ, ~R40, RZ, P2, !PT ;  /* 0x80000028ff067210 */ /* 0x000fc400017fe4ff */
[----:B------:R-:W-:Y:S01]  /*28b40*/  IADD3 R23, P3, PT, R5, 0x3, RZ ;  /* 0x0000000305177810 */ /* 0x000fe20007f7e0ff */
[----:B------:R-:W-:Y:S02]  /*28b50*/  IMAD R8, R8, UR6, RZ ;  /* 0x0000000608087c24 */ /* 0x000fe4000f8e02ff */
[----:B------:R-:W-:Y:S01]  /*28b60*/  IMAD R6, R6, UR6, RZ ;  /* 0x0000000606067c24 */ /* 0x000fe2000f8e02ff */
[----:B------:R-:W-:Y:S01]  /*28b70*/  IADD3.X R20, PT, PT, RZ, R0, RZ, P3, !PT ;  /* 0x00000000ff147210 */ /* 0x000fe20001ffe4ff */
[C---:B------:R-:W-:Y:S01]  /*28b80*/  IMAD R29, R9.reuse, UR7, R8 ;  /* 0x00000007091d7c24 */ /* 0x040fe2000f8e0208 */
[----:B------:R-:W-:Y:S01]  /*28b90*/  IADD3 R35, P2, PT, RZ, -R23, RZ ;  /* 0x80000017ff237210 */ /* 0x000fe20007f5e0ff */
[----:B------:R-:W-:-:S03]  /*28ba0*/  IMAD.WIDE.U32 R8, R9, UR6, R14 ;  /* 0x0000000609087c25 */ /* 0x000fc6000f8e000e */
[----:B------:R-:W-:Y:S01]  /*28bb0*/  IADD3.X R16, PT, PT, RZ, ~R20, RZ, P2, !PT ;  /* 0x80000014ff107210 */ /* 0x000fe200017fe4ff */
[----:B------:R-:W-:Y:S01]  /*28bc0*/  IMAD R33, R13, UR7, R6 ;  /* 0x000000070d217c24 */ /* 0x000fe2000f8e0206 */
[----:B------:R-:W-:Y:S01]  /*28bd0*/  IADD3 R9, PT, PT, R9, R29, RZ ;  /* 0x0000001d09097210 */ /* 0x000fe20007ffe0ff */
[----:B------:R-:W-:Y:S01]  /*28be0*/  IMAD.WIDE.U32 R12, R13, UR6, R14 ;  /* 0x000000060d0c7c25 */ /* 0x000fe2000f8e000e */
[C---:B------:R-:W-:Y:S02]  /*28bf0*/  LEA R6, P2, -R10.reuse, UR10, 0x6 ;  /* 0x0000000a0a067c11 */ /* 0x040fe4000f8431ff */
[----:B------:R-:W-:Y:S01]  /*28c00*/  SHF.L.U64.HI R10, R10, 0x6, R37 ;  /* 0x000000060a0a7819 */ /* 0x000fe20000010225 */
[-C--:B------:R-:W-:Y:S01]  /*28c10*/  IMAD R9, R9, R30.reuse, RZ ;  /* 0x0000001e09097224 */ /* 0x080fe200078e02ff */
[----:B------:R-:W-:Y:S01]  /*28c20*/  IADD3 R11, PT, PT, R13, R33, RZ ;  /* 0x000000210d0b7210 */ /* 0x000fe20007ffe0ff */
[----:B------:R-:W-:-:S04]  /*28c30*/  IMAD.WIDE.U32 R28, R8, R30, RZ ;  /* 0x0000001e081c7225 */ /* 0x000fc800078e00ff */
[----:B------:R-:W-:Y:S01]  /*28c40*/  IMAD R13, R8, R31, R9 ;  /* 0x0000001f080d7224 */ /* 0x000fe200078e0209 */
[----:B------:R-:W-:Y:S01]  /*28c50*/  LEA R9, P4, R28, R27, 0x3 ;  /* 0x0000001b1c097211 */ /* 0x000fe200078818ff */
[----:B------:R-:W-:Y:S01]  /*28c60*/  IMAD R8, R16, UR6, RZ ;  /* 0x0000000610087c24 */ /* 0x000fe2000f8e02ff */
[----:B------:R-:W-:Y:S01]  /*28c70*/  IADD3 R16, P3, PT, R5, 0x4, RZ ;  /* 0x0000000405107810 */ /* 0x000fe20007f7e0ff */
[----:B------:R-:W-:Y:S02]  /*28c80*/  IMAD R11, R11, R30, RZ ;  /* 0x0000001e0b0b7224 */ /* 0x000fe400078e02ff */
[----:B------:R-:W-:Y:S01]  /*28c90*/  IMAD R33, R35, UR7, R8 ;  /* 0x0000000723217c24 */ /* 0x000fe2000f8e0208 */
[----:B------:R-:W-:Y:S01]  /*28ca0*/  IADD3 R8, PT, PT, R29, R13, RZ ;  /* 0x0000000d1d087210 */ /* 0x000fe20007ffe0ff */
[----:B------:R-:W-:-:S03]  /*28cb0*/  IMAD.WIDE.U32 R26, R35, UR6, R14 ;  /* 0x00000006231a7c25 */ /* 0x000fc6000f8e000e */
[----:B------:R-:W-:Y:S01]  /*28cc0*/  LEA.HI.X R21, R28, R21, R8, 0x3, P4 ;  /* 0x000000151c157211 */ /* 0x000fe200020f1c08 */
[C---:B------:R-:W-:Y:S01]  /*28cd0*/  IMAD R43, R12.reuse, R31, R11 ;  /* 0x0000001f0c2b7224 */ /* 0x040fe200078e020b */
[----:B------:R-:W-:Y:S01]  /*28ce0*/  IADD3 R11, PT, PT, R27, R33, RZ ;  /* 0x000000211b0b7210 */ /* 0x000fe20007ffe0ff */
[----:B------:R-:W-:Y:S01]  /*28cf0*/  IMAD.X R45, RZ, RZ, R0, P3 ;  /* 0x000000ffff2d7224 */ /* 0x000fe200018e0600 */
[----:B------:R-:W-:Y:S01]  /*28d00*/  IADD3 R35, P3, PT, RZ, -R16, RZ ;  /* 0x80000010ff237210 */ /* 0x000fe20007f7e0ff */
[-C--:B------:R-:W-:Y:S01]  /*28d10*/  IMAD.WIDE.U32 R12, R12, R30.reuse, RZ ;  /* 0x0000001e0c0c7225 */ /* 0x080fe200078e00ff */
[----:B------:R-:W-:Y:S02]  /*28d20*/  IADD3 R37, P4, PT, R5, 0x5, RZ ;  /* 0x0000000505257810 */ /* 0x000fe40007f9e0ff */
[----:B------:R-:W-:Y:S01]  /*28d30*/  IADD3.X R8, PT, PT, RZ, ~R45, RZ, P3, !PT ;  /* 0x8000002dff087210 */ /* 0x000fe20001ffe4ff */
[----:B------:R-:W-:Y:S01]  /*28d40*/  IMAD R11, R11, R30, RZ ;  /* 0x0000001e0b0b7224 */ /* 0x000fe200078e02ff */
[----:B------:R-:W-:Y:S01]  /*28d50*/  IADD3 R43, PT, PT, R13, R43, RZ ;  /* 0x0000002b0d2b7210 */ /* 0x000fe20007ffe0ff */
[----:B------:R-:W-:Y:S01]  /*28d60*/  IMAD.SHL.U32 R22, R12, 0x8, RZ ;  /* 0x000000080c167824 */ /* 0x000fe200078e00ff */
[----:B------:R-:W-:Y:S01]  /*28d70*/  IADD3.X R39, PT, PT, RZ, R0, RZ, P4, !PT ;  /* 0x00000000ff277210 */ /* 0x000fe200027fe4ff */
[----:B------:R-:W-:Y:S01]  /*28d80*/  IMAD R11, R26, R31, R11 ;  /* 0x0000001f1a0b7224 */ /* 0x000fe200078e020b */
[----:B------:R-:W-:Y:S01]  /*28d90*/  IADD3 R33, P3, PT, RZ, -R37, RZ ;  /* 0x80000025ff217210 */ /* 0x000fe20007f7e0ff */
[----:B------:R-:W-:Y:S01]  /*28da0*/  IMAD R8, R8, UR6, RZ ;  /* 0x0000000608087c24 */ /* 0x000fe2000f8e02ff */
[----:B------:R-:W-:Y:S01]  /*28db0*/  SHF.L.U64.HI R43, R12, 0x3, R43 ;  /* 0x000000030c2b7819 */ /* 0x000fe2000001022b */
[----:B------:R-:W-:Y:S01]  /*28dc0*/  IMAD.WIDE.U32 R26, R26, R30, RZ ;  /* 0x0000001e1a1a7225 */ /* 0x000fe200078e00ff */
[----:B------:R-:W-:-:S03]  /*28dd0*/  IADD3 R12, P5, PT, R5, 0x6, RZ ;  /* 0x00000006050c7810 */ /* 0x000fc60007fbe0ff */
[----:B------:R-:W-:Y:S01]  /*28de0*/  IMAD R41, R35, UR7, R8 ;  /* 0x0000000723297c24 */ /* 0x000fe2000f8e0208 */
[----:B------:R-:W-:Y:S01]  /*28df0*/  IADD3 R13, PT, PT, R27, R11, RZ ;  /* 0x0000000b1b0d7210 */ /* 0x000fe20007ffe0ff */
[----:B------:R-:W-:Y:S01]  /*28e00*/  IMAD.WIDE.U32 R34, R35, UR6, R14 ;  /* 0x0000000623227c25 */ /* 0x000fe2000f8e000e */
[----:B------:R-:W-:Y:S02]  /*28e10*/  IADD3.X R38, PT, PT, RZ, R0, RZ, P5, !PT ;  /* 0x00000000ff267210 */ /* 0x000fe40002ffe4ff */
[----:B------:R-:W-:Y:S01]  /*28e20*/  SHF.L.U64.HI R44, R26, 0x3, R13 ;  /* 0x000000031a2c7819 */ /* 0x000fe2000001020d */
[----:B------:R-:W-:Y:S01]  /*28e30*/  IMAD.X R28, RZ, RZ, ~R39, P3 ;  /* 0x000000ffff1c7224 */ /* 0x000fe200018e0e27 */
[----:B------:R-:W-:Y:S01]  /*28e40*/  IADD3 R13, PT, PT, R35, R41, RZ ;  /* 0x00000029230d7210 */ /* 0x000fe20007ffe0ff */
[----:B------:R-:W-:Y:S01]  /*28e50*/  IMAD R20, R20, UR4, RZ ;  /* 0x0000000414147c24 */ /* 0x000fe2000f8e02ff */
[----:B------:R-:W-:Y:S01]  /*28e60*/  IADD3 R29, P4, PT, RZ, -R12, RZ ;  /* 0x8000000cff1d7210 */ /* 0x000fe20007f9e0ff */
[----:B------:R-:W-:Y:S01]  /*28e70*/  IMAD R28, R28, UR6, RZ ;  /* 0x000000061c1c7c24 */ /* 0x000fe2000f8e02ff */
[----:B------:R-:W-:Y:S01]  /*28e80*/  IADD3 R8, P3, PT, R5, 0x7, RZ ;  /* 0x0000000705087810 */ /* 0x000fe20007f7e0ff */
[----:B------:R-:W-:Y:S01]  /*28e90*/  IMAD R13, R13, R30, RZ ;  /* 0x0000001e0d0d7224 */ /* 0x000fe200078e02ff */
[----:B------:R-:W-:Y:S01]  /*28ea0*/  IADD3.X R46, PT, PT, RZ, ~R38, RZ, P4, !PT ;  /* 0x80000026ff2e7210 */ /* 0x000fe200027fe4ff */
[C---:B------:R-:W-:Y:S01]  /*28eb0*/  IMAD R47, R33.reuse, UR7, R28 ;  /* 0x00000007212f7c24 */ /* 0x040fe2000f8e021c */
[----:B------:R-:W-:Y:S01]  /*28ec0*/  SHF.L.U32 R11, R26, 0x3, RZ ;  /* 0x000000031a0b7819 */ /* 0x000fe200000006ff */
[----:B------:R-:W-:Y:S01]  /*28ed0*/  IMAD.WIDE.U32 R32, R33, UR6, R14 ;  /* 0x0000000621207c25 */ /* 0x000fe2000f8e000e */
[----:B------:R-:W0:Y:S03]  /*28ee0*/  LDC.64 R26, c[0x0][0x608] ;  /* 0x00018200ff1a7b82 */ /* 0x000e260000000a00 */
[----:B------:R-:W-:Y:S01]  /*28ef0*/  IMAD R13, R34, R31, R13 ;  /* 0x0000001f220d7224 */ /* 0x000fe200078e020d */
[----:B------:R-:W-:Y:S01]  /*28f00*/  IADD3 R33, PT, PT, R33, R47, RZ ;  /* 0x0000002f21217210 */ /* 0x000fe20007ffe0ff */
[----:B------:R-:W-:-:S02]  /*28f10*/  IMAD R46, R46, UR6, RZ ;  /* 0x000000062e2e7c24 */ /* 0x000fc4000f8e02ff */
[----:B------:R-:W-:-:S04]  /*28f20*/  IMAD.WIDE.U32 R34, R34, R30, RZ ;  /* 0x0000001e22227225 */ /* 0x000fc800078e00ff */
[----:B------:R-:W-:Y:S01]  /*28f30*/  IMAD R49, R29, UR7, R46 ;  /* 0x000000071d317c24 */ /* 0x000fe2000f8e022e */
[----:B------:R-:W-:Y:S01]  /*28f40*/  IADD3 R35, PT, PT, R35, R13, RZ ;  /* 0x0000000d23237210 */ /* 0x000fe20007ffe0ff */
[----:B------:R-:W-:-:S03]  /*28f50*/  IMAD.WIDE.U32 R28, R29, UR6, R14 ;  /* 0x000000061d1c7c25 */ /* 0x000fc6000f8e000e */
[C---:B------:R-:W-:Y:S01]  /*28f60*/  SHF.L.U64.HI R46, R34.reuse, 0x3, R35 ;  /* 0x00000003222e7819 */ /* 0x040fe20000010223 */
[----:B------:R-:W-:Y:S01]  /*28f70*/  IMAD.X R41, RZ, RZ, R0, P3 ;  /* 0x000000ffff297224 */ /* 0x000fe200018e0600 */
[----:B------:R-:W-:Y:S01]  /*28f80*/  IADD3 R47, P3, PT, RZ, -R8, RZ ;  /* 0x80000008ff2f7210 */ /* 0x000fe20007f7e0ff */
[----:B------:R-:W-:Y:S01]  /*28f90*/  IMAD.SHL.U32 R13, R34, 0x8, RZ ;  /* 0x00000008220d7824 */ /* 0x000fe200078e00ff */
[----:B------:R-:W-:Y:S01]  /*28fa0*/  IADD3 R29, PT, PT, R29, R49, RZ ;  /* 0x000000311d1d7210 */ /* 0x000fe20007ffe0ff */
[-C--:B------:R-:W-:Y:S01]  /*28fb0*/  IMAD R33, R33, R30.reuse, RZ ;  /* 0x0000001e21217224 */ /* 0x080fe200078e02ff */
[----:B------:R-:W-:Y:S01]  /*28fc0*/  IADD3.X R34, PT, PT, RZ, ~R41, RZ, P3, !PT ;  /* 0x80000029ff227210 */ /* 0x000fe20001ffe4ff */
[----:B------:R-:W-:Y:S02]  /*28fd0*/  IMAD R55, R45, UR4, RZ ;  /* 0x000000042d377c24 */ /* 0x000fe4000f8e02ff */
[C---:B------:R-:W-:Y:S02]  /*28fe0*/  IMAD R35, R32.reuse, R31, R33 ;  /* 0x0000001f20237224 */ /* 0x040fe400078e0221 */
[----:B------:R-:W-:-:S04]  /*28ff0*/  IMAD.WIDE.U32 R32, R32, R30, RZ ;  /* 0x0000001e20207225 */ /* 0x000fc800078e00ff */
[-C--:B------:R-:W-:Y:S01]  /*29000*/  IMAD R29, R29, R30.reuse, RZ ;  /* 0x0000001e1d1d7224 */ /* 0x080fe200078e02ff */
[----:B------:R-:W-:Y:S01]  /*29010*/  IADD3 R53, PT, PT, R33, R35, RZ ;  /* 0x0000002321357210 */ /* 0x000fe20007ffe0ff */
[----:B------:R-:W-:Y:S01]  /*29020*/  IMAD R34, R34, UR6, RZ ;  /* 0x0000000622227c24 */ /* 0x000fe2000f8e02ff */
[----:B------:R-:W-:Y:S01]  /*29030*/  SHF.L.U32 R33, R32, 0x3, RZ ;  /* 0x0000000320217819 */ /* 0x000fe200000006ff */
[----:B------:R-:W-:Y:S01]  /*29040*/  IMAD R51, R28, R31, R29 ;  /* 0x0000001f1c337224 */ /* 0x000fe200078e021d */
[----:B------:R-:W-:Y:S01]  /*29050*/  SHF.L.U64.HI R32, R32, 0x3, R53 ;  /* 0x0000000320207819 */ /* 0x000fe20000010235 */
[----:B------:R-:W-:Y:S02]  /*29060*/  IMAD R49, R47, UR7, R34 ;  /* 0x000000072f317c24 */ /* 0x000fe4000f8e0222 */
[----:B------:R-:W-:-:S04]  /*29070*/  IMAD.WIDE.U32 R28, R28, R30, RZ ;  /* 0x0000001e1c1c7225 */ /* 0x000fc800078e00ff */
[----:B------:R-:W-:Y:S01]  /*29080*/  IMAD.WIDE.U32 R34, R47, UR6, R14 ;  /* 0x000000062f227c25 */ /* 0x000fe2000f8e000e */
[----:B------:R-:W-:-:S03]  /*29090*/  SHF.L.U32 R47, R28, 0x3, RZ ;  /* 0x000000031c2f7819 */ /* 0x000fc600000006ff */
[----:B------:R-:W-:Y:S01]  /*290a0*/  IMAD.IADD R51, R29, 0x1, R51 ;  /* 0x000000011d337824 */ /* 0x000fe200078e0233 */
[----:B------:R-:W-:Y:S01]  /*290b0*/  IADD3 R49, PT, PT, R35, R49, RZ ;  /* 0x0000003123317210 */ /* 0x000fe20007ffe0ff */
[C---:B------:R-:W-:Y:S02]  /*290c0*/  IMAD R53, R5.reuse, UR7, R48 ;  /* 0x0000000705357c24 */ /* 0x040fe4000f8e0230 */
[----:B0-----:R-:W-:Y:S01]  /*290d0*/  IMAD.WIDE.U32 R26, R5, UR6, R26 ;  /* 0x00000006051a7c25 */ /* 0x001fe2000f8e001a */
[----:B------:R-:W-:Y:S01]  /*290e0*/  SHF.L.U64.HI R48, R28, 0x3, R51 ;  /* 0x000000031c307819 */ /* 0x000fe20000010233 */
[----:B------:R-:W0:Y:S02]  /*290f0*/  LDCU.64 UR6, c[0x0][0x5f0] ;  /* 0x0000be00ff0677ac */ /* 0x000e240008000a00 */
[----:B------:R-:W-:Y:S01]  /*29100*/  IMAD R51, R49, R30, RZ ;  /* 0x0000001e31337224 */ /* 0x000fe200078e02ff */
[----:B------:R-:W-:Y:S01]  /*29110*/  IADD3 R53, PT, PT, R27, R53, RZ ;  /* 0x000000351b357210 */ /* 0x000fe20007ffe0ff */
[----:B------:R-:W-:Y:S01]  /*29120*/  IMAD R29, R40, UR4, RZ ;  /* 0x00000004281d7c24 */ /* 0x000fe2000f8e02ff */
[----:B------:R-:W-:Y:S01]  /*29130*/  IADD3 R40, P3, PT, R14, -R26, RZ ;  /* 0x8000001a0e287210 */ /* 0x000fe20007f7e0ff */
[----:B------:R-:W-:-:S02]  /*29140*/  IMAD R51, R34, R31, R51 ;  /* 0x0000001f22337224 */ /* 0x000fc400078e0233 */
[----:B------:R-:W-:-:S04]  /*29150*/  IMAD.WIDE.U32 R34, R34, R30, RZ ;  /* 0x0000001e22227225 */ /* 0x000fc800078e00ff */
[C---:B------:R-:W-:Y:S02]  /*29160*/  IMAD R49, R42.reuse, UR5, R29 ;  /* 0x000000052a317c24 */ /* 0x040fe4000f8e021d */
[----:B------:R-:W-:-:S04]  /*29170*/  IMAD.WIDE.U32 R26, R42, UR4, RZ ;  /* 0x000000042a1a7c25 */ /* 0x000fc8000f8e00ff */
[----:B------:R-:W-:Y:S01]  /*29180*/  IMAD R45, R23, UR5, R20 ;  /* 0x00000005172d7c24 */ /* 0x000fe2000f8e0214 */
[----:B------:R-:W-:Y:S01]  /*29190*/  IADD3 R49, PT, PT, R27, R49, RZ ;  /* 0x000000311b317210 */ /* 0x000fe20007ffe0ff */
[----:B------:R-:W-:-:S04]  /*291a0*/  IMAD.WIDE.U32 R28, R23, UR4, RZ ;  /* 0x00000004171c7c25 */ /* 0x000fc8000f8e00ff */
[----:B------:R-:W-:Y:S01]  /*291b0*/  IMAD.IADD R35, R35, 0x1, R51 ;  /* 0x0000000123237824 */ /* 0x000fe200078e0233 */
[----:B------:R-:W-:Y:S01]  /*291c0*/  IADD3 R45, PT, PT, R29, R45, RZ ;  /* 0x0000002d1d2d7210 */ /* 0x000fe20007ffe0ff */
[----:B------:R-:W-:Y:S01]  /*291d0*/  IMAD R23, R16, UR5, R55 ;  /* 0x0000000510177c24 */ /* 0x000fe2000f8e0237 */
[----:B------:R-:W-:Y:S01]  /*291e0*/  LEA R11, P4, R28, R11, 0x3 ;  /* 0x0000000b1c0b7211 */ /* 0x000fe200078818ff */
[----:B------:R-:W-:Y:S01]  /*291f0*/  IMAD.WIDE.U32 R50, R16, UR4, RZ ;  /* 0x0000000410327c25 */ /* 0x000fe2000f8e00ff */
[----:B------:R-:W-:Y:S02]  /*29200*/  SHF.L.U32 R16, R34, 0x3, RZ ;  /* 0x0000000322107819 */ /* 0x000fe400000006ff */
[----:B------:R-:W-:Y:S01]  /*29210*/  LEA.HI.X R44, R28, R44, R45, 0x3, P4 ;  /* 0x0000002c1c2c7211 */ /* 0x000fe200020f1c2d */
[----:B------:R-:W-:Y:S01]  /*29220*/  IMAD.X R53, R15, 0x1, ~R53, P3 ;  /* 0x000000010f357824 */ /* 0x000fe200018e0e35 */
[----:B------:R-:W-:Y:S01]  /*29230*/  IADD3 R27, PT, PT, R51, R23, RZ ;  /* 0x00000017331b7210 */ /* 0x000fe20007ffe0ff */
[----:B------:R-:W-:Y:S01]  /*29240*/  IMAD R29, R38, UR4, RZ ;  /* 0x00000004261d7c24 */ /* 0x000fe2000f8e02ff */
[----:B------:R-:W-:Y:S01]  /*29250*/  LEA R23, P3, R26, R22, 0x3 ;  /* 0x000000161a177211 */ /* 0x000fe200078618ff */
[----:B------:R-:W-:Y:S01]  /*29260*/  IMAD R53, R53, R30, RZ ;  /* 0x0000001e35357224 */ /* 0x000fe200078e02ff */
[----:B------:R-:W-:Y:S01]  /*29270*/  LEA R13, P5, R50, R13, 0x3 ;  /* 0x0000000d320d7211 */ /* 0x000fe200078a18ff */
[----:B------:R-:W-:Y:S01]  /*29280*/  IMAD R20, R39, UR4, RZ ;  /* 0x0000000427147c24 */ /* 0x000fe2000f8e02ff */
[----:B------:R-:W-:Y:S01]  /*29290*/  LEA.HI.X R43, R26, R43, R49, 0x3, P3 ;  /* 0x0000002b1a2b7211 */ /* 0x000fe200018f1c31 */
[----:B------:R-:W-:Y:S01]  /*292a0*/  IMAD R53, R40, R31, R53 ;  /* 0x0000001f28357224 */ /* 0x000fe200078e0235 */
[----:B------:R-:W-:Y:S01]  /*292b0*/  LEA.HI.X R46, R50, R46, R27, 0x3, P5 ;  /* 0x0000002e322e7211 */ /* 0x000fe200028f1c1b */
[----:B------:R-:W-:Y:S01]  /*292c0*/  IMAD.WIDE.U32 R30, R40, R30, RZ ;  /* 0x0000001e281e7225 */ /* 0x000fe200078e00ff */
[----:B------:R-:W-:-:S03]  /*292d0*/  SHF.L.U64.HI R34, R34, 0x3, R35 ;  /* 0x0000000322227819 */ /* 0x000fc60000010223 */
[----:B------:R-:W-:Y:S01]  /*292e0*/  IMAD R49, R12, UR5, R29 ;  /* 0x000000050c317c24 */ /* 0x000fe2000f8e021d */
[----:B------:R-:W-:Y:S01]  /*292f0*/  SHF.L.U32 R35, R30, 0x3, RZ ;  /* 0x000000031e237819 */ /* 0x000fe200000006ff */
[----:B------:R-:W-:Y:S02]  /*29300*/  IMAD R41, R41, UR4, RZ ;  /* 0x0000000429297c24 */ /* 0x000fe4000f8e02ff */
[----:B------:R-:W-:Y:S01]  /*29310*/  IMAD.WIDE.U32 R28, R12, UR4, RZ ;  /* 0x000000040c1c7c25 */ /* 0x000fe2000f8e00ff */
[----:B------:R-:W-:Y:S02]  /*29320*/  MOV R12, R7 ;  /* 0x00000007000c7202 */ /* 0x000fe40000000f00 */
[----:B------:R-:W-:Y:S01]  /*29330*/  LOP3.LUT R7, R3, 0xfffffff8, RZ, 0xc0, !PT ;  /* 0xfffffff803077812 */ /* 0x000fe200078ec0ff */
[----:B------:R-:W-:Y:S01]  /*29340*/  IMAD R45, R37, UR5, R20 ;  /* 0x00000005252d7c24 */ /* 0x000fe2000f8e0214 */
[----:B------:R-:W-:Y:S01]  /*29350*/  IADD3 R49, PT, PT, R29, R49, RZ ;  /* 0x000000311d317210 */ /* 0x000fe20007ffe0ff */
[----:B------:R-:W-:Y:S01]  /*29360*/  IMAD.WIDE.U32 R26, R37, UR4, RZ ;  /* 0x00000004251a7c25 */ /* 0x000fe2000f8e00ff */
[----:B------:R-:W-:-:S02]  /*29370*/  IADD3 R37, PT, PT, R31, R53, RZ ;  /* 0x000000351f257210 */ /* 0x000fc40007ffe0ff */
[----:B------:R-:W-:Y:S01]  /*29380*/  LEA R47, P4, R28, R47, 0x3 ;  /* 0x0000002f1c2f7211 */ /* 0x000fe200078818ff */
[----:B------:R-:W-:Y:S01]  /*29390*/  IMAD R41, R8, UR5, R41 ;  /* 0x0000000508297c24 */ /* 0x000fe2000f8e0229 */
[----:B------:R-:W-:Y:S01]  /*293a0*/  SHF.L.U64.HI R37, R30, 0x3, R37 ;  /* 0x000000031e257819 */ /* 0x000fe20000010225 */
[----:B------:R-:W-:Y:S01]  /*293b0*/  IMAD.WIDE.U32 R38, R8, UR4, RZ ;  /* 0x0000000408267c25 */ /* 0x000fe2000f8e00ff */
[----:B------:R-:W-:Y:S01]  /*293c0*/  IADD3.X R8, PT, PT, R17, UR5, RZ, P1, !PT ;  /* 0x0000000511087c10 */ /* 0x000fe20008ffe4ff */
[----:B------:R-:W-:Y:S01]  /*293d0*/  USHF.L.U64.HI UR4, UR4, 0x6, UR5 ;  /* 0x0000000604047899 */ /* 0x000fe20008010205 */
[----:B------:R-:W-:Y:S01]  /*293e0*/  LEA R29, P1, R36, R35, 0x3 ;  /* 0x00000023241d7211 */ /* 0x000fe200078218ff */
[----:B------:R-:W-:Y:S01]  /*293f0*/  IMAD.IADD R31, R27, 0x1, R45 ;  /* 0x000000011b1f7824 */ /* 0x000fe200078e022d */
[----:B------:R-:W-:Y:S02]  /*29400*/  LEA R27, P5, R38, R16, 0x3 ;  /* 0x00000010261b7211 */ /* 0x000fe400078a18ff */
[----:B------:R-:W-:Y:S01]  /*29410*/  LEA.HI.X R36, R36, R37, R8, 0x3, P1 ;  /* 0x0000002524247211 */ /* 0x000fe200008f1c08 */
[----:B0-----:R-:W-:Y:S01]  /*29420*/  IMAD.U32 R8, RZ, RZ, UR7 ;  /* 0x00000007ff087e24 */ /* 0x001fe2000f8e00ff */
[----:B------:R-:W-:-:S02]  /*29430*/  LEA R33, P3, R26, R33, 0x3 ;  /* 0x000000211a217211 */ /* 0x000fc400078618ff */
[----:B------:R-:W-:Y:S02]  /*29440*/  IADD3 R16, P1, PT, R2, R9, RZ ;  /* 0x0000000902107210 */ /* 0x000fe40007f3e0ff */
[----:B------:R-:W-:Y:S02]  /*29450*/  IADD3.X R9, PT, PT, ~R10, UR4, RZ, P2, !PT ;  /* 0x000000040a097c10 */ /* 0x000fe400097fe5ff */
[C---:B------:R-:W-:Y:S01]  /*29460*/  IADD3 R10, P6, PT, R2.reuse, R29, RZ ;  /* 0x0000001d020a7210 */ /* 0x040fe20007fde0ff */
[----:B------:R-:W-:Y:S01]  /*29470*/  IMAD.X R21, RZ, RZ, R21, P1 ;  /* 0x000000ffff157224 */ /* 0x000fe200008e0615 */
[----:B------:R-:W-:Y:S02]  /*29480*/  IADD3 R17, PT, PT, R39, R41, RZ ;  /* 0x0000002927117210 */ /* 0x000fe40007ffe0ff */
[----:B------:R-:W-:Y:S02]  /*29490*/  IADD3 R20, P2, PT, R2, R23, RZ ;  /* 0x0000001702147210 */ /* 0x000fe40007f5e0ff */
[----:B------:R-:W-:-:S02]  /*294a0*/  LEA.HI.X R32, R26, R32, R31, 0x3, P3 ;  /* 0x000000201a207211 */ /* 0x000fc400018f1c1f */
[----:B------:R-:W-:Y:S02]  /*294b0*/  IADD3 R22, P3, PT, R2, R11, RZ ;  /* 0x0000000b02167210 */ /* 0x000fe40007f7e0ff */
[----:B------:R-:W-:Y:S02]  /*294c0*/  IADD3.X R11, PT, PT, RZ, R36, RZ, P6, !PT ;  /* 0x00000024ff0b7210 */ /* 0x000fe400037fe4ff */
[----:B------:R-:W-:Y:S02]  /*294d0*/  LEA.HI.X R49, R28, R48, R49, 0x3, P4 ;  /* 0x000000301c317211 */ /* 0x000fe400020f1c31 */
[----:B------:R-:W-:Y:S02]  /*294e0*/  LEA.HI.X R34, R38, R34, R17, 0x3, P5 ;  /* 0x0000002226227211 */ /* 0x000fe400028f1c11 */
[----:B------:R-:W-:Y:S02]  /*294f0*/  IADD3 R42, P6, PT, R2, R47, RZ ;  /* 0x0000002f022a7210 */ /* 0x000fe40007fde0ff */
[----:B------:R-:W-:-:S02]  /*29500*/  IADD3.X R43, PT, PT, RZ, R43, RZ, P2, !PT ;  /* 0x0000002bff2b7210 */ /* 0x000fc400017fe4ff */
[C---:B------:R-:W-:Y:S01]  /*29510*/  IADD3 R50, P4, PT, R2.reuse, R13, RZ ;  /* 0x0000000d02327210 */ /* 0x040fe20007f9e0ff */
[----:B------:R-:W-:Y:S01]  /*29520*/  IMAD.X R49, RZ, RZ, R49, P6 ;  /* 0x000000ffff317224 */ /* 0x000fe200030e0631 */
[C---:B------:R-:W-:Y:S02]  /*29530*/  IADD3 R48, P5, PT, R2.reuse, R33, RZ ;  /* 0x0000002102307210 */ /* 0x040fe40007fbe0ff */
[----:B------:R-:W-:Y:S02]  /*29540*/  IADD3 R52, P2, PT, R2, R27, RZ ;  /* 0x0000001b02347210 */ /* 0x000fe40007f5e0ff */
[----:B------:R-:W-:Y:S02]  /*29550*/  MOV R17, UR6 ;  /* 0x0000000600117c02 */ /* 0x000fe40008000f00 */
[----:B------:R-:W-:Y:S02]  /*29560*/  IADD3.X R13, PT, PT, RZ, R44, RZ, P3, !PT ;  /* 0x0000002cff0d7210 */ /* 0x000fe40001ffe4ff */
[----:B------:R-:W-:-:S02]  /*29570*/  IADD3.X R45, PT, PT, RZ, R46, RZ, P4, !PT ;  /* 0x0000002eff2d7210 */ /* 0x000fc400027fe4ff */
[----:B------:R-:W-:Y:S02]  /*29580*/  IADD3.X R47, PT, PT, RZ, R32, RZ, P5, !PT ;  /* 0x00000020ff2f7210 */ /* 0x000fe40002ffe4ff */
[----:B------:R-:W-:-:S07]  /*29590*/  IADD3.X R23, PT, PT, RZ, R34, RZ, P2, !PT ;  /* 0x00000022ff177210 */ /* 0x000fce00017fe4ff */
.L_x_1152:
[C---:B------:R-:W-:Y:S02]  /*295a0*/  IADD3 R26, P1, PT, R17.reuse, R16, RZ ;  /* 0x00000010111a7210 */ /* 0x040fe40007f3e0ff */
[C---:B------:R-:W-:Y:S02]  /*295b0*/  IADD3 R32, P2, PT, R17.reuse, R10, RZ ;  /* 0x0000000a11207210 */ /* 0x040fe40007f5e0ff */
[C---:B------:R-:W-:Y:S02]  /*295c0*/  IADD3.X R27, PT, PT, R8.reuse, R21, RZ, P1, !PT ;  /* 0x00000015081b7210 */ /* 0x040fe40000ffe4ff */
[C---:B------:R-:W-:Y:S02]  /*295d0*/  IADD3 R30, P1, PT, R17.reuse, R20, RZ ;  /* 0x00000014111e7210 */ /* 0x040fe40007f3e0ff */
[C---:B------:R-:W-:Y:S02]  /*295e0*/  IADD3.X R33, PT, PT, R8.reuse, R11, RZ, P2, !PT ;  /* 0x0000000b08217210 */ /* 0x040fe400017fe4ff */
[----:B------:R-:W2:Y:S01]  /*295f0*/  LDG.E.64 R26, desc[UR8][R26.64] ;  /* 0x000000081a1a7981 */ /* 0x000ea2000c1e1b00 */
[----:B------:R-:W-:Y:S01]  /*29600*/  IADD3 R28, P2, PT, R17, R22, RZ ;  /* 0x00000016111c7210 */ /* 0x000fe20007f5e0ff */
[----:B------:R-:W-:-:S02]  /*29610*/  IMAD.X R31, R8, 0x1, R43, P1 ;  /* 0x00000001081f7824 */ /* 0x000fc400008e062b */
[----:B------:R-:W3:Y:S01]  /*29620*/  LDG.E.64 R32, desc[UR8][R32.64] ;  /* 0x0000000820207981 */ /* 0x000ee2000c1e1b00 */
[C---:B------:R-:W-:Y:S02]  /*29630*/  IADD3 R34, P1, PT, R17.reuse, R50, RZ ;  /* 0x0000003211227210 */ /* 0x040fe40007f3e0ff */
[C---:B------:R-:W-:Y:S01]  /*29640*/  IADD3.X R29, PT, PT, R8.reuse, R13, RZ, P2, !PT ;  /* 0x0000000d081d7210 */ /* 0x040fe200017fe4ff */
[----:B------:R-:W4:Y:S01]  /*29650*/  LDG.E.64 R30, desc[UR8][R30.64] ;  /* 0x000000081e1e7981 */ /* 0x000f22000c1e1b00 */
[C---:B------:R-:W-:Y:S02]  /*29660*/  IADD3 R36, P2, PT, R17.reuse, R48, RZ ;  /* 0x0000003011247210 */ /* 0x040fe40007f5e0ff */
[----:B------:R-:W-:Y:S02]  /*29670*/  IADD3.X R35, PT, PT, R8, R45, RZ, P1, !PT ;  /* 0x0000002d08237210 */ /* 0x000fe40000ffe4ff */
[----:B------:R-:W4:Y:S01]  /*29680*/  LDG.E.64 R28, desc[UR8][R28.64] ;  /* 0x000000081c1c7981 */ /* 0x000f22000c1e1b00 */
[----:B------:R-:W-:-:S02]  /*29690*/  IADD3 R40, P1, PT, R17, R42, RZ ;  /* 0x0000002a11287210 */ /* 0x000fc40007f3e0ff */
[C---:B------:R-:W-:Y:S01]  /*296a0*/  IADD3.X R37, PT, PT, R8.reuse, R47, RZ, P2, !PT ;  /* 0x0000002f08257210 */ /* 0x040fe200017fe4ff */
[----:B------:R-:W4:Y:S02]  /*296b0*/  LDG.E.64 R34, desc[UR8][R34.64] ;  /* 0x0000000822227981 */ /* 0x000f24000c1e1b00 */
[C---:B------:R-:W-:Y:S01]  /*296c0*/  IMAD.X R41, R8.reuse, 0x1, R49, P1 ;  /* 0x0000000108297824 */ /* 0x040fe200008e0631 */
[----:B------:R-:W-:Y:S02]  /*296d0*/  IADD3 R38, P1, PT, R17, R52, RZ ;  /* 0x0000003411267210 */ /* 0x000fe40007f3e0ff */
[----:B------:R-:W4:Y:S02]  /*296e0*/  LDG.E.64 R36, desc[UR8][R36.64] ;  /* 0x0000000824247981 */ /* 0x000f24000c1e1b00 */
[----:B------:R-:W-:Y:S02]  /*296f0*/  IADD3.X R39, PT, PT, R8, R23, RZ, P1, !PT ;  /* 0x0000001708277210 */ /* 0x000fe40000ffe4ff */
[----:B------:R-:W4:Y:S04]  /*29700*/  LDG.E.64 R40, desc[UR8][R40.64] ;  /* 0x0000000828287981 */ /* 0x000f28000c1e1b00 */
[----:B------:R-:W4:Y:S01]  /*29710*/  LDG.E.64 R38, desc[UR8][R38.64] ;  /* 0x0000000826267981 */ /* 0x000f22000c1e1b00 */
[----:B------:R-:W-:-:S02]  /*29720*/  IADD3 R7, P1, PT, R7, -0x8, RZ ;  /* 0xfffffff807077810 */ /* 0x000fc40007f3e0ff */
[----:B------:R-:W-:Y:S02]  /*29730*/  IADD3 R5, P2, PT, R5, 0x8, RZ ;  /* 0x0000000805057810 */ /* 0x000fe40007f5e0ff */
[----:B------:R-:W-:Y:S02]  /*29740*/  IADD3.X R12, PT, PT, R12, -0x1, RZ, P1, !PT ;  /* 0xffffffff0c0c7810 */ /* 0x000fe40000ffe4ff */
[----:B------:R-:W-:Y:S02]  /*29750*/  ISETP.NE.U32.AND P1, PT, R7, RZ, PT ;  /* 0x000000ff0700720c */ /* 0x000fe40003f25070 */
[----:B------:R-:W-:Y:S02]  /*29760*/  IADD3 R17, P3, PT, R17, R6, RZ ;  /* 0x0000000611117210 */ /* 0x000fe40007f7e0ff */
[----:B------:R-:W-:Y:S02]  /*29770*/  ISETP.NE.AND.EX P1, PT, R12, RZ, PT, P1 ;  /* 0x000000ff0c00720c */ /* 0x000fe40003f25310 */
[----:B------:R-:W-:-:S02]  /*29780*/  IADD3.X R0, PT, PT, RZ, R0, RZ, P2, !PT ;  /* 0x00000000ff007210 */ /* 0x000fc400017fe4ff */
[----:B------:R-:W-:Y:S01]  /*29790*/  IADD3.X R8, PT, PT, R8, R9, RZ, P3, !PT ;  /* 0x0000000908087210 */ /* 0x000fe20001ffe4ff */
        /* <DEDUP_REMOVED lines=17> */
.L_x_1151:
[----:B------:R-:W-:Y:S05]  /*298b0*/  BSYNC.RECONVERGENT B0 ;  /* 0x0000000000007941 */ /* 0x000fea0003800200 */
.L_x_1150:
        /* <DEDUP_REMOVED lines=20> */
[C---:B------:R-:W-:Y:S02]  /*29a00*/  IMAD R9, R7.reuse, UR5, R6 ;  /* 0x0000000507097c24 */ /* 0x040fe4000f8e0206 */
[----:B--2---:R-:W-:Y:S02]  /*29a10*/  IMAD R8, R0, UR6, RZ ;  /* 0x0000000600087c24 */ /* 0x004fe4000f8e02ff */
[----:B------:R-:W-:-:S04]  /*29a20*/  IMAD.WIDE.U32 R6, R7, UR4, R14 ;  /* 0x0000000407067c25 */ /* 0x000fc8000f8e000e */
[----:B------:R-:W-:Y:S01]  /*29a30*/  IMAD.WIDE.U32 R10, R5, UR6, RZ ;  /* 0x00000006050a7c25 */ /* 0x000fe2000f8e00ff */
[----:B------:R-:W-:-:S03]  /*29a40*/  IADD3 R9, PT, PT, R7, R9, RZ ;  /* 0x0000000907097210 */ /* 0x000fc60007ffe0ff */
[----:B------:R-:W-:Y:S02]  /*29a50*/  IMAD R17, R5, UR7, R8 ;  /* 0x0000000705117c24 */ /* 0x000fe4000f8e0208 */
[----:B---3--:R-:W-:Y:S02]  /*29a60*/  IMAD R7, R9, UR10, RZ ;  /* 0x0000000a09077c24 */ /* 0x008fe4000f8e02ff */
[----:B-1----:R-:W-:Y:S01]  /*29a70*/  IMAD.WIDE.U32 R12, R5, UR4, R12 ;  /* 0x00000004050c7c25 */ /* 0x002fe2000f8e000c */
[----:B------:R-:W-:-:S03]  /*29a80*/  IADD3 R11, PT, PT, R11, R17, RZ ;  /* 0x000000110b0b7210 */ /* 0x000fc60007ffe0ff */
[----:B------:R-:W-:Y:S01]  /*29a90*/  IMAD R17, R5, UR5, R16 ;  /* 0x0000000505117c24 */ /* 0x000fe2000f8e0210 */
[----:B------:R-:W-:Y:S01]  /*29aa0*/  IADD3 R27, P4, PT, R14, -R12, RZ ;  /* 0x8000000c0e1b7210 */ /* 0x000fe20007f9e0ff */
[----:B------:R-:W-:Y:S01]  /*29ab0*/  IMAD.WIDE.U32 R8, R6, UR10, R10 ;  /* 0x0000000a06087c25 */ /* 0x000fe2000f8e000a */
[----:B------:R-:W-:Y:S02]  /*29ac0*/  IADD3 R21, P3, PT, R12, UR4, RZ ;  /* 0x000000040c157c10 */ /* 0x000fe4000ff7e0ff */
[----:B------:R-:W-:Y:S01]  /*29ad0*/  IADD3 R13, PT, PT, R13, R17, RZ ;  /* 0x000000110d0d7210 */ /* 0x000fe20007ffe0ff */
[----:B------:R-:W-:Y:S01]  /*29ae0*/  IMAD R7, R6, UR11, R7 ;  /* 0x0000000b06077c24 */ /* 0x000fe2000f8e0207 */
[----:B------:R-:W-:Y:S02]  /*29af0*/  LEA R6, P1, R8, R4, 0x3 ;  /* 0x0000000408067211 */ /* 0x000fe400078218ff */
[----:B------:R-:W-:Y:S01]  /*29b00*/  IADD3 R17, P2, PT, R14, -R21, RZ ;  /* 0x800000150e117210 */ /* 0x000fe20007f5e0ff */
[----:B------:R-:W-:Y:S01]  /*29b10*/  IMAD.IADD R7, R7, 0x1, R9 ;  /* 0x0000000107077824 */ /* 0x000fe200078e0209 */
[----:B------:R-:W-:-:S02]  /*29b20*/  IADD3.X R9, PT, PT, R15, ~R13, RZ, P4, !PT ;  /* 0x8000000d0f097210 */ /* 0x000fc400027fe4ff */
[----:B------:R-:W-:Y:S02]  /*29b30*/  IADD3.X R23, PT, PT, R13, UR5, RZ, P3, !PT ;  /* 0x000000050d177c10 */ /* 0x000fe40009ffe4ff */
[----:B------:R-:W-:Y:S01]  /*29b40*/  IADD3 R10, P5, PT, R10, UR6, RZ ;  /* 0x000000060a0a7c10 */ /* 0x000fe2000ffbe0ff */
[----:B------:R-:W-:Y:S01]  /*29b50*/  IMAD R16, R9, UR10, RZ ;  /* 0x0000000a09107c24 */ /* 0x000fe2000f8e02ff */
[----:B------:R-:W-:Y:S02]  /*29b60*/  LEA.HI.X R7, R8, R2, R7, 0x3, P1 ;  /* 0x0000000208077211 */ /* 0x000fe400008f1c07 */
[----:B------:R-:W-:Y:S01]  /*29b70*/  IADD3.X R9, PT, PT, R15, ~R23, RZ, P2, !PT ;  /* 0x800000170f097210 */ /* 0x000fe200017fe4ff */
[----:B------:R-:W-:Y:S01]  /*29b80*/  IMAD R29, R27, UR11, R16 ;  /* 0x0000000b1b1d7c24 */ /* 0x000fe2000f8e0210 */
[----:B------:R-:W-:Y:S02]  /*29b90*/  IADD3 R12, P1, PT, R10, UR6, RZ ;  /* 0x000000060a0c7c10 */ /* 0x000fe4000ff3e0ff */
[----:B------:R-:W-:Y:S01]  /*29ba0*/  IADD3.X R11, PT, PT, R11, UR7, RZ, P5, !PT ;  /* 0x000000070b0b7c10 */ /* 0x000fe2000affe4ff */
[----:B------:R-:W-:Y:S01]  /*29bb0*/  IMAD R16, R9, UR10, RZ ;  /* 0x0000000a09107c24 */ /* 0x000fe2000f8e02ff */
[----:B------:R-:W-:Y:S01]  /*29bc0*/  IADD3 R21, P3, P4, R14, -UR4, -R21 ;  /* 0x800000040e157c10 */ /* 0x000fe2000fc7e815 */
[----:B------:R-:W2:Y:S01]  /*29bd0*/  LDG.E.64 R6, desc[UR8][R6.64] ;  /* 0x0000000806067981 */ /* 0x000ea2000c1e1b00 */
[----:B------:R-:W-:Y:S01]  /*29be0*/  IADD3.X R13, PT, PT, R11, UR7, RZ, P1, !PT ;  /* 0x000000070b0d7c10 */ /* 0x000fe20008ffe4ff */
[----:B------:R-:W-:Y:S01]  /*29bf0*/  IMAD.WIDE.U32 R10, R27, UR10, R10 ;  /* 0x0000000a1b0a7c25 */ /* 0x000fe2000f8e000a */
[----:B------:R-:W-:-:S02]  /*29c00*/  IADD3 R8, P5, PT, R12, UR6, RZ ;  /* 0x000000060c087c10 */ /* 0x000fc4000ffbe0ff */
        /* <DEDUP_REMOVED lines=29> */
.L_x_1156:
[----:B------:R-:W-:Y:S05]  /*29de0*/  BSYNC.RECONVERGENT B1 ;  /* 0x0000000000017941 */ /* 0x000fea0003800200 */
.L_x_1155:
        /* <DEDUP_REMOVED lines=13> */
[----:B------:R-:W3:Y:S01]  /*29ec0*/  LDCU.64 UR10, c[0x0][0x620] ;  /* 0x0000c400ff0a77ac */ /* 0x000ee20008000a00 */
[----:B-1----:R-:W-:Y:S02]  /*29ed0*/  IMAD R20, R0, UR4, RZ ;  /* 0x0000000400147c24 */ /* 0x002fe4000f8e02ff */
[----:B------:R-:W-:-:S02]  /*29ee0*/  IMAD R12, R10, UR4, RZ ;  /* 0x000000040a0c7c24 */ /* 0x000fc4000f8e02ff */
        /* <DEDUP_REMOVED lines=8> */
[----:B------:R-:W-:-:S03]  /*29f70*/  IADD3 R13, PT, PT, R7, R13, RZ ;  /* 0x0000000d070d7210 */ /* 0x000fc60007ffe0ff */
[----:B------:R-:W-:Y:S01]  /*29f80*/  IMAD R17, R5, UR7, R16 ;  /* 0x0000000705117c24 */ /* 0x000fe2000f8e0210 */
[----:B------:R-:W-:Y:S01]  /*29f90*/  IADD3 R10, P2, PT, R8, UR6, RZ ;  /* 0x00000006080a7c10 */ /* 0x000fe2000ff5e0ff */
[----:B------:R-:W-:Y:S02]  /*29fa0*/  IMAD.X R21, R15, 0x1, ~R21, P1 ;  /* 0x000000010f157824 */ /* 0x000fe400008e0e15 */
[----:B---3--:R-:W-:Y:S01]  /*29fb0*/  IMAD R13, R13, UR10, RZ ;  /* 0x0000000a0d0d7c24 */ /* 0x008fe2000f8e02ff */
[----:B------:R-:W-:Y:S01]  /*29fc0*/  IADD3 R9, PT, PT, R9, R17, RZ ;  /* 0x0000001109097210 */ /* 0x000fe20007ffe0ff */
[----:B------:R-:W-:Y:S02]  /*29fd0*/  IMAD R12, R21, UR10, RZ ;  /* 0x0000000a150c7c24 */ /* 0x000fe4000f8e02ff */
[C---:B------:R-:W-:Y:S01]  /*29fe0*/  IMAD R13, R6.reuse, UR11, R13 ;  /* 0x0000000b060d7c24 */ /* 0x040fe2000f8e020d */
[----:B------:R-:W-:Y:S01]  /*29ff0*/  IADD3.X R11, PT, PT, R9, UR7, RZ, P2, !PT ;  /* 0x00000007090b7c10 */ /* 0x000fe200097fe4ff */
[----:B------:R-:W-:-:S04]  /*2a000*/  IMAD.WIDE.U32 R8, R6, UR10, R8 ;  /* 0x0000000a06087c25 */ /* 0x000fc8000f8e0008 */
[----:B------:R-:W-:Y:S01]  /*2a010*/  IMAD.WIDE.U32 R10, R3, UR10, R10 ;  /* 0x0000000a030a7c25 */ /* 0x000fe2000f8e000a */
[-C--:B------:R-:W-:Y:S02]  /*2a020*/  LEA R6, P1, R8, R4.reuse, 0x3 ;  /* 0x0000000408067211 */ /* 0x080fe400078218ff */
[----:B------:R-:W-:Y:S01]  /*2a030*/  IADD3 R13, PT, PT, R13, R9, RZ ;  /* 0x000000090d0d7210 */ /* 0x000fe20007ffe0ff */
[----:B------:R-:W-:Y:S01]  /*2a040*/  IMAD R3, R3, UR11, R12 ;  /* 0x0000000b03037c24 */ /* 0x000fe2000f8e020c */
[----:B------:R-:W-:Y:S02]  /*2a050*/  LEA R12, P2, R10, R4, 0x3 ;  /* 0x000000040a0c7211 */ /* 0x000fe400078418ff */
[----:B------:R-:W-:Y:S02]  /*2a060*/  LEA.HI.X R7, R8, R2, R13, 0x3, P1 ;  /* 0x0000000208077211 */ /* 0x000fe400008f1c0d */
[----:B------:R-:W-:-:S04]  /*2a070*/  IADD3 R3, PT, PT, R3, R11, RZ ;  /* 0x0000000b03037210 */ /* 0x000fc80007ffe0ff */
[----:B------:R-:W-:Y:S01]  /*2a080*/  LEA.HI.X R13, R10, R2, R3, 0x3, P2 ;  /* 0x000000020a0d7211 */ /* 0x000fe200010f1c03 */
        /* <DEDUP_REMOVED lines=8> */
.L_x_1158:
[----:B------:R-:W-:Y:S05]  /*2a110*/  BSYNC.RECONVERGENT B1 ;  /* 0x0000000000017941 */ /* 0x000fea0003800200 */
.L_x_1157:
        /* <DEDUP_REMOVED lines=17> */
[----:B------:R-:W-:-:S04]  /*2a230*/  LEA R4, P0, R6, R4, 0x3 ;  /* 0x0000000406047211 */ /* 0x000fc800078018ff */
[----:B------:R-:W-:-:S04]  /*2a240*/  IADD3 R3, PT, PT, R7, R3, RZ ;  /* 0x0000000307037210 */ /* 0x000fc80007ffe0ff */
[----:B------:R-:W-:-:S06]  /*2a250*/  LEA.HI.X R5, R6, R2, R3, 0x3, P0 ;  /* 0x0000000206057211 */ /* 0x000fcc00000f1c03 */
[----:B------:R-:W2:Y:S02]  /*2a260*/  LDG.E.64 R4, desc[UR8][R4.64] ;  /* 0x0000000804047981 */ /* 0x000ea4000c1e1b00 */
[----:B--2--5:R-:W-:Y:S01]  /*2a270*/  FADD.FTZ R24, R24, R4 ;  /* 0x0000000418187221 */ /* 0x024fe20000010000 */
[----:B------:R-:W-:-:S07]  /*2a280*/  FADD.FTZ R25, R25, R5 ;  /* 0x0000000519197221 */ /* 0x000fce0000010000 */
.L_x_1154:
[----:B------:R-:W-:Y:S05]  /*2a290*/  BSYNC.RECONVERGENT B0 ;  /* 0x0000000000007941 */ /* 0x000fea0003800200 */
.L_x_1153:
[----:B-----5:R-:W-:Y:S01]  /*2a2a0*/  STG.E.64 desc[UR8][R18.64], R24 ;  /* 0x0000001812007986 */ /* 0x020fe2000c101b08 */
[----:B------:R-:W-:Y:S05]  /*2a2b0*/  EXIT ;  /* 0x000000000000794d */ /* 0x000fea0003800000 */
        .weak           $__internal_3_$__cuda_sm20_div_s64
        .type           $__internal_3_$__cuda_sm20_div_s64,@function
        .size           $__internal_3_$__cuda_sm20_div_s64,(.L_x_3486 - $__internal_3_$__cuda_sm20_div_s64)
$__internal_3_$__cuda_sm20_div_s64:
        /* <DEDUP_REMOVED lines=34> */
[----:B------:R-:W-:Y:S02]  /*2a4e0*/  HFMA2 R21, -RZ, RZ, 0, 0 ;  /* 0x00000000ff157431 */ /* 0x000fe400000001ff */
[CC--:B------:R-:W-:Y:S02]  /*2a4f0*/  IMAD R9, R6.reuse, R7.reuse, RZ ;  /* 0x0000000706097224 */ /* 0x0c0fe400078e02ff */
[----:B------:R-:W-:-:S03]  /*2a500*/  IMAD.HI.U32 R7, R6, R7, RZ ;  /* 0x0000000706077227 */ /* 0x000fc600078e00ff */
[----:B------:R-:W-:Y:S02]  /*2a510*/  IADD3 R9, P2, PT, R9, R8, RZ ;  /* 0x0000000809097210 */ /* 0x000fe40007f5e0ff */
        /* <DEDUP_REMOVED lines=10> */
[----:B------:R-:W-:-:S03]  /*2a5c0*/  IADD3 R6, P1, PT, R6, R9, RZ ;  /* 0x0000000906067210 */ /* 0x000fc60007f3e0ff */
[----:B------:R-:W-:Y:S02]  /*2a5d0*/  IMAD.X R7, RZ, RZ, R7, P0 ;  /* 0x000000ffff077224 */ /* 0x000fe400000e0607 */
[----:B------:R-:W-:-:S03]  /*2a5e0*/  IMAD.WIDE.U32 R20, R6, UR6, RZ ;  /* 0x0000000606147c25 */ /* 0x000fc6000f8e00ff */
[----:B------:R-:W-:Y:S01]  /*2a5f0*/  IADD3.X R7, PT, PT, RZ, R7, RZ, P1, !PT ;  /* 0x00000007ff077210 */ /* 0x000fe20000ffe4ff */
[----:B------:R-:W-:Y:S01]  /*2a600*/  IMAD R12, R6, UR7, R21 ;  /* 0x00000007060c7c24 */ /* 0x000fe2000f8e0215 */
[----:B------:R-:W-:-:S03]  /*2a610*/  IADD3 R10, P1, PT, -R20, R10, RZ ;  /* 0x0000000a140a7210 */ /* 0x000fc60007f3e1ff */
[----:B------:R-:W-:Y:S01]  /*2a620*/  IMAD R9, R7, UR6, R12 ;  /* 0x0000000607097c24 */ /* 0x000fe2000f8e020c */
[----:B------:R-:W-:-:S04]  /*2a630*/  ISETP.GE.U32.AND P0, PT, R10, UR6, PT ;  /* 0x000000060a007c0c */ /* 0x000fc8000bf06070 */
        /* <DEDUP_REMOVED lines=27> */
[----:B------:R-:W-:Y:S05]  /*2a7f0*/  RET.REL.NODEC R8 `(_ZN2at6native61_GLOBAL__N__2cc7adc6_23_UnfoldBackwardKernel_cu_9e10b42f_332735_unfold_backward_elementwise_kernelILi128ELi8EZNS1_32_unfold_backward_internal_kernelIN3c107complexIfEEEEvRNS_14TensorIteratorEllllllEUliE_EEviT1_) ;  /* 0xfffffd5808007950 */ /* 0x000fea0003c3ffff */
.L_x_1159:
        /* <DEDUP_REMOVED lines=16> */
.L_x_3486:


//--------------------- .text._ZN2at6native61_GLOBAL__N__2cc7adc6_23_UnfoldBackwardKernel_cu_9e10b42f_332735_unfold_backward_elementwise_kernelILi128ELi8EZNS1_32_unfold_backward_internal_kernelIN3c107complexIdEEEEvRNS_14TensorIteratorEllllllEUliE_EEviT1_ --------------------------
	.section	.text._ZN2at6native61_GLOBAL__N__2cc7adc6_23_UnfoldBackwardKernel_cu_9e10b42f_332735_unfold_backward_elementwise_kernelILi128ELi8EZNS1_32_unfold_backward_internal_kernelIN3c107complexIdEEEEvRNS_14TensorIteratorEllllllEUliE_EEviT1_,"ax",@progbits
	.align	128
.text._ZN2at6native61_GLOBAL__N__2cc7adc6_23_UnfoldBackwardKernel_cu_9e10b42f_332735_unfold_backward_elementwise_kernelILi128ELi8EZNS1_32_unfold_backward_internal_kernelIN3c107complexIdEEEEvRNS_14TensorIteratorEllllllEUliE_EEviT1_:
        .type           _ZN2at6native61_GLOBAL__N__2cc7adc6_23_UnfoldBackwardKernel_cu_9e10b42f_332735_unfold_backward_elementwise_kernelILi128ELi8EZNS1_32_unfold_backward_internal_kernelIN3c107complexIdEEEEvRNS_14TensorIteratorEllllllEUliE_EEviT1_,@function
        .size           _ZN2at6native61_GLOBAL__N__2cc7adc6_23_UnfoldBackwardKernel_cu_9e10b42f_332735_unfold_backward_elementwise_kernelILi128ELi8EZNS1_32_unfold_backward_internal_kernelIN3c107complexIdEEEEvRNS_14TensorIteratorEllllllEUliE_EEviT1_,(.L_x_3488 - _ZN2at6native61_GLOBAL__N__2cc7adc6_23_UnfoldBackwardKernel_cu_9e10b42f_332735_unfold_backward_elementwise_kernelILi128ELi8EZNS1_32_unfold_backward_internal_kernelIN3c107complexIdEEEEvRNS_14TensorIteratorEllllllEUliE_EEviT1_)
        .other          _ZN2at6native61_GLOBAL__N__2cc7adc6_23_UnfoldBackwardKernel_cu_9e10b42f_332735_unfold_backward_elementwise_kernelILi128ELi8EZNS1_32_unfold_backward_internal_kernelIN3c107complexIdEEEEvRNS_14TensorIteratorEllllllEUliE_EEviT1_,@"STO_CUDA_ENTRY STV_DEFAULT"
_ZN2at6native61_GLOBAL__N__2cc7adc6_23_UnfoldBackwardKernel_cu_9e10b42f_332735_unfold_backward_elementwise_kernelILi128ELi8EZNS1_32_unfold_backward_internal_kernelIN3c107complexIdEEEEvRNS_14TensorIteratorEllllllEUliE_EEviT1_:
        /* <DEDUP_REMOVED lines=51> */
.L_x_1164:
[----:B------:R-:W-:-:S07]  /*0330*/  MOV R4, 0x350 ;  /* 0x0000035000047802 */ /* 0x000fce0000000f00 */
[----:B------:R-:W-:Y:S05]  /*0340*/  CALL.REL.NOINC `($__internal_4_$__cuda_sm20_div_s64) ;  /* 0x0000029c00487944 */ /* 0x000fea0003c00000 */
.L_x_1163:
        /* <DEDUP_REMOVED lines=37> */
.L_x_1165:
[----:B------:R-:W-:Y:S01]  /*05a0*/  MOV R10, R14 ;  /* 0x0000000e000a7202 */ /* 0x000fe20000000f00 */
[----:B------:R-:W-:Y:S01]  /*05b0*/  IMAD.MOV.U32 R3, RZ, RZ, R15 ;  /* 0x000000ffff037224 */ /* 0x000fe200078e000f */
[----:B------:R-:W-:-:S07]  /*05c0*/  MOV R4, 0x5e0 ;  /* 0x000005e000047802 */ /* 0x000fce0000000f00 */
[----:B------:R-:W-:Y:S05]  /*05d0*/  CALL.REL.NOINC `($__internal_4_$__cuda_sm20_div_s64) ;  /* 0x0000029800a47944 */ /* 0x000fea0003c00000 */
.L_x_1166:
        /* <DEDUP_REMOVED lines=10> */
[----:B0-----:R0:W5:Y:S01]  /*0680*/  LDG.E.128 R28, desc[UR8][R54.64] ;  /* 0x00000008361c7981 */ /* 0x001162000c1e1d00 */
        /* <DEDUP_REMOVED lines=21> */
[----:B------:R-:W-:Y:S01]  /*07e0*/  IADD3 R10, P3, PT, RZ, -R34, RZ ;  /* 0x80000022ff0a7210 */ /* 0x000fe20007f7e0ff */
[----:B0-----:R-:W-:-:S03]  /*07f0*/  IMAD R3, R2, UR6, RZ ;  /* 0x0000000602037c24 */ /* 0x001fc6000f8e02ff */
[----:B------:R-:W-:Y:S01]  /*0800*/  IADD3.X R8, PT, PT, RZ, ~R41, RZ, P3, !PT ;  /* 0x80000029ff087210 */ /* 0x000fe20001ffe4ff */
[----:B------:R-:W-:Y:S01]  /*0810*/  IMAD.WIDE.U32 R6, R0, UR6, RZ ;  /* 0x0000000600067c25 */ /* 0x000fe2000f8e00ff */
[----:B------:R-:W-:-:S03]  /*0820*/  USHF.L.U32 UR12, UR6, 0x7, URZ ;  /* 0x00000007060c7899 */ /* 0x000fc600080006ff */
[----:B------:R-:W-:Y:S02]  /*0830*/  IMAD R3, R0, UR7, R3 ;  /* 0x0000000700037c24 */ /* 0x000fe4000f8e0203 */
[----:B--2---:R-:W-:Y:S02]  /*0840*/  IMAD R11, R11, UR14, RZ ;  /* 0x0000000e0b0b7c24 */ /* 0x004fe4000f8e02ff */
[----:B------:R-:W-:Y:S01]  /*0850*/  IMAD.IADD R4, R7, 0x1, R3 ;  /* 0x0000000107047824 */ /* 0x000fe200078e0203 */
[----:B------:R-:W-:Y:S01]  /*0860*/  IADD3.X R7, PT, PT, RZ, ~R42, RZ, P1, !PT ;  /* 0x8000002aff077210 */ /* 0x000fe20000ffe4ff */
[----:B------:R-:W-:Y:S01]  /*0870*/  IMAD R21, R16, UR15, R11 ;  /* 0x0000000f10157c24 */ /* 0x000fe2000f8e020b */
[C---:B------:R-:W-:Y:S01]  /*0880*/  IADD3 R3, P2, PT, R6.reuse, UR6, RZ ;  /* 0x0000000606037c10 */ /* 0x040fe2000ff5e0ff */
[C---:B------:R-:W-:Y:S01]  /*0890*/  IMAD.SHL.U32 R45, R6.reuse, 0x10, RZ ;  /* 0x00000010062d7824 */ /* 0x040fe200078e00ff */
[----:B------:R-:W-:Y:S01]  /*08a0*/  SHF.L.U64.HI R19, R6, 0x4, R4 ;  /* 0x0000000406137819 */ /* 0x000fe20000010204 */
[----:B------:R-:W-:-:S04]  /*08b0*/  IMAD.WIDE.U32 R16, R16, UR14, R14 ;  /* 0x0000000e10107c25 */ /* 0x000fc8000f8e000e */
[----:B------:R-:W-:Y:S02]  /*08c0*/  IMAD R6, R7, UR14, RZ ;  /* 0x0000000e07067c24 */ /* 0x000fe4000f8e02ff */
[----:B------:R-:W-:Y:S02]  /*08d0*/  IMAD R7, R8, UR14, RZ ;  /* 0x0000000e08077c24 */ /* 0x000fe4000f8e02ff */
[----:B------:R-:W-:Y:S02]  /*08e0*/  IMAD.IADD R17, R17, 0x1, R21 ;  /* 0x0000000111117824 */ /* 0x000fe400078e0215 */
[C---:B------:R-:W-:Y:S02]  /*08f0*/  IMAD R11, R9.reuse, UR15, R6 ;  /* 0x0000000f090b7c24 */ /* 0x040fe4000f8e0206 */
[----:B------:R-:W-:-:S04]  /*0900*/  IMAD.WIDE.U32 R8, R9, UR14, R14 ;  /* 0x0000000e09087c25 */ /* 0x000fc8000f8e000e */
[----:B------:R-:W-:Y:S01]  /*0910*/  IMAD R21, R10, UR15, R7 ;  /* 0x0000000f0a157c24 */ /* 0x000fe2000f8e0207 */
[----:B------:R-:W-:Y:S01]  /*0920*/  IADD3 R9, PT, PT, R9, R11, RZ ;  /* 0x0000000b09097210 */ /* 0x000fe20007ffe0ff */
[----:B-1----:R-:W-:Y:S02]  /*0930*/  IMAD R18, R12, UR15, RZ ;  /* 0x0000000f0c127c24 */ /* 0x002fe4000f8e02ff */
[----:B------:R-:W-:-:S04]  /*0940*/  IMAD.WIDE.U32 R6, R10, UR14, R14 ;  /* 0x0000000e0a067c25 */ /* 0x000fc8000f8e000e */
[----:B------:R-:W-:Y:S02]  /*0950*/  IMAD R17, R17, R12, RZ ;  /* 0x0000000c11117224 */ /* 0x000fe400078e02ff */
[----:B------:R-:W-:-:S04]  /*0960*/  IMAD.WIDE.U32 R10, R12, UR14, RZ ;  /* 0x0000000e0c0a7c25 */ /* 0x000fc8000f8e00ff */
[----:B------:R-:W-:Y:S01]  /*0970*/  IMAD R49, R13, UR14, R18 ;  /* 0x0000000e0d317c24 */ /* 0x000fe2000f8e0212 */
[----:B------:R-:W-:Y:S01]  /*0980*/  LEA R46, P1, -R10, UR12, 0x7 ;  /* 0x0000000c0a2e7c11 */ /* 0x000fe2000f8239ff */
[----:B------:R-:W-:Y:S01]  /*0990*/  IMAD.IADD R7, R7, 0x1, R21 ;  /* 0x0000000107077824 */ /* 0x000fe200078e0215 */
[----:B------:R-:W0:Y:S01]  /*09a0*/  LDCU.64 UR12, c[0x0][0x5f0] ;  /* 0x0000be00ff0c77ac */ /* 0x000e220008000a00 */
[C---:B------:R-:W-:Y:S01]  /*09b0*/  IMAD R23, R16.reuse, R13, R17 ;  /* 0x0000000d10177224 */ /* 0x040fe200078e0211 */
[----:B------:R-:W-:Y:S01]  /*09c0*/  IADD3 R49, PT, PT, R11, R49, RZ ;  /* 0x000000310b317210 */ /* 0x000fe20007ffe0ff */
[----:B------:R-:W-:-:S03]  /*09d0*/  IMAD.WIDE.U32 R16, R16, R12, RZ ;  /* 0x0000000c10107225 */ /* 0x000fc600078e00ff */
[----:B------:R-:W-:Y:S01]  /*09e0*/  SHF.L.U64.HI R49, R10, 0x7, R49 ;  /* 0x000000070a317819 */ /* 0x000fe20000010231 */
[-C--:B------:R-:W-:Y:S01]  /*09f0*/  IMAD R7, R7, R12.reuse, RZ ;  /* 0x0000000c07077224 */ /* 0x080fe200078e02ff */
[----:B------:R-:W-:Y:S01]  /*0a00*/  LEA R45, P3, R16, R45, 0x4 ;  /* 0x0000002d102d7211 */ /* 0x000fe200078620ff */
[-C--:B------:R-:W-:Y:S01]  /*0a10*/  IMAD R9, R9, R12.reuse, RZ ;  /* 0x0000000c09097224 */ /* 0x080fe200078e02ff */
[----:B------:R-:W-:Y:S01]  /*0a20*/  IADD3 R10, P6, PT, R0, 0x5, RZ ;  /* 0x00000005000a7810 */ /* 0x000fe20007fde0ff */
[----:B------:R-:W-:Y:S02]  /*0a30*/  IMAD.IADD R44, R17, 0x1, R23 ;  /* 0x00000001112c7824 */ /* 0x000fe400078e0217 */
[-C--:B------:R-:W-:Y:S01]  /*0a40*/  IMAD R39, R6, R13.reuse, R7 ;  /* 0x0000000d06277224 */ /* 0x080fe200078e0207 */
[----:B------:R-:W1:Y:S01]  /*0a50*/  LDC.64 R22, c[0x0][0x608] ;  /* 0x00018200ff167b82 */ /* 0x000e620000000a00 */
[----:B------:R-:W-:Y:S01]  /*0a60*/  IMAD R21, R8, R13, R9 ;  /* 0x0000000d08157224 */ /* 0x000fe200078e0209 */
[----:B------:R-:W-:Y:S01]  /*0a70*/  LEA.HI.X R44, R16, R19, R44, 0x4, P3 ;  /* 0x00000013102c7211 */ /* 0x000fe200018f242c */
[----:B------:R-:W-:Y:S01]  /*0a80*/  IMAD.WIDE.U32 R6, R6, R12, RZ ;  /* 0x0000000c06067225 */ /* 0x000fe200078e00ff */
[----:B------:R-:W-:-:S02]  /*0a90*/  IADD3 R32, P3, PT, R0, 0x4, RZ ;  /* 0x0000000400207810 */ /* 0x000fc40007f7e0ff */
[----:B0-----:R-:W-:Y:S01]  /*0aa0*/  MOV R52, UR12 ;  /* 0x0000000c00347c02 */ /* 0x001fe20008000f00 */
[----:B------:R-:W-:Y:S01]  /*0ab0*/  IMAD.WIDE.U32 R8, R8, R12, RZ ;  /* 0x0000000c08087225 */ /* 0x000fe200078e00ff */
[----:B------:R-:W-:Y:S02]  /*0ac0*/  IADD3 R39, PT, PT, R7, R39, RZ ;  /* 0x0000002707277210 */ /* 0x000fe40007ffe0ff */
[----:B------:R-:W-:Y:S01]  /*0ad0*/  IADD3.X R35, PT, PT, RZ, R2, RZ, P3, !PT ;  /* 0x00000002ff237210 */ /* 0x000fe20001ffe4ff */
[----:B------:R-:W-:Y:S01]  /*0ae0*/  IMAD.X R7, RZ, RZ, R2, P6 ;  /* 0x000000ffff077224 */ /* 0x000fe200030e0602 */
[----:B------:R-:W-:Y:S01]  /*0af0*/  IADD3 R21, PT, PT, R9, R21, RZ ;  /* 0x0000001509157210 */ /* 0x000fe20007ffe0ff */
[----:B------:R-:W-:Y:S01]  /*0b00*/  IMAD.SHL.U32 R43, R8, 0x10, RZ ;  /* 0x00000010082b7824 */ /* 0x000fe200078e00ff */
[----:B------:R-:W-:Y:S01]  /*0b10*/  IADD3 R27, P5, PT, RZ, -R32, RZ ;  /* 0x80000020ff1b7210 */ /* 0x000fe20007fbe0ff */
[----:B------:R-:W-:Y:S01]  /*0b20*/  IMAD.SHL.U32 R33, R6, 0x10, RZ ;  /* 0x0000001006217824 */ /* 0x000fe200078e00ff */
[----:B------:R-:W-:-:S02]  /*0b30*/  IADD3 R9, P4, PT, R0, 0x6, RZ ;  /* 0x0000000600097810 */ /* 0x000fc40007f9e0ff */
[----:B------:R-:W-:Y:S02]  /*0b40*/  IADD3 R18, P3, PT, RZ, -R10, RZ ;  /* 0x8000000aff127210 */ /* 0x000fe40007f7e0ff */
[----:B------:R-:W-:Y:S02]  /*0b50*/  IADD3.X R16, PT, PT, RZ, ~R35, RZ, P5, !PT ;  /* 0x80000023ff107210 */ /* 0x000fe40002ffe4ff */
[----:B------:R-:W-:Y:S01]  /*0b60*/  SHF.L.U64.HI R21, R8, 0x4, R21 ;  /* 0x0000000408157819 */ /* 0x000fe20000010215 */
[----:B------:R-:W-:Y:S01]  /*0b70*/  IMAD.X R8, RZ, RZ, R2, P4 ;  /* 0x000000ffff087224 */ /* 0x000fe200020e0602 */
[----:B------:R-:W-:Y:S01]  /*0b80*/  SHF.L.U64.HI R39, R6, 0x4, R39 ;  /* 0x0000000406277819 */ /* 0x000fe20000010227 */
[----:B------:R-:W-:Y:S01]  /*0b90*/  IMAD R16, R16, UR14, RZ ;  /* 0x0000000e10107c24 */ /* 0x000fe2000f8e02ff */
[----:B------:R-:W-:Y:S01]  /*0ba0*/  IADD3.X R17, PT, PT, RZ, ~R7, RZ, P3, !PT ;  /* 0x80000007ff117210 */ /* 0x000fe20001ffe4ff */
[C---:B-1----:R-:W-:Y:S01]  /*0bb0*/  IMAD.WIDE.U32 R22, R0.reuse, UR14, R22 ;  /* 0x0000000e00167c25 */ /* 0x042fe2000f8e0016 */
[----:B------:R-:W-:-:S02]  /*0bc0*/  IADD3 R6, P5, PT, R0, 0x7, RZ ;  /* 0x0000000700067810 */ /* 0x000fc40007fbe0ff */
[----:B------:R-:W-:Y:S01]  /*0bd0*/  IADD3 R51, P4, PT, RZ, -R9, RZ ;  /* 0x80000009ff337210 */ /* 0x000fe20007f9e0ff */
[----:B------:R-:W-:Y:S01]  /*0be0*/  IMAD R17, R17, UR14, RZ ;  /* 0x0000000e11117c24 */ /* 0x000fe2000f8e02ff */
[----:B------:R-:W-:Y:S01]  /*0bf0*/  IADD3 R19, P3, PT, RZ, -R6, RZ ;  /* 0x80000006ff137210 */ /* 0x000fe20007f7e0ff */
[----:B------:R-:W-:Y:S01]  /*0c00*/  IMAD.X R11, RZ, RZ, R2, P5 ;  /* 0x000000ffff0b7224 */ /* 0x000fe200028e0602 */
[----:B------:R-:W-:Y:S01]  /*0c10*/  IADD3.X R20, PT, PT, RZ, ~R8, RZ, P4, !PT ;  /* 0x80000008ff147210 */ /* 0x000fe200027fe4ff */
[C---:B------:R-:W-:Y:S02]  /*0c20*/  IMAD R25, R27.reuse, UR15, R16 ;  /* 0x0000000f1b197c24 */ /* 0x040fe4000f8e0210 */
[----:B------:R-:W-:-:S04]  /*0c30*/  IMAD.WIDE.U32 R26, R27, UR14, R14 ;  /* 0x0000000e1b1a7c25 */ /* 0x000fc8000f8e000e */
[----:B------:R-:W-:Y:S01]  /*0c40*/  IMAD R37, R18, UR15, R17 ;  /* 0x0000000f12257c24 */ /* 0x000fe2000f8e0211 */
[----:B------:R-:W-:Y:S01]  /*0c50*/  IADD3 R27, PT, PT, R27, R25, RZ ;  /* 0x000000191b1b7210 */ /* 0x000fe20007ffe0ff */
[----:B------:R-:W-:Y:S01]  /*0c60*/  IMAD.X R24, RZ, RZ, ~R11, P3 ;  /* 0x000000ffff187224 */ /* 0x000fe200018e0e0b */
[----:B------:R-:W-:Y:S01]  /*0c70*/  IADD3 R22, P3, PT, R14, -R22, RZ ;  /* 0x800000160e167210 */ /* 0x000fe20007f7e0ff */
[----:B------:R-:W-:-:S04]  /*0c80*/  IMAD.WIDE.U32 R16, R18, UR14, R14 ;  /* 0x0000000e12107c25 */ /* 0x000fc8000f8e000e */
[----:B------:R-:W-:Y:S02]  /*0c90*/  IMAD R18, R20, UR14, RZ ;  /* 0x0000000e14127c24 */ /* 0x000fe4000f8e02ff */
[----:B------:R-:W-:Y:S02]  /*0ca0*/  IMAD R20, R24, UR14, RZ ;  /* 0x0000000e18147c24 */ /* 0x000fe4000f8e02ff */
[C---:B------:R-:W-:Y:S02]  /*0cb0*/  IMAD R53, R51.reuse, UR15, R18 ;  /* 0x0000000f33357c24 */ /* 0x040fe4000f8e0212 */
[----:B------:R-:W-:-:S04]  /*0cc0*/  IMAD.WIDE.U32 R24, R51, UR14, R14 ;  /* 0x0000000e33187c25 */ /* 0x000fc8000f8e000e */
[----:B------:R-:W-:Y:S01]  /*0cd0*/  IMAD.IADD R17, R17, 0x1, R37 ;  /* 0x0000000111117824 */ /* 0x000fe200078e0225 */
[----:B------:R-:W-:Y:S01]  /*0ce0*/  IADD3 R37, PT, PT, R25, R53, RZ ;  /* 0x0000003519257210 */ /* 0x000fe20007ffe0ff */
[----:B------:R-:W-:Y:S02]  /*0cf0*/  IMAD R27, R27, R12, RZ ;  /* 0x0000000c1b1b7224 */ /* 0x000fe400078e02ff */
[C---:B------:R-:W-:Y:S02]  /*0d00*/  IMAD R57, R19.reuse, UR15, R20 ;  /* 0x0000000f13397c24 */ /* 0x040fe4000f8e0214 */
[----:B------:R-:W-:-:S04]  /*0d10*/  IMAD.WIDE.U32 R18, R19, UR14, R14 ;  /* 0x0000000e13127c25 */ /* 0x000fc8000f8e000e */
[C---:B------:R-:W-:Y:S02]  /*0d20*/  IMAD R51, R26.reuse, R13, R27 ;  /* 0x0000000d1a337224 */ /* 0x040fe400078e021b */
[-C--:B------:R-:W-:Y:S02]  /*0d30*/  IMAD R17, R17, R12.reuse, RZ ;  /* 0x0000000c11117224 */ /* 0x080fe400078e02ff */
[----:B------:R-:W-:-:S04]  /*0d40*/  IMAD.WIDE.U32 R26, R26, R12, RZ ;  /* 0x0000000c1a1a7225 */ /* 0x000fc800078e00ff */
[----:B------:R-:W-:Y:S01]  /*0d50*/  IMAD.IADD R25, R19, 0x1, R57 ;  /* 0x0000000113197824 */ /* 0x000fe200078e0239 */
[----:B------:R-:W-:Y:S01]  /*0d60*/  IADD3 R51, PT, PT, R27, R51, RZ ;  /* 0x000000331b337210 */ /* 0x000fe20007ffe0ff */
[-C--:B------:R-:W-:Y:S02]  /*0d70*/  IMAD R37, R37, R12.reuse, RZ ;  /* 0x0000000c25257224 */ /* 0x080fe400078e02ff */
[----:B------:R-:W-:Y:S01]  /*0d80*/  IMAD R19, R16, R13, R17 ;  /* 0x0000000d10137224 */ /* 0x000fe200078e0211 */
[----:B------:R-:W-:Y:S01]  /*0d90*/  SHF.L.U64.HI R38, R26, 0x4, R51 ;  /* 0x000000041a267819 */ /* 0x000fe20000010233 */
[----:B------:R-:W-:-:S04]  /*0da0*/  IMAD.WIDE.U32 R16, R16, R12, RZ ;  /* 0x0000000c10107225 */ /* 0x000fc800078e00ff */
[-C--:B------:R-:W-:Y:S01]  /*0db0*/  IMAD R20, R25, R12.reuse, RZ ;  /* 0x0000000c19147224 */ /* 0x080fe200078e02ff */
[----:B------:R-:W-:Y:S01]  /*0dc0*/  IADD3 R51, PT, PT, R17, R19, RZ ;  /* 0x0000001311337210 */ /* 0x000fe20007ffe0ff */
[C---:B------:R-:W-:Y:S02]  /*0dd0*/  IMAD R53, R24.reuse, R13, R37 ;  /* 0x0000000d18357224 */ /* 0x040fe400078e0225 */
[----:B------:R-:W-:Y:S01]  /*0de0*/  IMAD.WIDE.U32 R24, R24, R12, RZ ;  /* 0x0000000c18187225 */ /* 0x000fe200078e00ff */
[----:B------:R-:W-:-:S03]  /*0df0*/  SHF.L.U64.HI R36, R16, 0x4, R51 ;  /* 0x0000000410247819 */ /* 0x000fc60000010233 */
[----:B------:R-:W-:Y:S01]  /*0e00*/  IMAD R57, R18, R13, R20 ;  /* 0x0000000d12397224 */ /* 0x000fe200078e0214 */
[----:B------:R-:W-:Y:S01]  /*0e10*/  IADD3 R17, PT, PT, R25, R53, RZ ;  /* 0x0000003519117210 */ /* 0x000fe20007ffe0ff */
[----:B------:R-:W-:Y:S02]  /*0e20*/  IMAD.SHL.U32 R20, R24, 0x10, RZ ;  /* 0x0000001018147824 */ /* 0x000fe400078e00ff */
[----:B------:R-:W-:Y:S01]  /*0e30*/  IMAD.WIDE.U32 R18, R18, R12, RZ ;  /* 0x0000000c12127225 */ /* 0x000fe200078e00ff */
[----:B------:R-:W-:-:S03]  /*0e40*/  SHF.L.U64.HI R24, R24, 0x4, R17 ;  /* 0x0000000418187819 */ /* 0x000fc60000010211 */
[----:B------:R-:W-:Y:S01]  /*0e50*/  IMAD R17, R2, UR14, RZ ;  /* 0x0000000e02117c24 */ /* 0x000fe2000f8e02ff */
[----:B------:R-:W-:Y:S01]  /*0e60*/  IADD3 R25, PT, PT, R19, R57, RZ ;  /* 0x0000003913197210 */ /* 0x000fe20007ffe0ff */
[----:B------:R-:W-:Y:S02]  /*0e70*/  IMAD R19, R42, UR6, RZ ;  /* 0x000000062a137c24 */ /* 0x000fe4000f8e02ff */
[----:B------:R-:W-:Y:S01]  /*0e80*/  IMAD R17, R0, UR15, R17 ;  /* 0x0000000f00117c24 */ /* 0x000fe2000f8e0211 */
[----:B------:R-:W-:Y:S01]  /*0e90*/  SHF.L.U64.HI R25, R18, 0x4, R25 ;  /* 0x0000000412197819 */ /* 0x000fe20000010219 */
[----:B------:R-:W-:Y:S02]  /*0ea0*/  IMAD R57, R35, UR6, RZ ;  /* 0x0000000623397c24 */ /* 0x000fe4000f8e02ff */
[----:B------:R-:W-:Y:S01]  /*0eb0*/  IMAD R53, R41, UR6, RZ ;  /* 0x0000000629357c24 */ /* 0x000fe2000f8e02ff */
[----:B------:R-:W-:Y:S01]  /*0ec0*/  IADD3 R35, PT, PT, R23, R17, RZ ;  /* 0x0000001117237210 */ /* 0x000fe20007ffe0ff */
[----:B------:R-:W-:-:S02]  /*0ed0*/  IMAD.SHL.U32 R37, R16, 0x10, RZ ;  /* 0x0000001010257824 */ /* 0x000fc400078e00ff */
[----:B------:R-:W-:Y:S02]  /*0ee0*/  IMAD R51, R40, UR7, R19 ;  /* 0x0000000728337c24 */ /* 0x000fe4000f8e0213 */
[----:B------:R-:W-:Y:S02]  /*0ef0*/  IMAD.SHL.U32 R27, R26, 0x10, RZ ;  /* 0x000000101a1b7824 */ /* 0x000fe400078e00ff */
[----:B------:R-:W-:-:S04]  /*0f00*/  IMAD.WIDE.U32 R40, R40, UR6, RZ ;  /* 0x0000000628287c25 */ /* 0x000fc8000f8e00ff */
[C---:B------:R-:W-:Y:S02]  /*0f10*/  IMAD R57, R32.reuse, UR7, R57 ;  /* 0x0000000720397c24 */ /* 0x040fe4000f8e0239 */
[----:B------:R-:W-:-:S04]  /*0f20*/  IMAD.WIDE.U32 R16, R32, UR6, RZ ;  /* 0x0000000620107c25 */ /* 0x000fc8000f8e00ff */
[----:B------:R-:W-:Y:S01]  /*0f30*/  IMAD.SHL.U32 R26, R18, 0x10, RZ ;  /* 0x00000010121a7824 */ /* 0x000fe200078e00ff */
[----:B------:R-:W-:Y:S01]  /*0f40*/  IADD3 R17, PT, PT, R17, R57, RZ ;  /* 0x0000003911117210 */ /* 0x000fe20007ffe0ff */
[C---:B------:R-:W-:Y:S02]  /*0f50*/  IMAD R53, R34.reuse, UR7, R53 ;  /* 0x0000000722357c24 */ /* 0x040fe4000f8e0235 */
[----:B------:R-:W-:-:S04]  /*0f60*/  IMAD.WIDE.U32 R18, R34, UR6, RZ ;  /* 0x0000000622127c25 */ /* 0x000fc8000f8e00ff */
[----:B------:R-:W-:Y:S01]  /*0f70*/  IMAD.X R35, R15, 0x1, ~R35, P3 ;  /* 0x000000010f237824 */ /* 0x000fe200018e0e23 */
[----:B------:R-:W-:Y:S01]  /*0f80*/  IADD3 R19, PT, PT, R19, R53, RZ ;  /* 0x0000003513137210 */ /* 0x000fe20007ffe0ff */
[----:B------:R-:W-:Y:S01]  /*0f90*/  IMAD.IADD R23, R41, 0x1, R51 ;  /* 0x0000000129177824 */ /* 0x000fe200078e0233 */
[----:B------:R-:W-:Y:S01]  /*0fa0*/  LEA R41, P5, R16, R27, 0x4 ;  /* 0x0000001b10297211 */ /* 0x000fe200078a20ff */
[----:B------:R-:W-:Y:S01]  /*0fb0*/  IMAD R35, R35, R12, RZ ;  /* 0x0000000c23237224 */ /* 0x000fe200078e02ff */
[----:B------:R-:W-:Y:S01]  /*0fc0*/  LEA R42, P4, R18, R33, 0x4 ;  /* 0x00000021122a7211 */ /* 0x000fe200078820ff */
[----:B------:R-:W-:Y:S01]  /*0fd0*/  IMAD R7, R7, UR6, RZ ;  /* 0x0000000607077c24 */ /* 0x000fe2000f8e02ff */
[----:B------:R-:W-:Y:S01]  /*0fe0*/  LEA R43, P3, R40, R43, 0x4 ;  /* 0x0000002b282b7211 */ /* 0x000fe200078620ff */
[----:B------:R-:W-:Y:S01]  /*0ff0*/  IMAD R8, R8, UR6, RZ ;  /* 0x0000000608087c24 */ /* 0x000fe2000f8e02ff */
[----:B------:R-:W-:Y:S01]  /*1000*/  LEA.HI.X R38, R16, R38, R17, 0x4, P5 ;  /* 0x0000002610267211 */ /* 0x000fe200028f2411 */
[----:B------:R-:W-:Y:S01]  /*1010*/  IMAD R35, R22, R13, R35 ;  /* 0x0000000d16237224 */ /* 0x000fe200078e0223 */
[----:B------:R-:W-:Y:S01]  /*1020*/  LEA.HI.X R39, R18, R39, R19, 0x4, P4 ;  /* 0x0000002712277211 */ /* 0x000fe200020f2413 */
[----:B------:R-:W-:Y:S01]  /*1030*/  IMAD R7, R10, UR7, R7 ;  /* 0x000000070a077c24 */ /* 0x000fe2000f8e0207 */
[----:B------:R-:W-:Y:S01]  /*1040*/  LEA.HI.X R40, R40, R21, R23, 0x4, P3 ;  /* 0x0000001528287211 */ /* 0x000fe200018f2417 */
[----:B------:R-:W-:Y:S01]  /*1050*/  IMAD.WIDE.U32 R16, R10, UR6, RZ ;  /* 0x000000060a107c25 */ /* 0x000fe2000f8e00ff */
[----:B------:R-:W-:-:S03]  /*1060*/  LOP3.LUT R51, R48, 0xfffffff8, RZ, 0xc0, !PT ;  /* 0xfffffff830337812 */ /* 0x000fc600078ec0ff */
[----:B------:R-:W-:Y:S01]  /*1070*/  IMAD R11, R11, UR6, RZ ;  /* 0x000000060b0b7c24 */ /* 0x000fe2000f8e02ff */
[----:B------:R-:W-:Y:S01]  /*1080*/  LEA R37, P3, R16, R37, 0x4 ;  /* 0x0000002510257211 */ /* 0x000fe200078620ff */
[----:B------:R-:W-:-:S04]  /*1090*/  IMAD.WIDE.U32 R12, R22, R12, RZ ;  /* 0x0000000c160c7225 */ /* 0x000fc800078e00ff */
[----:B------:R-:W-:Y:S01]  /*10a0*/  IMAD R19, R9, UR7, R8 ;  /* 0x0000000709137c24 */ /* 0x000fe2000f8e0208 */
[----:B------:R-:W-:Y:S01]  /*10b0*/  IADD3 R13, PT, PT, R13, R35, RZ ;  /* 0x000000230d0d7210 */ /* 0x000fe20007ffe0ff */
[----:B------:R-:W-:-:S04]  /*10c0*/  IMAD.WIDE.U32 R8, R9, UR6, RZ ;  /* 0x0000000609087c25 */ /* 0x000fc8000f8e00ff */
[----:B------:R-:W-:Y:S01]  /*10d0*/  IMAD.IADD R7, R17, 0x1, R7 ;  /* 0x0000000111077824 */ /* 0x000fe200078e0207 */
[----:B------:R-:W-:Y:S01]  /*10e0*/  IADD3 R17, PT, PT, R9, R19, RZ ;  /* 0x0000001309117210 */ /* 0x000fe20007ffe0ff */
[C---:B------:R-:W-:Y:S02]  /*10f0*/  IMAD R21, R6.reuse, UR7, R11 ;  /* 0x0000000706157c24 */ /* 0x040fe4000f8e020b */
[----:B------:R-:W-:Y:S01]  /*1100*/  IMAD.WIDE.U32 R10, R6, UR6, RZ ;  /* 0x00000006060a7c25 */ /* 0x000fe2000f8e00ff */
[----:B------:R-:W-:Y:S01]  /*1110*/  LEA.HI.X R36, R16, R36, R7, 0x4, P3 ;  /* 0x0000002410247211 */ /* 0x000fe200018f2407 */
[----:B------:R-:W-:Y:S01]  /*1120*/  USHF.L.U64.HI UR6, UR6, 0x7, UR7 ;  /* 0x0000000706067899 */ /* 0x000fe20008010207 */
[C---:B------:R-:W-:Y:S01]  /*1130*/  SHF.L.U64.HI R16, R12.reuse, 0x4, R13 ;  /* 0x000000040c107819 */ /* 0x040fe2000001020d */
[----:B------:R-:W-:Y:S01]  /*1140*/  IMAD.SHL.U32 R6, R12, 0x10, RZ ;  /* 0x000000100c067824 */ /* 0x000fe200078e00ff */
[----:B------:R-:W-:Y:S01]  /*1150*/  LEA R13, P3, R8, R20, 0x4 ;  /* 0x00000014080d7211 */ /* 0x000fe200078620ff */
[----:B------:R-:W-:Y:S01]  /*1160*/  IMAD.IADD R9, R11, 0x1, R21 ;  /* 0x000000010b097824 */ /* 0x000fe200078e0215 */
[----:B------:R-:W-:Y:S01]  /*1170*/  IADD3.X R11, PT, PT, R4, UR7, RZ, P2, !PT ;  /* 0x00000007040b7c10 */ /* 0x000fe200097fe4ff */
[----:B------:R-:W-:Y:S01]  /*1180*/  IMAD.U32 R53, RZ, RZ, UR13 ;  /* 0x0000000dff357e24 */ /* 0x000fe2000f8e00ff */
[----:B------:R-:W-:-:S02]  /*1190*/  LEA R12, P4, R10, R26, 0x4 ;  /* 0x0000001a0a0c7211 */ /* 0x000fc400078820ff */
[C---:B------:R-:W-:Y:S02]  /*11a0*/  LEA R7, P2, R3.reuse, R6, 0x4 ;  /* 0x0000000603077211 */ /* 0x040fe400078420ff */
[----:B------:R-:W-:Y:S02]  /*11b0*/  LEA.HI.X R6, R8, R24, R17, 0x4, P3 ;  /* 0x0000001808067211 */ /* 0x000fe400018f2411 */
[----:B------:R-:W-:Y:S02]  /*11c0*/  LEA.HI.X R4, R10, R25, R9, 0x4, P4 ;  /* 0x000000190a047211 */ /* 0x000fe400020f2409 */
[----:B------:R-:W-:Y:S02]  /*11d0*/  LEA.HI.X R3, R3, R16, R11, 0x4, P2 ;  /* 0x0000001003037211 */ /* 0x000fe400010f240b */
[----:B------:R-:W-:-:S07]  /*11e0*/  IADD3.X R49, PT, PT, ~R49, UR6, RZ, P1, !PT ;  /* 0x0000000631317c10 */ /* 0x000fce0008ffe5ff */
.L_x_1171:
[----:B------:R-:W-:-:S04]  /*11f0*/  IADD3 R32, P1, PT, R52, R45, RZ ;  /* 0x0000002d34207210 */ /* 0x000fc80007f3e0ff */
[----:B------:R-:W-:Y:S02]  /*1200*/  IADD3.X R33, PT, PT, R53, R44, RZ, P1, !PT ;  /* 0x0000002c35217210 */ /* 0x000fe40000ffe4ff */
[----:B------:R-:W-:-:S04]  /*1210*/  IADD3 R8, P1, PT, R52, R7, RZ ;  /* 0x0000000734087210 */ /* 0x000fc80007f3e0ff */
[----:B------:R-:W2:Y:S01]  /*1220*/  LDG.E.128 R32, desc[UR8][R32.64] ;  /* 0x0000000820207981 */ /* 0x000ea2000c1e1d00 */
[----:B------:R-:W-:Y:S01]  /*1230*/  IMAD.X R9, R53, 0x1, R3, P1 ;  /* 0x0000000135097824 */ /* 0x000fe200008e0603 */
[----:B------:R-:W-:-:S05]  /*1240*/  IADD3 R16, P1, PT, R52, R43, RZ ;  /* 0x0000002b34107210 */ /* 0x000fca0007f3e0ff */
[----:B------:R-:W3:Y:S01]  /*1250*/  LDG.E.128 R8, desc[UR8][R8.64] ;  /* 0x0000000808087981 */ /* 0x000ee2000c1e1d00 */
[----:B------:R-:W-:-:S06]  /*1260*/  IADD3.X R17, PT, PT, R53, R40, RZ, P1, !PT ;  /* 0x0000002835117210 */ /* 0x000fcc0000ffe4ff */
[----:B------:R-:W4:Y:S01]  /*1270*/  LDG.E.128 R16, desc[UR8][R16.64] ;  /* 0x0000000810107981 */ /* 0x000f22000c1e1d00 */
[----:B------:R-:W-:-:S05]  /*1280*/  IADD3 R20, P1, PT, R52, R42, RZ ;  /* 0x0000002a34147210 */ /* 0x000fca0007f3e0ff */
[----:B------:R-:W-:Y:S01]  /*1290*/  IMAD.X R21, R53, 0x1, R39, P1 ;  /* 0x0000000135157824 */ /* 0x000fe200008e0627 */
[----:B------:R-:W-:-:S05]  /*12a0*/  IADD3 R24, P1, PT, R52, R41, RZ ;  /* 0x0000002934187210 */ /* 0x000fca0007f3e0ff */
[----:B------:R-:W4:Y:S01]  /*12b0*/  LDG.E.128 R20, desc[UR8][R20.64] ;  /* 0x0000000814147981 */ /* 0x000f22000c1e1d00 */
[----:B------:R-:W-:-:S06]  /*12c0*/  IADD3.X R25, PT, PT, R53, R38, RZ, P1, !PT ;  /* 0x0000002635197210 */ /* 0x000fcc0000ffe4ff */
[----:B------:R-:W4:Y:S01]  /*12d0*/  LDG.E.128 R24, desc[UR8][R24.64] ;  /* 0x0000000818187981 */ /* 0x000f22000c1e1d00 */
[----:B--2--5:R-:W-:Y:S01]  /*12e0*/  DADD R32, R32, R28 ;  /* 0x0000000020207229 */ /* 0x024fe2000000001c */
[----:B------:R-:W-:-:S05]  /*12f0*/  IADD3 R28, P1, PT, R52, R37, RZ ;  /* 0x00000025341c7210 */ /* 0x000fca0007f3e0ff */
[C---:B------:R-:W-:Y:S02]  /*1300*/  IMAD.X R29, R53.reuse, 0x1, R36, P1 ;  /* 0x00000001351d7824 */ /* 0x040fe400008e0624 */
[----:B---3--:R-:W-:Y:S01]  /*1310*/  DADD R32, R32, R8 ;  /* 0x0000000020207229 */ /* 0x008fe20000000008 */
[----:B------:R-:W-:Y:S01]  /*1320*/  IADD3 R8, P1, PT, R52, R13, RZ ;  /* 0x0000000d34087210 */ /* 0x000fe20007f3e0ff */
[----:B------:R-:W-:Y:S02]  /*1330*/  DADD R34, R34, R30 ;  /* 0x0000000022227229 */ /* 0x000fe4000000001e */
[----:B------:R-:W2:Y:S01]  /*1340*/  LDG.E.128 R28, desc[UR8][R28.64] ;  /* 0x000000081c1c7981 */ /* 0x000ea2000c1e1d00 */
[----:B------:R-:W-:-:S03]  /*1350*/  IADD3.X R9, PT, PT, R53, R6, RZ, P1, !PT ;  /* 0x0000000635097210 */ /* 0x000fc60000ffe4ff */
[----:B----4-:R-:W-:Y:S01]  /*1360*/  DADD R16, R32, R16 ;  /* 0x0000000020107229 */ /* 0x010fe20000000010 */
[----:B------:R-:W-:Y:S01]  /*1370*/  IADD3 R32, P1, PT, R52, R12, RZ ;  /* 0x0000000c34207210 */ /* 0x000fe20007f3e0ff */
[----:B------:R-:W-:Y:S01]  /*1380*/  DADD R56, R34, R10 ;  /* 0x0000000022387229 */ /* 0x000fe2000000000a */
[----:B------:R-:W3:Y:S03]  /*1390*/  LDG.E.128 R8, desc[UR8][R8.64] ;  /* 0x0000000808087981 */ /* 0x000ee6000c1e1d00 */
[----:B------:R-:W-:-:S06]  /*13a0*/  IMAD.X R33, R53, 0x1, R4, P1 ;  /* 0x0000000135217824 */ /* 0x000fcc00008e0604 */
[----:B------:R-:W4:Y:S01]  /*13b0*/  LDG.E.128 R32, desc[UR8][R32.64] ;  /* 0x0000000820207981 */ /* 0x000f22000c1e1d00 */
[----:B------:R-:W-:Y:S02]  /*13c0*/  DADD R18, R56, R18 ;  /* 0x0000000038127229 */ /* 0x000fe40000000012 */
[----:B------:R-:W-:-:S06]  /*13d0*/  DADD R16, R16, R20 ;  /* 0x0000000010107229 */ /* 0x000fcc0000000014 */
[----:B------:R-:W-:Y:S02]  /*13e0*/  DADD R18, R18, R22 ;  /* 0x0000000012127229 */ /* 0x000fe40000000016 */
[----:B------:R-:W-:Y:S01]  /*13f0*/  DADD R16, R16, R24 ;  /* 0x0000000010107229 */ /* 0x000fe20000000018 */
[----:B------:R-:W-:-:S05]  /*1400*/  IADD3 R51, P1, PT, R51, -0x8, RZ ;  /* 0xfffffff833337810 */ /* 0x000fca0007f3e0ff */
[----:B------:R-:W-:Y:S01]  /*1410*/  DADD R18, R18, R26 ;  /* 0x0000000012127229 */ /* 0x000fe2000000001a */
[----:B------:R-:W-:Y:S02]  /*1420*/  IADD3.X R50, PT, PT, R50, -0x1, RZ, P1, !PT ;  /* 0xffffffff32327810 */ /* 0x000fe40000ffe4ff */
[----:B------:R-:W-:-:S04]  /*1430*/  ISETP.NE.U32.AND P1, PT, R51, RZ, PT ;  /* 0x000000ff3300720c */ /* 0x000fc80003f25070 */
[----:B------:R-:W-:Y:S02]  /*1440*/  ISETP.NE.AND.EX P1, PT, R50, RZ, PT, P1 ;  /* 0x000000ff3200720c */ /* 0x000fe40003f25310 */
[----:B------:R-:W-:Y:S02]  /*1450*/  IADD3 R52, P3, PT, R52, R46, RZ ;  /* 0x0000002e34347210 */ /* 0x000fe40007f7e0ff */
[----:B------:R-:W-:-:S03]  /*1460*/  IADD3 R0, P2, PT, R0, 0x8, RZ ;  /* 0x0000000800007810 */ /* 0x000fc60007f5e0ff */
[----:B------:R-:W-:Y:S01]  /*1470*/  IMAD.X R53, R53, 0x1, R49, P3 ;  /* 0x0000000135357824 */ /* 0x000fe200018e0631 */
[----:B------:R-:W-:Y:S01]  /*1480*/  IADD3.X R2, PT, PT, RZ, R2, RZ, P2, !PT ;  /* 0x00000002ff027210 */ /* 0x000fe200017fe4ff */
[----:B--2---:R-:W-:Y:S02]  /*1490*/  DADD R16, R16, R28 ;  /* 0x0000000010107229 */ /* 0x004fe4000000001c */
[----:B------:R-:W-:-:S06]  /*14a0*/  DADD R18, R18, R30 ;  /* 0x0000000012127229 */ /* 0x000fcc000000001e */
[----:B---3--:R-:W-:Y:S02]  /*14b0*/  DADD R16, R16, R8 ;  /* 0x0000000010107229 */ /* 0x008fe40000000008 */
[----:B------:R-:W-:-:S06]  /*14c0*/  DADD R10, R18, R10 ;  /* 0x00000000120a7229 */ /* 0x000fcc000000000a */
[----:B----4-:R-:W-:Y:S02]  /*14d0*/  DADD R28, R16, R32 ;  /* 0x00000000101c7229 */ /* 0x010fe40000000020 */
[----:B------:R-:W-:Y:S01]  /*14e0*/  DADD R30, R10, R34 ;  /* 0x000000000a1e7229 */ /* 0x000fe20000000022 */
[----:B------:R-:W-:Y:S10]  /*14f0*/  @P1 BRA `(.L_x_1171) ;  /* 0xfffffffc003c1947 */ /* 0x000ff4000383ffff */
.L_x_1170:
[----:B------:R-:W-:Y:S05]  /*1500*/  BSYNC.RECONVERGENT B2 ;  /* 0x0000000000027941 */ /* 0x000fea0003800200 */
.L_x_1169:
        /* <DEDUP_REMOVED lines=22> */
[----:B------:R-:W-:-:S03]  /*1670*/  IMAD.IADD R13, R11, 0x1, R13 ;  /* 0x000000010b0d7824 */ /* 0x000fc600078e020d */
[----:B------:R-:W-:Y:S01]  /*1680*/  IADD3 R9, PT, PT, R9, R17, RZ ;  /* 0x0000001109097210 */ /* 0x000fe20007ffe0ff */
[----:B------:R-:W-:Y:S02]  /*1690*/  IMAD R17, R2, UR12, RZ ;  /* 0x0000000c02117c24 */ /* 0x000fe4000f8e02ff */
        /* <DEDUP_REMOVED lines=9> */
[----:B------:R-:W-:Y:S01]  /*1730*/  IADD3 R8, P4, PT, R8, UR14, RZ ;  /* 0x0000000e08087c10 */ /* 0x000fe2000ff9e0ff */
[----:B------:R-:W-:-:S02]  /*1740*/  IMAD.IADD R7, R11, 0x1, R7 ;  /* 0x000000010b077824 */ /* 0x000fc400078e0207 */
[----:B------:R-:W-:Y:S01]  /*1750*/  IMAD.X R4, R15, 0x1, ~R19, P3 ;  /* 0x000000010f047824 */ /* 0x000fe200018e0e13 */
[----:B------:R-:W-:Y:S02]  /*1760*/  IADD3.X R19, PT, PT, R19, UR13, RZ, P2, !PT ;  /* 0x0000000d13137c10 */ /* 0x000fe400097fe4ff */
[----:B------:R-:W-:Y:S01]  /*1770*/  LEA.HI.X R21, R6, UR7, R7, 0x4, P1 ;  /* 0x0000000706157c11 */ /* 0x000fe200088f2407 */
[----:B------:R-:W-:Y:S01]  /*1780*/  IMAD R6, R4, UR16, RZ ;  /* 0x0000001004067c24 */ /* 0x000fe2000f8e02ff */
[----:B------:R-:W-:Y:S02]  /*1790*/  IADD3 R13, P1, PT, R14, -R17, RZ ;  /* 0x800000110e0d7210 */ /* 0x000fe40007f3e0ff */
[----:B------:R-:W-:Y:S01]  /*17a0*/  IADD3.X R9, PT, PT, R9, UR15, RZ, P4, !PT ;  /* 0x0000000f09097c10 */ /* 0x000fe2000a7fe4ff */
[----:B------:R-:W-:Y:S01]  /*17b0*/  IMAD R25, R23, UR17, R6 ;  /* 0x0000001117197c24 */ /* 0x000fe2000f8e0206 */
[----:B------:R-:W-:Y:S02]  /*17c0*/  IADD3.X R4, PT, PT, R15, ~R19, RZ, P1, !PT ;  /* 0x800000130f047210 */ /* 0x000fe40000ffe4ff */
[----:B------:R-:W-:Y:S01]  /*17d0*/  IADD3 R10, P2, PT, R8, UR14, RZ ;  /* 0x0000000e080a7c10 */ /* 0x000fe2000ff5e0ff */
[----:B------:R-:W-:Y:S01]  /*17e0*/  IMAD.WIDE.U32 R6, R23, UR16, R8 ;  /* 0x0000001017067c25 */ /* 0x000fe2000f8e0008 */
[----:B------:R-:W-:Y:S01]  /*17f0*/  IADD3 R17, P3, P4, R14, -UR12, -R17 ;  /* 0x8000000c0e117c10 */ /* 0x000fe2000fc7e811 */
[----:B------:R-:W2:Y:S01]  /*1800*/  LDG.E.128 R20, desc[UR8][R20.64] ;  /* 0x0000000814147981 */ /* 0x000ea2000c1e1d00 */
[----:B------:R-:W-:Y:S01]  /*1810*/  IADD3.X R11, PT, PT, R9, UR15, RZ, P2, !PT ;  /* 0x0000000f090b7c10 */ /* 0x000fe200097fe4ff */
[----:B------:R-:W-:Y:S01]  /*1820*/  IMAD R8, R4, UR16, RZ ;  /* 0x0000001004087c24 */ /* 0x000fe2000f8e02ff */
[----:B------:R-:W-:Y:S01]  /*1830*/  IADD3 R12, P1, PT, R10, UR14, RZ ;  /* 0x0000000e0a0c7c10 */ /* 0x000fe2000ff3e0ff */
[----:B------:R-:W-:Y:S01]  /*1840*/  IMAD.IADD R7, R25, 0x1, R7 ;  /* 0x0000000119077824 */ /* 0x000fe200078e0207 */
[----:B------:R-:W-:Y:S01]  /*1850*/  IADD3.X R4, PT, PT, R15, ~UR13, ~R19, P3, P4 ;  /* 0x8000000d0f047c10 */ /* 0x000fe20009fe8c13 */
[----:B------:R-:W-:-:S02]  /*1860*/  IMAD R19, R13, UR17, R8 ;  /* 0x000000110d137c24 */ /* 0x000fc4000f8e0208 */
[----:B------:R-:W-:Y:S01]  /*1870*/  IMAD.WIDE.U32 R8, R13, UR16, R10 ;  /* 0x000000100d087c25 */ /* 0x000fe2000f8e000a */
[----:B------:R-:W-:Y:S02]  /*1880*/  IADD3.X R13, PT, PT, R11, UR15, RZ, P1, !PT ;  /* 0x0000000f0b0d7c10 */ /* 0x000fe40008ffe4ff */
[----:B------:R-:W-:Y:S01]  /*1890*/  LEA R24, P1, R6, UR6, 0x4 ;  /* 0x0000000606187c11 */ /* 0x000fe2000f8220ff */
[----:B------:R-:W-:-:S03]  /*18a0*/  IMAD R4, R4, UR16, RZ ;  /* 0x0000001004047c24 */ /* 0x000fc6000f8e02ff */
[----:B------:R-:W-:Y:S02]  /*18b0*/  LEA.HI.X R25, R6, UR7, R7, 0x4, P1 ;  /* 0x0000000706197c11 */ /* 0x000fe400088f2407 */
[----:B------:R-:W-:Y:S02]  /*18c0*/  IADD3 R7, PT, PT, R9, R19, RZ ;  /* 0x0000001309077210 */ /* 0x000fe40007ffe0ff */
[C---:B------:R-:W-:Y:S01]  /*18d0*/  LEA R6, P1, R8.reuse, UR6, 0x4 ;  /* 0x0000000608067c11 */ /* 0x040fe2000f8220ff */
[C---:B------:R-:W-:Y:S01]  /*18e0*/  IMAD R33, R17.reuse, UR17, R4 ;  /* 0x0000001111217c24 */ /* 0x040fe2000f8e0204 */
[----:B------:R-:W3:Y:S01]  /*18f0*/  LDG.E.128 R24, desc[UR8][R24.64] ;  /* 0x0000000818187981 */ /* 0x000ee2000c1e1d00 */
[----:B------:R-:W-:Y:S01]  /*1900*/  IMAD.WIDE.U32 R10, R17, UR16, R12 ;  /* 0x00000010110a7c25 */ /* 0x000fe2000f8e000c */
[----:B------:R-:W-:-:S03]  /*1910*/  LEA.HI.X R7, R8, UR7, R7, 0x4, P1 ;  /* 0x0000000708077c11 */ /* 0x000fc600088f2407 */
[----:B------:R-:W-:Y:S01]  /*1920*/  IMAD.IADD R9, R11, 0x1, R33 ;  /* 0x000000010b097824 */ /* 0x000fe200078e0221 */
[C---:B------:R-:W-:Y:S01]  /*1930*/  LEA R8, P1, R10.reuse, UR6, 0x4 ;  /* 0x000000060a087c11 */ /* 0x040fe2000f8220ff */
[----:B------:R-:W4:Y:S03]  /*1940*/  LDG.E.128 R16, desc[UR8][R6.64] ;  /* 0x0000000806107981 */ /* 0x000f26000c1e1d00 */
[----:B------:R-:W-:-:S06]  /*1950*/  LEA.HI.X R9, R10, UR7, R9, 0x4, P1 ;  /* 0x000000070a097c11 */ /* 0x000fcc00088f2409 */
[----:B------:R-:W4:Y:S01]  /*1960*/  LDG.E.128 R8, desc[UR8][R8.64] ;  /* 0x0000000808087981 */ /* 0x000f22000c1e1d00 */
[----:B------:R-:W-:-:S04]  /*1970*/  IADD3 R0, P1, PT, R0, 0x4, RZ ;  /* 0x0000000400007810 */ /* 0x000fc80007f3e0ff */
[----:B------:R-:W-:Y:S01]  /*1980*/  IADD3.X R2, PT, PT, RZ, R2, RZ, P1, !PT ;  /* 0x00000002ff027210 */ /* 0x000fe20000ffe4ff */
[----:B--2--5:R-:W-:Y:S02]  /*1990*/  DADD R20, R28, R20 ;  /* 0x000000001c147229 */ /* 0x024fe40000000014 */
[----:B------:R-:W-:-:S06]  /*19a0*/  DADD R22, R30, R22 ;  /* 0x000000001e167229 */ /* 0x000fcc0000000016 */
[----:B---3--:R-:W-:Y:S02]  /*19b0*/  DADD R20, R20, R24 ;  /* 0x0000000014147229 */ /* 0x008fe40000000018 */
[----:B------:R-:W-:-:S06]  /*19c0*/  DADD R22, R22, R26 ;  /* 0x0000000016167229 */ /* 0x000fcc000000001a */
[----:B----4-:R-:W-:Y:S02]  /*19d0*/  DADD R16, R20, R16 ;  /* 0x0000000014107229 */ /* 0x010fe40000000010 */
[----:B------:R-:W-:-:S06]  /*19e0*/  DADD R18, R22, R18 ;  /* 0x0000000016127229 */ /* 0x000fcc0000000012 */
[----:B------:R-:W-:Y:S02]  /*19f0*/  DADD R28, R16, R8 ;  /* 0x00000000101c7229 */ /* 0x000fe40000000008 */
[----:B------:R-:W-:-:S11]  /*1a00*/  DADD R30, R18, R10 ;  /* 0x00000000121e7229 */ /* 0x000fd6000000000a */
.L_x_1175:
[----:B------:R-:W-:Y:S05]  /*1a10*/  BSYNC.RECONVERGENT B3 ;  /* 0x0000000000037941 */ /* 0x000fea0003800200 */
.L_x_1174:
        /* <DEDUP_REMOVED lines=20> */
[----:B-1----:R-:W-:-:S04]  /*1b60*/  IMAD.WIDE.U32 R10, R0, UR6, R10 ;  /* 0x00000006000a7c25 */ /* 0x002fc8000f8e000a */
[C---:B------:R-:W-:Y:S02]  /*1b70*/  IMAD R17, R0.reuse, UR7, R17 ;  /* 0x0000000700117c24 */ /* 0x040fe4000f8e0211 */
[----:B------:R-:W-:-:S03]  /*1b80*/  IMAD.WIDE.U32 R8, R0, UR12, RZ ;  /* 0x0000000c00087c25 */ /* 0x000fc6000f8e00ff */
[----:B------:R-:W-:Y:S01]  /*1b90*/  IADD3 R17, PT, PT, R11, R17, RZ ;  /* 0x000000110b117210 */ /* 0x000fe20007ffe0ff */
[----:B------:R-:W-:Y:S01]  /*1ba0*/  IMAD R13, R0, UR13, R13 ;  /* 0x0000000d000d7c24 */ /* 0x000fe2000f8e020d */
[----:B------:R-:W-:Y:S01]  /*1bb0*/  IADD3 R12, P2, PT, R8, UR12, RZ ;  /* 0x0000000c080c7c10 */ /* 0x000fe2000ff5e0ff */
[----:B------:R-:W-:Y:S01]  /*1bc0*/  IMAD.IADD R3, R7, 0x1, R3 ;  /* 0x0000000107037824 */ /* 0x000fe200078e0203 */
[----:B------:R-:W-:Y:S02]  /*1bd0*/  IADD3 R7, P1, PT, R14, -R10, RZ ;  /* 0x8000000a0e077210 */ /* 0x000fe40007f3e0ff */
[----:B------:R-:W-:Y:S01]  /*1be0*/  IADD3 R9, PT, PT, R9, R13, RZ ;  /* 0x0000000d09097210 */ /* 0x000fe20007ffe0ff */
[----:B---3--:R-:W-:Y:S02]  /*1bf0*/  IMAD R3, R3, UR14, RZ ;  /* 0x0000000e03037c24 */ /* 0x008fe4000f8e02ff */
[----:B------:R-:W-:Y:S01]  /*1c00*/  IMAD.X R17, R15, 0x1, ~R17, P1 ;  /* 0x000000010f117824 */ /* 0x000fe200008e0e11 */
[----:B------:R-:W-:Y:S01]  /*1c10*/  IADD3.X R13, PT, PT, R9, UR13, RZ, P2, !PT ;  /* 0x0000000d090d7c10 */ /* 0x000fe200097fe4ff */
[----:B------:R-:W-:-:S04]  /*1c20*/  IMAD.WIDE.U32 R8, R6, UR14, R8 ;  /* 0x0000000e06087c25 */ /* 0x000fc8000f8e0008 */
[----:B------:R-:W-:Y:S01]  /*1c30*/  IMAD R3, R6, UR15, R3 ;  /* 0x0000000f06037c24 */ /* 0x000fe2000f8e0203 */
[----:B----4-:R-:W-:Y:S01]  /*1c40*/  LEA R6, P1, R8, UR16, 0x4 ;  /* 0x0000001008067c11 */ /* 0x010fe2000f8220ff */
[----:B------:R-:W-:Y:S02]  /*1c50*/  IMAD R4, R17, UR14, RZ ;  /* 0x0000000e11047c24 */ /* 0x000fe4000f8e02ff */
[----:B------:R-:W-:Y:S01]  /*1c60*/  IMAD.WIDE.U32 R12, R7, UR14, R12 ;  /* 0x0000000e070c7c25 */ /* 0x000fe2000f8e000c */
[----:B------:R-:W-:-:S03]  /*1c70*/  IADD3 R3, PT, PT, R3, R9, RZ ;  /* 0x0000000903037210 */ /* 0x000fc60007ffe0ff */
[----:B------:R-:W-:Y:S01]  /*1c80*/  IMAD R9, R7, UR15, R4 ;  /* 0x0000000f07097c24 */ /* 0x000fe2000f8e0204 */
[----:B------:R-:W-:Y:S02]  /*1c90*/  LEA.HI.X R7, R8, UR17, R3, 0x4, P1 ;  /* 0x0000001108077c11 */ /* 0x000fe400088f2403 */
[C---:B------:R-:W-:Y:S01]  /*1ca0*/  LEA R16, P1, R12.reuse, UR16, 0x4 ;  /* 0x000000100c107c11 */ /* 0x040fe2000f8220ff */
[----:B------:R-:W-:Y:S02]  /*1cb0*/  IMAD.IADD R3, R9, 0x1, R13 ;  /* 0x0000000109037824 */ /* 0x000fe400078e020d */
[----:B------:R-:W2:Y:S03]  /*1cc0*/  LDG.E.128 R8, desc[UR8][R6.64] ;  /* 0x0000000806087981 */ /* 0x000ea6000c1e1d00 */
[----:B------:R-:W-:-:S06]  /*1cd0*/  LEA.HI.X R17, R12, UR17, R3, 0x4, P1 ;  /* 0x000000110c117c11 */ /* 0x000fcc00088f2403 */
[----:B------:R-:W3:Y:S01]  /*1ce0*/  LDG.E.128 R16, desc[UR8][R16.64] ;  /* 0x0000000810107981 */ /* 0x000ee2000c1e1d00 */
[----:B------:R-:W-:-:S04]  /*1cf0*/  IADD3 R0, P1, PT, R0, 0x2, RZ ;  /* 0x0000000200007810 */ /* 0x000fc80007f3e0ff */
[----:B------:R-:W-:Y:S01]  /*1d00*/  IADD3.X R2, PT, PT, RZ, R2, RZ, P1, !PT ;  /* 0x00000002ff027210 */ /* 0x000fe20000ffe4ff */
[----:B--2--5:R-:W-:Y:S02]  /*1d10*/  DADD R8, R28, R8 ;  /* 0x000000001c087229 */ /* 0x024fe40000000008 */
[----:B------:R-:W-:-:S06]  /*1d20*/  DADD R10, R30, R10 ;  /* 0x000000001e0a7229 */ /* 0x000fcc000000000a */
[----:B---3--:R-:W-:Y:S02]  /*1d30*/  DADD R28, R8, R16 ;  /* 0x00000000081c7229 */ /* 0x008fe40000000010 */
[----:B------:R-:W-:-:S11]  /*1d40*/  DADD R30, R10, R18 ;  /* 0x000000000a1e7229 */ /* 0x000fd60000000012 */
.L_x_1177:
[----:B------:R-:W-:Y:S05]  /*1d50*/  BSYNC.RECONVERGENT B3 ;  /* 0x0000000000037941 */ /* 0x000fea0003800200 */
.L_x_1176:
        /* <DEDUP_REMOVED lines=20> */
[----:B------:R-:W-:-:S06]  /*1ea0*/  LEA.HI.X R9, R2, UR7, R3, 0x4, P0 ;  /* 0x0000000702097c11 */ /* 0x000fcc00080f2403 */
[----:B------:R-:W2:Y:S02]  /*1eb0*/  LDG.E.128 R8, desc[UR8][R8.64] ;  /* 0x0000000808087981 */ /* 0x000ea4000c1e1d00 */
[----:B--2--5:R-:W-:Y:S02]  /*1ec0*/  DADD R28, R28, R8 ;  /* 0x000000001c1c7229 */ /* 0x024fe40000000008 */
[----:B------:R-:W-:-:S11]  /*1ed0*/  DADD R30, R30, R10 ;  /* 0x000000001e1e7229 */ /* 0x000fd6000000000a */
.L_x_1173:
[----:B------:R-:W-:Y:S05]  /*1ee0*/  BSYNC.RECONVERGENT B2 ;  /* 0x0000000000027941 */ /* 0x000fea0003800200 */
.L_x_1172:
[----:B-----5:R0:W-:Y:S02]  /*1ef0*/  STG.E.128 desc[UR8][R54.64], R28 ;  /* 0x0000001c36007986 */ /* 0x0201e4000c101d08 */
.L_x_1168:
[----:B------:R-:W-:Y:S05]  /*1f00*/  BSYNC.RECONVERGENT B1 ;  /* 0x0000000000017941 */ /* 0x000fea0003800200 */
.L_x_1167:
[----:B------:R-:W-:-:S07]  /*1f10*/  VIADD R5, R5, 0x80 ;  /* 0x0000008005057836 */ /* 0x000fce0000000000 */
.L_x_1162:
[----:B------:R-:W-:Y:S05]  /*1f20*/  BSYNC.RECONVERGENT B0 ;  /* 0x0000000000007941 */ /* 0x000fea0003800200 */
.L_x_1161:
        /* <DEDUP_REMOVED lines=23> */
[----:B-1----:R-:W-:Y:S02]  /*20a0*/  HFMA2 R2, -RZ, RZ, 0, 0 ;  /* 0x00000000ff027431 */ /* 0x002fe400000001ff */
[----:B--2---:R-:W-:-:S04]  /*20b0*/  IMAD.MOV R7, RZ, RZ, -R3 ;  /* 0x000000ffff077224 */ /* 0x004fc800078e0a03 */
        /* <DEDUP_REMOVED lines=13> */
.L_x_1181:
[----:B------:R-:W-:-:S07]  /*2190*/  MOV R4, 0x21b0 ;  /* 0x000021b000047802 */ /* 0x000fce0000000f00 */
[----:B0-----:R-:W-:Y:S05]  /*21a0*/  CALL.REL.NOINC `($__internal_4_$__cuda_sm20_div_s64) ;  /* 0x0000027c00b07944 */ /* 0x001fea0003c00000 */
.L_x_1180:
[----:B------:R-:W1:Y:S02]  /*21b0*/  LDCU.128 UR12, c[0x0][0x600] ;  /* 0x0000c000ff0c77ac */ /* 0x000e640008000c00 */
[----:B-1----:R-:W-:Y:S01]  /*21c0*/  IMAD R9, R7, UR14, RZ ;  /* 0x0000000e07097c24 */ /* 0x002fe2000f8e02ff */
        /* <DEDUP_REMOVED lines=35> */
.L_x_1182:
[----:B------:R-:W-:Y:S01]  /*2400*/  MOV R10, R14 ;  /* 0x0000000e000a7202 */ /* 0x000fe20000000f00 */
[----:B------:R-:W-:Y:S01]  /*2410*/  IMAD.MOV.U32 R3, RZ, RZ, R15 ;  /* 0x000000ffff037224 */ /* 0x000fe200078e000f */
[----:B------:R-:W-:-:S07]  /*2420*/  MOV R4, 0x2440 ;  /* 0x0000244000047802 */ /* 0x000fce0000000f00 */
[----:B0-----:R-:W-:Y:S05]  /*2430*/  CALL.REL.NOINC `($__internal_4_$__cuda_sm20_div_s64) ;  /* 0x0000027c000c7944 */ /* 0x001fea0003c00000 */
.L_x_1183:
        /* <DEDUP_REMOVED lines=59> */
[----:B------:R-:W-:Y:S02]  /*27f0*/  IMAD.IADD R7, R7, 0x1, R21 ;  /* 0x0000000107077824 */ /* 0x000fe400078e0215 */
        /* <DEDUP_REMOVED lines=10> */
[----:B------:R-:W0:Y:S01]  /*28a0*/  LDC.64 R22, c[0x0][0x608] ;  /* 0x00018200ff167b82 */ /* 0x000e220000000a00 */
[----:B------:R-:W-:Y:S01]  /*28b0*/  IMAD R21, R8, R13, R9 ;  /* 0x0000000d08157224 */ /* 0x000fe200078e0209 */
[----:B------:R-:W-:Y:S01]  /*28c0*/  LEA.HI.X R44, R16, R19, R44, 0x4, P3 ;  /* 0x00000013102c7211 */ /* 0x000fe200018f242c */
[----:B------:R-:W-:Y:S01]  /*28d0*/  IMAD.WIDE.U32 R6, R6, R12, RZ ;  /* 0x0000000c06067225 */ /* 0x000fe200078e00ff */
[----:B------:R-:W-:-:S03]  /*28e0*/  IADD3 R32, P3, PT, R0, 0x4, RZ ;  /* 0x0000000400207810 */ /* 0x000fc60007f7e0ff */
        /* <DEDUP_REMOVED lines=8> */
[----:B------:R-:W-:Y:S02]  /*2970*/  IADD3 R9, P4, PT, R0, 0x6, RZ ;  /* 0x0000000600097810 */ /* 0x000fe40007f9e0ff */
[----:B------:R-:W-:-:S02]  /*2980*/  IADD3 R18, P3, PT, RZ, -R10, RZ ;  /* 0x8000000aff127210 */ /* 0x000fc40007f7e0ff */
[----:B------:R-:W-:Y:S02]  /*2990*/  IADD3.X R16, PT, PT, RZ, ~R35, RZ, P5, !PT ;  /* 0x80000023ff107210 */ /* 0x000fe40002ffe4ff */
[----:B------:R-:W-:Y:S01]  /*29a0*/  SHF.L.U64.HI R21, R8, 0x4, R21 ;  /* 0x0000000408157819 */ /* 0x000fe20000010215 */
[----:B------:R-:W-:Y:S01]  /*29b0*/  IMAD.X R8, RZ, RZ, R2, P4 ;  /* 0x000000ffff087224 */ /* 0x000fe200020e0602 */
[----:B------:R-:W-:Y:S01]  /*29c0*/  SHF.L.U64.HI R39, R6, 0x4, R39 ;  /* 0x0000000406277819 */ /* 0x000fe20000010227 */
[----:B------:R-:W-:Y:S01]  /*29d0*/  IMAD R16, R16, UR12, RZ ;  /* 0x0000000c10107c24 */ /* 0x000fe2000f8e02ff */
[----:B------:R-:W-:Y:S01]  /*29e0*/  IADD3.X R17, PT, PT, RZ, ~R7, RZ, P3, !PT ;  /* 0x80000007ff117210 */ /* 0x000fe20001ffe4ff */
[C---:B0-----:R-:W-:Y:S01]  /*29f0*/  IMAD.WIDE.U32 R22, R0.reuse, UR12, R22 ;  /* 0x0000000c00167c25 */ /* 0x041fe2000f8e0016 */
[----:B------:R-:W-:Y:S02]  /*2a00*/  IADD3 R6, P5, PT, R0, 0x7, RZ ;  /* 0x0000000700067810 */ /* 0x000fe40007fbe0ff */
[----:B------:R-:W-:Y:S01]  /*2a10*/  IADD3 R51, P4, PT, RZ, -R9, RZ ;  /* 0x80000009ff337210 */ /* 0x000fe20007f9e0ff */
[----:B------:R-:W-:Y:S01]  /*2a20*/  IMAD R17, R17, UR12, RZ ;  /* 0x0000000c11117c24 */ /* 0x000fe2000f8e02ff */
[----:B------:R-:W-:Y:S01]  /*2a30*/  IADD3 R19, P3, PT, RZ, -R6, RZ ;  /* 0x80000006ff137210 */ /* 0x000fe20007f7e0ff */
[----:B------:R-:W-:Y:S01]  /*2a40*/  IMAD.X R11, RZ, RZ, R2, P5 ;  /* 0x000000ffff0b7224 */ /* 0x000fe200028e0602 */
[----:B------:R-:W-:Y:S01]  /*2a50*/  IADD3.X R20, PT, PT, RZ, ~R8, RZ, P4, !PT ;  /* 0x80000008ff147210 */ /* 0x000fe200027fe4ff */
[----:B------:R-:W-:-:S02]  /*2a60*/  IMAD R25, R27, UR13, R16 ;  /* 0x0000000d1b197c24 */ /* 0x000fc4000f8e0210 */
        /* <DEDUP_REMOVED lines=39> */
[----:B------:R-:W-:Y:S01]  /*2ce0*/  IMAD R57, R35, UR6, RZ ;  /* 0x0000000623397c24 */ /* 0x000fe2000f8e02ff */
[----:B------:R-:W0:Y:S01]  /*2cf0*/  LDCU.64 UR12, c[0x0][0x5f0] ;  /* 0x0000be00ff0c77ac */ /* 0x000e220008000a00 */
[----:B------:R-:W-:Y:S01]  /*2d00*/  IMAD R53, R41, UR6, RZ ;  /* 0x0000000629357c24 */ /* 0x000fe2000f8e02ff */
[----:B------:R-:W-:Y:S01]  /*2d10*/  IADD3 R35, PT, PT, R23, R17, RZ ;  /* 0x0000001117237210 */ /* 0x000fe20007ffe0ff */
[----:B------:R-:W-:-:S02]  /*2d20*/  IMAD.SHL.U32 R37, R16, 0x10, RZ ;  /* 0x0000001010257824 */ /* 0x000fc400078e00ff */
[----:B------:R-:W-:Y:S02]  /*2d30*/  IMAD R51, R40, UR7, R19 ;  /* 0x0000000728337c24 */ /* 0x000fe4000f8e0213 */
[----:B------:R-:W-:Y:S02]  /*2d40*/  IMAD.SHL.U32 R27, R26, 0x10, RZ ;  /* 0x000000101a1b7824 */ /* 0x000fe400078e00ff */
[----:B------:R-:W-:-:S04]  /*2d50*/  IMAD.WIDE.U32 R40, R40, UR6, RZ ;  /* 0x0000000628287c25 */ /* 0x000fc8000f8e00ff */
[C---:B------:R-:W-:Y:S02]  /*2d60*/  IMAD R57, R32.reuse, UR7, R57 ;  /* 0x0000000720397c24 */ /* 0x040fe4000f8e0239 */
[----:B------:R-:W-:Y:S01]  /*2d70*/  IMAD.WIDE.U32 R16, R32, UR6, RZ ;  /* 0x0000000620107c25 */ /* 0x000fe2000f8e00ff */
[----:B0-----:R-:W-:-:S03]  /*2d80*/  MOV R52, UR12 ;  /* 0x0000000c00347c02 */ /* 0x001fc60008000f00 */
        /* <DEDUP_REMOVED lines=44> */
.L_x_1188:
        /* <DEDUP_REMOVED lines=49> */
.L_x_1187:
[----:B------:R-:W-:Y:S05]  /*3360*/  BSYNC.RECONVERGENT B2 ;  /* 0x0000000000027941 */ /* 0x000fea0003800200 */
.L_x_1186:
        /* <DEDUP_REMOVED lines=80> */
.L_x_1192:
[----:B------:R-:W-:Y:S05]  /*3870*/  BSYNC.RECONVERGENT B3 ;  /* 0x0000000000037941 */ /* 0x000fea0003800200 */
.L_x_1191:
        /* <DEDUP_REMOVED lines=51> */
.L_x_1194:
[----:B------:R-:W-:Y:S05]  /*3bb0*/  BSYNC.RECONVERGENT B3 ;  /* 0x0000000000037941 */ /* 0x000fea0003800200 */
.L_x_1193:
        /* <DEDUP_REMOVED lines=24> */
.L_x_1190:
[----:B------:R-:W-:Y:S05]  /*3d40*/  BSYNC.RECONVERGENT B2 ;  /* 0x0000000000027941 */ /* 0x000fea0003800200 */
.L_x_1189:
[----:B-----5:R1:W-:Y:S02]  /*3d50*/  STG.E.128 desc[UR8][R54.64], R28 ;  /* 0x0000001c36007986 */ /* 0x0203e4000c101d08 */
.L_x_1185:
[----:B------:R-:W-:Y:S05]  /*3d60*/  BSYNC.RECONVERGENT B1 ;  /* 0x0000000000017941 */ /* 0x000fea0003800200 */
.L_x_1184:
[----:B------:R-:W-:-:S07]  /*3d70*/  VIADD R5, R5, 0x80 ;  /* 0x0000008005057836 */ /* 0x000fce0000000000 */
.L_x_1179:
[----:B------:R-:W-:Y:S05]  /*3d80*/  BSYNC.RECONVERGENT B0 ;  /* 0x0000000000007941 */ /* 0x000fea0003800200 */
.L_x_1178:
        /* <DEDUP_REMOVED lines=23> */
[----:B--2---:R-:W-:Y:S02]  /*3f00*/  HFMA2 R2, -RZ, RZ, 0, 0 ;  /* 0x00000000ff027431 */ /* 0x004fe400000001ff */
[----:B---3--:R-:W-:-:S04]  /*3f10*/  IMAD.MOV R7, RZ, RZ, -R3 ;  /* 0x000000ffff077224 */ /* 0x008fc800078e0a03 */
        /* <DEDUP_REMOVED lines=13> */
.L_x_1198:
[----:B------:R-:W-:-:S07]  /*3ff0*/  MOV R4, 0x4010 ;  /* 0x0000401000047802 */ /* 0x000fce0000000f00 */
[----:B01----:R-:W-:Y:S05]  /*4000*/  CALL.REL.NOINC `($__internal_4_$__cuda_sm20_div_s64) ;  /* 0x0000026000187944 */ /* 0x003fea0003c00000 */
.L_x_1197:
[----:B------:R-:W2:Y:S02]  /*4010*/  LDCU.128 UR12, c[0x0][0x600] ;  /* 0x0000c000ff0c77ac */ /* 0x000ea40008000c00 */
[----:B--2---:R-:W-:Y:S01]  /*4020*/  IMAD R9, R7, UR14, RZ ;  /* 0x0000000e07097c24 */ /* 0x004fe2000f8e02ff */
        /* <DEDUP_REMOVED lines=35> */
.L_x_1199:
[----:B------:R-:W-:Y:S01]  /*4260*/  MOV R10, R14 ;  /* 0x0000000e000a7202 */ /* 0x000fe20000000f00 */
[----:B------:R-:W-:Y:S01]  /*4270*/  IMAD.MOV.U32 R3, RZ, RZ, R15 ;  /* 0x000000ffff037224 */ /* 0x000fe200078e000f */
[----:B------:R-:W-:-:S07]  /*4280*/  MOV R4, 0x42a0 ;  /* 0x000042a000047802 */ /* 0x000fce0000000f00 */
[----:B01----:R-:W-:Y:S05]  /*4290*/  CALL.REL.NOINC `($__internal_4_$__cuda_sm20_div_s64) ;  /* 0x0000025c00747944 */ /* 0x003fea0003c00000 */
.L_x_1200:
        /* <DEDUP_REMOVED lines=193> */
.L_x_1205:
        /* <DEDUP_REMOVED lines=49> */
.L_x_1204:
[----:B------:R-:W-:Y:S05]  /*51c0*/  BSYNC.RECONVERGENT B2 ;  /* 0x0000000000027941 */ /* 0x000fea0003800200 */
.L_x_1203:
        /* <DEDUP_REMOVED lines=80> */
.L_x_1209:
[----:B------:R-:W-:Y:S05]  /*56d0*/  BSYNC.RECONVERGENT B3 ;  /* 0x0000000000037941 */ /* 0x000fea0003800200 */
.L_x_1208:
        /* <DEDUP_REMOVED lines=51> */
.L_x_1211:
[----:B------:R-:W-:Y:S05]  /*5a10*/  BSYNC.RECONVERGENT B3 ;  /* 0x0000000000037941 */ /* 0x000fea0003800200 */
.L_x_1210:
        /* <DEDUP_REMOVED lines=24> */
.L_x_1207:
[----:B------:R-:W-:Y:S05]  /*5ba0*/  BSYNC.RECONVERGENT B2 ;  /* 0x0000000000027941 */ /* 0x000fea0003800200 */
.L_x_1206:
[----:B-----5:R2:W-:Y:S02]  /*5bb0*/  STG.E.128 desc[UR8][R54.64], R28 ;  /* 0x0000001c36007986 */ /* 0x0205e4000c101d08 */
.L_x_1202:
[----:B------:R-:W-:Y:S05]  /*5bc0*/  BSYNC.RECONVERGENT B1 ;  /* 0x0000000000017941 */ /* 0x000fea0003800200 */
.L_x_1201:
[----:B------:R-:W-:-:S07]  /*5bd0*/  VIADD R5, R5, 0x80 ;  /* 0x0000008005057836 */ /* 0x000fce0000000000 */
.L_x_1196:
[----:B------:R-:W-:Y:S05]  /*5be0*/  BSYNC.RECONVERGENT B0 ;  /* 0x0000000000007941 */ /* 0x000fea0003800200 */
.L_x_1195:
        /* <DEDUP_REMOVED lines=23> */
[----:B---3--:R-:W-:Y:S02]  /*5d60*/  HFMA2 R2, -RZ, RZ, 0, 0 ;  /* 0x00000000ff027431 */ /* 0x008fe400000001ff */
[----:B----4-:R-:W-:-:S04]  /*5d70*/  IMAD.MOV R7, RZ, RZ, -R3 ;  /* 0x000000ffff077224 */ /* 0x010fc800078e0a03 */
        /* <DEDUP_REMOVED lines=13> */
.L_x_1215:
[----:B------:R-:W-:-:S07]  /*5e50*/  MOV R4, 0x5e70 ;  /* 0x00005e7000047802 */ /* 0x000fce0000000f00 */
[----:B012---:R-:W-:Y:S05]  /*5e60*/  CALL.REL.NOINC `($__internal_4_$__cuda_sm20_div_s64) ;  /* 0x0000024000807944 */ /* 0x007fea0003c00000 */
.L_x_1214:
[----:B------:R-:W3:Y:S02]  /*5e70*/  LDCU.128 UR12, c[0x0][0x600] ;  /* 0x0000c000ff0c77ac */ /* 0x000ee40008000c00 */
[----:B---3--:R-:W-:Y:S01]  /*5e80*/  IMAD R9, R7, UR14, RZ ;  /* 0x0000000e07097c24 */ /* 0x008fe2000f8e02ff */
        /* <DEDUP_REMOVED lines=35> */
.L_x_1216:
[----:B------:R-:W-:Y:S01]  /*60c0*/  MOV R10, R14 ;  /* 0x0000000e000a7202 */ /* 0x000fe20000000f00 */
[----:B------:R-:W-:Y:S01]  /*60d0*/  IMAD.MOV.U32 R3, RZ, RZ, R15 ;  /* 0x000000ffff037224 */ /* 0x000fe200078e000f */
[----:B------:R-:W-:-:S07]  /*60e0*/  MOV R4, 0x6100 ;  /* 0x0000610000047802 */ /* 0x000fce0000000f00 */
[----:B012---:R-:W-:Y:S05]  /*60f0*/  CALL.REL.NOINC `($__internal_4_$__cuda_sm20_div_s64) ;  /* 0x0000023c00dc7944 */ /* 0x007fea0003c00000 */
.L_x_1217:
        /* <DEDUP_REMOVED lines=193> */
.L_x_1222:
        /* <DEDUP_REMOVED lines=49> */
.L_x_1221:
[----:B------:R-:W-:Y:S05]  /*7020*/  BSYNC.RECONVERGENT B2 ;  /* 0x0000000000027941 */ /* 0x000fea0003800200 */
.L_x_1220:
        /* <DEDUP_REMOVED lines=80> */
.L_x_1226:
[----:B------:R-:W-:Y:S05]  /*7530*/  BSYNC.RECONVERGENT B3 ;  /* 0x0000000000037941 */ /* 0x000fea0003800200 */
.L_x_1225:
        /* <DEDUP_REMOVED lines=51> */
.L_x_1228:
[----:B------:R-:W-:Y:S05]  /*7870*/  BSYNC.RECONVERGENT B3 ;  /* 0x0000000000037941 */ /* 0x000fea0003800200 */
.L_x_1227:
        /* <DEDUP_REMOVED lines=24> */
.L_x_1224:
[----:B------:R-:W-:Y:S05]  /*7a00*/  BSYNC.RECONVERGENT B2 ;  /* 0x0000000000027941 */ /* 0x000fea0003800200 */
.L_x_1223:
[----:B-----5:R3:W-:Y:S02]  /*7a10*/  STG.E.128 desc[UR8][R54.64], R28 ;  /* 0x0000001c36007986 */ /* 0x0207e4000c101d08 */
.L_x_1219:
[----:B------:R-:W-:Y:S05]  /*7a20*/  BSYNC.RECONVERGENT B1 ;  /* 0x0000000000017941 */ /* 0x000fea0003800200 */
.L_x_1218:
[----:B------:R-:W-:-:S07]  /*7a30*/  VIADD R5, R5, 0x80 ;  /* 0x0000008005057836 */ /* 0x000fce0000000000 */
.L_x_1213:
[----:B------:R-:W-:Y:S05]  /*7a40*/  BSYNC.RECONVERGENT B0 ;  /* 0x0000000000007941 */ /* 0x000fea0003800200 */
.L_x_1212:
        /* <DEDUP_REMOVED lines=23> */
[----:B----4-:R-:W-:Y:S02]  /*7bc0*/  HFMA2 R2, -RZ, RZ, 0, 0 ;  /* 0x00000000ff027431 */ /* 0x010fe400000001ff */
[----:B-----5:R-:W-:-:S04]  /*7bd0*/  IMAD.MOV R7, RZ, RZ, -R3 ;  /* 0x000000ffff077224 */ /* 0x020fc800078e0a03 */
        /* <DEDUP_REMOVED lines=13> */
.L_x_1232:
[----:B------:R-:W-:-:S07]  /*7cb0*/  MOV R4, 0x7cd0 ;  /* 0x00007cd000047802 */ /* 0x000fce0000000f00 */
[----:B0123--:R-:W-:Y:S05]  /*7cc0*/  CALL.REL.NOINC `($__internal_4_$__cuda_sm20_div_s64) ;  /* 0x0000022000e87944 */ /* 0x00ffea0003c00000 */
.L_x_1231:
[----:B------:R-:W4:Y:S02]  /*7cd0*/  LDCU.128 UR12, c[0x0][0x600] ;  /* 0x0000c000ff0c77ac */ /* 0x000f240008000c00 */
[----:B----4-:R-:W-:Y:S01]  /*7ce0*/  IMAD R9, R7, UR14, RZ ;  /* 0x0000000e07097c24 */ /* 0x010fe2000f8e02ff */
        /* <DEDUP_REMOVED lines=35> */
.L_x_1233:
[----:B------:R-:W-:Y:S01]  /*7f20*/  MOV R10, R14 ;  /* 0x0000000e000a7202 */ /* 0x000fe20000000f00 */
[----:B------:R-:W-:Y:S01]  /*7f30*/  IMAD.MOV.U32 R3, RZ, RZ, R15 ;  /* 0x000000ffff037224 */ /* 0x000fe200078e000f */
[----:B------:R-:W-:-:S07]  /*7f40*/  MOV R4, 0x7f60 ;  /* 0x00007f6000047802 */ /* 0x000fce0000000f00 */
[----:B0123--:R-:W-:Y:S05]  /*7f50*/  CALL.REL.NOINC `($__internal_4_$__cuda_sm20_div_s64) ;  /* 0x0000022000447944 */ /* 0x00ffea0003c00000 */
.L_x_1234:
        /* <DEDUP_REMOVED lines=193> */
.L_x_1239:
        /* <DEDUP_REMOVED lines=49> */
.L_x_1238:
[----:B------:R-:W-:Y:S05]  /*8e80*/  BSYNC.RECONVERGENT B2 ;  /* 0x0000000000027941 */ /* 0x000fea0003800200 */
.L_x_1237:
        /* <DEDUP_REMOVED lines=80> */
.L_x_1243:
[----:B------:R-:W-:Y:S05]  /*9390*/  BSYNC.RECONVERGENT B3 ;  /* 0x0000000000037941 */ /* 0x000fea0003800200 */
.L_x_1242:
        /* <DEDUP_REMOVED lines=51> */
.L_x_1245:
[----:B------:R-:W-:Y:S05]  /*96d0*/  BSYNC.RECONVERGENT B3 ;  /* 0x0000000000037941 */ /* 0x000fea0003800200 */
.L_x_1244:
        /* <DEDUP_REMOVED lines=24> */
.L_x_1241:
[----:B------:R-:W-:Y:S05]  /*9860*/  BSYNC.RECONVERGENT B2 ;  /* 0x0000000000027941 */ /* 0x000fea0003800200 */
.L_x_1240:
[----:B-----5:R4:W-:Y:S02]  /*9870*/  STG.E.128 desc[UR8][R54.64], R28 ;  /* 0x0000001c36007986 */ /* 0x0209e4000c101d08 */
.L_x_1236:
[----:B------:R-:W-:Y:S05]  /*9880*/  BSYNC.RECONVERGENT B1 ;  /* 0x0000000000017941 */ /* 0x000fea0003800200 */
.L_x_1235:
[----:B------:R-:W-:-:S07]  /*9890*/  VIADD R5, R5, 0x80 ;  /* 0x0000008005057836 */ /* 0x000fce0000000000 */
.L_x_1230:
[----:B------:R-:W-:Y:S05]  /*98a0*/  BSYNC.RECONVERGENT B0 ;  /* 0x0000000000007941 */ /* 0x000fea0003800200 */
.L_x_1229:
        /* <DEDUP_REMOVED lines=23> */
[----:B0-----:R-:W-:Y:S02]  /*9a20*/  HFMA2 R2, -RZ, RZ, 0, 0 ;  /* 0x00000000ff027431 */ /* 0x001fe400000001ff */
        /* <DEDUP_REMOVED lines=14> */
.L_x_1249:
[----:B------:R-:W-:-:S07]  /*9b10*/  MOV R4, 0x9b30 ;  /* 0x00009b3000047802 */ /* 0x000fce0000000f00 */
[----:B-1234-:R-:W-:Y:S05]  /*9b20*/  CALL.REL.NOINC `($__internal_4_$__cuda_sm20_div_s64) ;  /* 0x0000020400507944 */ /* 0x01efea0003c00000 */
.L_x_1248:
        /* <DEDUP_REMOVED lines=37> */
.L_x_1250:
[----:B------:R-:W-:Y:S01]  /*9d80*/  MOV R10, R14 ;  /* 0x0000000e000a7202 */ /* 0x000fe20000000f00 */
[----:B------:R-:W-:Y:S01]  /*9d90*/  IMAD.MOV.U32 R3, RZ, RZ, R15 ;  /* 0x000000ffff037224 */ /* 0x000fe200078e000f */
[----:B------:R-:W-:-:S07]  /*9da0*/  MOV R4, 0x9dc0 ;  /* 0x00009dc000047802 */ /* 0x000fce0000000f00 */
[----:B-1234-:R-:W-:Y:S05]  /*9db0*/  CALL.REL.NOINC `($__internal_4_$__cuda_sm20_div_s64) ;  /* 0x0000020000ac7944 */ /* 0x01efea0003c00000 */
.L_x_1251:
        /* <DEDUP_REMOVED lines=193> */
.L_x_1256:
        /* <DEDUP_REMOVED lines=49> */
.L_x_1255:
[----:B------:R-:W-:Y:S05]  /*ace0*/  BSYNC.RECONVERGENT B2 ;  /* 0x0000000000027941 */ /* 0x000fea0003800200 */
.L_x_1254:
        /* <DEDUP_REMOVED lines=80> */
.L_x_1260:
[----:B------:R-:W-:Y:S05]  /*b1f0*/  BSYNC.RECONVERGENT B3 ;  /* 0x0000000000037941 */ /* 0x000fea0003800200 */
.L_x_1259:
        /* <DEDUP_REMOVED lines=51> */
.L_x_1262:
[----:B------:R-:W-:Y:S05]  /*b530*/  BSYNC.RECONVERGENT B3 ;  /* 0x0000000000037941 */ /* 0x000fea0003800200 */
.L_x_1261:
        /* <DEDUP_REMOVED lines=24> */
.L_x_1258:
[----:B------:R-:W-:Y:S05]  /*b6c0*/  BSYNC.RECONVERGENT B2 ;  /* 0x0000000000027941 */ /* 0x000fea0003800200 */
.L_x_1257:
[----:B-----5:R0:W-:Y:S02]  /*b6d0*/  STG.E.128 desc[UR8][R54.64], R28 ;  /* 0x0000001c36007986 */ /* 0x0201e4000c101d08 */
.L_x_1253:
[----:B------:R-:W-:Y:S05]  /*b6e0*/  BSYNC.RECONVERGENT B1 ;  /* 0x0000000000017941 */ /* 0x000fea0003800200 */
.L_x_1252:
[----:B------:R-:W-:-:S07]  /*b6f0*/  VIADD R5, R5, 0x80 ;  /* 0x0000008005057836 */ /* 0x000fce0000000000 */
.L_x_1247:
[----:B------:R-:W-:Y:S05]  /*b700*/  BSYNC.RECONVERGENT B0 ;  /* 0x0000000000007941 */ /* 0x000fea0003800200 */
.L_x_1246:
        /* <DEDUP_REMOVED lines=38> */
.L_x_1266:
[----:B------:R-:W-:-:S07]  /*b970*/  MOV R4, 0xb990 ;  /* 0x0000b99000047802 */ /* 0x000fce0000000f00 */
[----:B-1234-:R-:W-:Y:S05]  /*b980*/  CALL.REL.NOINC `($__internal_4_$__cuda_sm20_div_s64) ;  /* 0x000001e400b87944 */ /* 0x01efea0003c00000 */
.L_x_1265:
        /* <DEDUP_REMOVED lines=37> */
.L_x_1267:
[----:B------:R-:W-:Y:S01]  /*bbe0*/  MOV R10, R14 ;  /* 0x0000000e000a7202 */ /* 0x000fe20000000f00 */
[----:B------:R-:W-:Y:S01]  /*bbf0*/  IMAD.MOV.U32 R3, RZ, RZ, R15 ;  /* 0x000000ffff037224 */ /* 0x000fe200078e000f */
[----:B------:R-:W-:-:S07]  /*bc00*/  MOV R4, 0xbc20 ;  /* 0x0000bc2000047802 */ /* 0x000fce0000000f00 */
[----:B-1234-:R-:W-:Y:S05]  /*bc10*/  CALL.REL.NOINC `($__internal_4_$__cuda_sm20_div_s64) ;  /* 0x000001e400147944 */ /* 0x01efea0003c00000 */
.L_x_1268:
        /* <DEDUP_REMOVED lines=193> */
.L_x_1273:
        /* <DEDUP_REMOVED lines=49> */
.L_x_1272:
[----:B------:R-:W-:Y:S05]  /*cb40*/  BSYNC.RECONVERGENT B2 ;  /* 0x0000000000027941 */ /* 0x000fea0003800200 */
.L_x_1271:
        /* <DEDUP_REMOVED lines=80> */
.L_x_1277:
[----:B------:R-:W-:Y:S05]  /*d050*/  BSYNC.RECONVERGENT B3 ;  /* 0x0000000000037941 */ /* 0x000fea0003800200 */
.L_x_1276:
        /* <DEDUP_REMOVED lines=51> */
.L_x_1279:
[----:B------:R-:W-:Y:S05]  /*d390*/  BSYNC.RECONVERGENT B3 ;  /* 0x0000000000037941 */ /* 0x000fea0003800200 */
.L_x_1278:
        /* <DEDUP_REMOVED lines=24> */
.L_x_1275:
[----:B------:R-:W-:Y:S05]  /*d520*/  BSYNC.RECONVERGENT B2 ;  /* 0x0000000000027941 */ /* 0x000fea0003800200 */
.L_x_1274:
[----:B-----5:R0:W-:Y:S02]  /*d530*/  STG.E.128 desc[UR8][R54.64], R28 ;  /* 0x0000001c36007986 */ /* 0x0201e4000c101d08 */
.L_x_1270:
[----:B------:R-:W-:Y:S05]  /*d540*/  BSYNC.RECONVERGENT B1 ;  /* 0x0000000000017941 */ /* 0x000fea0003800200 */
.L_x_1269:
[----:B------:R-:W-:-:S07]  /*d550*/  VIADD R5, R5, 0x80 ;  /* 0x0000008005057836 */ /* 0x000fce0000000000 */
.L_x_1264:
[----:B------:R-:W-:Y:S05]  /*d560*/  BSYNC.RECONVERGENT B0 ;  /* 0x0000000000007941 */ /* 0x000fea0003800200 */
.L_x_1263:
        /* <DEDUP_REMOVED lines=37> */
.L_x_1281:
[----:B------:R-:W-:-:S07]  /*d7c0*/  MOV R4, 0xd7e0 ;  /* 0x0000d7e000047802 */ /* 0x000fce0000000f00 */
[----:B-1234-:R-:W-:Y:S05]  /*d7d0*/  CALL.REL.NOINC `($__internal_4_$__cuda_sm20_div_s64) ;  /* 0x000001c800247944 */ /* 0x01efea0003c00000 */
.L_x_1280:
        /* <DEDUP_REMOVED lines=37> */
.L_x_1282:
[----:B------:R-:W-:Y:S01]  /*da30*/  MOV R10, R14 ;  /* 0x0000000e000a7202 */ /* 0x000fe20000000f00 */
[----:B------:R-:W-:Y:S01]  /*da40*/  IMAD.MOV.U32 R3, RZ, RZ, R15 ;  /* 0x000000ffff037224 */ /* 0x000fe200078e000f */
[----:B------:R-:W-:-:S07]  /*da50*/  MOV R4, 0xda70 ;  /* 0x0000da7000047802 */ /* 0x000fce0000000f00 */
[----:B-1234-:R-:W-:Y:S05]  /*da60*/  CALL.REL.NOINC `($__internal_4_$__cuda_sm20_div_s64) ;  /* 0x000001c400807944 */ /* 0x01efea0003c00000 */
.L_x_1283:
        /* <DEDUP_REMOVED lines=9> */
[----:B0-----:R0:W5:Y:S01]  /*db00*/  LDG.E.128 R28, desc[UR8][R54.64] ;  /* 0x00000008361c7981 */ /* 0x001162000c1e1d00 */
[----:B------:R-:W-:Y:S01]  /*db10*/  IADD3 R3, P0, PT, R3, -R2, RZ ;  /* 0x8000000203037210 */ /* 0x000fe20007f1e0ff */
[----:B------:R-:W-:Y:S03]  /*db20*/  BSSY.RECONVERGENT B0, `(.L_x_1284) ;  /* 0x00000e6000007945 */ /* 0x000fe60003800200 */
[C---:B------:R-:W-:Y:S02]  /*db30*/  IADD3 R48, P2, PT, R3.reuse, 0x1, RZ ;  /* 0x0000000103307810 */ /* 0x040fe40007f5e0ff */
[----:B------:R-:W-:Y:S02]  /*db40*/  ISETP.GE.U32.AND P1, PT, R3, 0x7, PT ;  /* 0x000000070300780c */ /* 0x000fe40003f26070 */
[----:B------:R-:W-:-:S02]  /*db50*/  IADD3.X R3, PT, PT, R7, ~R0, RZ, P0, !PT ;  /* 0x8000000007037210 */ /* 0x000fc400007fe4ff */
[----:B------:R-:W-:Y:S02]  /*db60*/  LOP3.LUT R47, R48, 0x7, RZ, 0xc0, !PT ;  /* 0x00000007302f7812 */ /* 0x000fe400078ec0ff */
[----:B------:R-:W-:Y:S01]  /*db70*/  ISETP.GE.U32.AND.EX P1, PT, R3, RZ, PT, P1 ;  /* 0x000000ff0300720c */ /* 0x000fe20003f26110 */
[----:B------:R-:W-:Y:S01]  /*db80*/  IMAD.X R3, RZ, RZ, R3, P2 ;  /* 0x000000ffff037224 */ /* 0x000fe200010e0603 */
[----:B------:R-:W-:-:S04]  /*db90*/  ISETP.NE.U32.AND P0, PT, R47, RZ, PT ;  /* 0x000000ff2f00720c */ /* 0x000fc80003f05070 */
[----:B------:R-:W-:-:S07]  /*dba0*/  ISETP.NE.AND.EX P0, PT, RZ, RZ, PT, P0 ;  /* 0x000000ffff00720c */ /* 0x000fce0003f05300 */
[----:B0-----:R-:W-:Y:S06]  /*dbb0*/  @!P1 BRA `(.L_x_1285) ;  /* 0x0000000c00709947 */ /* 0x001fec0003800000 */
[----:B------:R-:W0:Y:S01]  /*dbc0*/  LDCU.64 UR4, c[0x0][0x618] ;  /* 0x0000c300ff0477ac */ /* 0x000e220008000a00 */
[C---:B------:R-:W-:Y:S01]  /*dbd0*/  IADD3 R40, P1, PT, R2.reuse, 0x2, RZ ;  /* 0x0000000202287810 */ /* 0x040fe20007f3e0ff */
[----:B------:R-:W1:Y:S01]  /*dbe0*/  LDC.64 R12, c[0x0][0x620] ;  /* 0x00018800ff0c7b82 */ /* 0x000e620000000a00 */
[----:B------:R-:W-:Y:S01]  /*dbf0*/  IADD3 R34, P2, PT, R2, 0x3, RZ ;  /* 0x0000000302227810 */ /* 0x000fe20007f5e0ff */
[----:B------:R-:W2:Y:S01]  /*dc00*/  LDCU.64 UR6, c[0x0][0x608] ;  /* 0x0000c100ff0677ac */ /* 0x000ea20008000a00 */
[----:B------:R-:W-:Y:S02]  /*dc10*/  IADD3 R16, P4, PT, RZ, -R2, RZ ;  /* 0x80000002ff107210 */ /* 0x000fe40007f9e0ff */
[-C--:B------:R-:W-:Y:S01]  /*dc20*/  IADD3.X R42, PT, PT, RZ, R0.reuse, RZ, P1, !PT ;  /* 0x00000000ff2a7210 */ /* 0x080fe20000ffe4ff */
[----:B------:R-:W-:Y:S01]  /*dc30*/  IMAD.X R41, RZ, RZ, R0, P2 ;  /* 0x000000ffff297224 */ /* 0x000fe200010e0600 */
[----:B------:R-:W-:Y:S02]  /*dc40*/  IADD3.X R11, PT, PT, RZ, ~R0, RZ, P4, !PT ;  /* 0x80000000ff0b7210 */ /* 0x000fe400027fe4ff */
[----:B------:R-:W-:-:S02]  /*dc50*/  IADD3 R9, P1, PT, RZ, -R40, RZ ;  /* 0x80000028ff097210 */ /* 0x000fc40007f3e0ff */
[----:B------:R-:W-:Y:S02]  /*dc60*/  IADD3 R10, P3, PT, RZ, -R34, RZ ;  /* 0x80000022ff0a7210 */ /* 0x000fe40007f7e0ff */
[----:B------:R-:W-:Y:S02]  /*dc70*/  LOP3.LUT R50, R48, 0xfffffff8, RZ, 0xc0, !PT ;  /* 0xfffffff830327812 */ /* 0x000fe400078ec0ff */
[----:B------:R-:W-:Y:S01]  /*dc80*/  IADD3.X R8, PT, PT, RZ, ~R41, RZ, P3, !PT ;  /* 0x80000029ff087210 */ /* 0x000fe20001ffe4ff */
[----:B0-----:R-:W-:Y:S01]  /*dc90*/  IMAD R5, R0, UR4, RZ ;  /* 0x0000000400057c24 */ /* 0x001fe2000f8e02ff */
[----:B------:R-:W-:Y:S02]  /*dca0*/  USHF.L.U32 UR10, UR4, 0x7, URZ ;  /* 0x00000007040a7899 */ /* 0x000fe400080006ff */
[----:B------:R-:W-:-:S04]  /*dcb0*/  IMAD.WIDE.U32 R6, R2, UR4, RZ ;  /* 0x0000000402067c25 */ /* 0x000fc8000f8e00ff */
[----:B------:R-:W-:Y:S01]  /*dcc0*/  IMAD R5, R2, UR5, R5 ;  /* 0x0000000502057c24 */ /* 0x000fe2000f8e0205 */
[C---:B------:R-:W-:Y:S01]  /*dcd0*/  IADD3 R4, P2, PT, R6.reuse, UR4, RZ ;  /* 0x0000000406047c10 */ /* 0x040fe2000ff5e0ff */
[----:B--2---:R-:W-:Y:S02]  /*dce0*/  IMAD R11, R11, UR6, RZ ;  /* 0x000000060b0b7c24 */ /* 0x004fe4000f8e02ff */
[----:B------:R-:W-:Y:S01]  /*dcf0*/  IMAD.IADD R5, R7, 0x1, R5 ;  /* 0x0000000107057824 */ /* 0x000fe200078e0205 */
[----:B------:R-:W-:Y:S01]  /*dd00*/  IADD3.X R7, PT, PT, RZ, ~R42, RZ, P1, !PT ;  /* 0x8000002aff077210 */ /* 0x000fe20000ffe4ff */
[----:B------:R-:W-:Y:S02]  /*dd10*/  IMAD.SHL.U32 R45, R6, 0x10, RZ ;  /* 0x00000010062d7824 */ /* 0x000fe400078e00ff */
[----:B------:R-:W-:Y:S01]  /*dd20*/  IMAD R21, R16, UR7, R11 ;  /* 0x0000000710157c24 */ /* 0x000fe2000f8e020b */
[----:B------:R-:W-:Y:S01]  /*dd30*/  SHF.L.U64.HI R19, R6, 0x4, R5 ;  /* 0x0000000406137819 */ /* 0x000fe20000010205 */
[----:B------:R-:W-:-:S02]  /*dd40*/  IMAD R6, R7, UR6, RZ ;  /* 0x0000000607067c24 */ /* 0x000fc4000f8e02ff */
[----:B------:R-:W-:-:S04]  /*dd50*/  IMAD.WIDE.U32 R16, R16, UR6, R14 ;  /* 0x0000000610107c25 */ /* 0x000fc8000f8e000e */
[----:B------:R-:W-:Y:S02]  /*dd60*/  IMAD R7, R8, UR6, RZ ;  /* 0x0000000608077c24 */ /* 0x000fe4000f8e02ff */
[----:B------:R-:W-:Y:S02]  /*dd70*/  IMAD.IADD R17, R17, 0x1, R21 ;  /* 0x0000000111117824 */ /* 0x000fe400078e0215 */
[C---:B------:R-:W-:Y:S02]  /*dd80*/  IMAD R11, R9.reuse, UR7, R6 ;  /* 0x00000007090b7c24 */ /* 0x040fe4000f8e0206 */
[----:B------:R-:W-:Y:S02]  /*dd90*/  IMAD R21, R10, UR7, R7 ;  /* 0x000000070a157c24 */ /* 0x000fe4000f8e0207 */
[----:B------:R-:W-:-:S04]  /*dda0*/  IMAD.WIDE.U32 R8, R9, UR6, R14 ;  /* 0x0000000609087c25 */ /* 0x000fc8000f8e000e */
[----:B------:R-:W-:Y:S01]  /*ddb0*/  IMAD.WIDE.U32 R6, R10, UR6, R14 ;  /* 0x000000060a067c25 */ /* 0x000fe2000f8e000e */
[----:B------:R-:W-:-:S03]  /*ddc0*/  IADD3 R9, PT, PT, R9, R11, RZ ;  /* 0x0000000b09097210 */ /* 0x000fc60007ffe0ff */
[-C--:B-1----:R-:W-:Y:S02]  /*ddd0*/  IMAD R17, R17, R12.reuse, RZ ;  /* 0x0000000c11117224 */ /* 0x082fe400078e02ff */
[----:B------:R-:W-:Y:S02]  /*dde0*/  IMAD.IADD R7, R7, 0x1, R21 ;  /* 0x0000000107077824 */ /* 0x000fe400078e0215 */
[C---:B------:R-:W-:Y:S02]  /*ddf0*/  IMAD R23, R16.reuse, R13, R17 ;  /* 0x0000000d10177224 */ /* 0x040fe400078e0211 */
[-C--:B------:R-:W-:Y:S02]  /*de00*/  IMAD R7, R7, R12.reuse, RZ ;  /* 0x0000000c07077224 */ /* 0x080fe400078e02ff */
[----:B------:R-:W-:-:S04]  /*de10*/  IMAD.WIDE.U32 R16, R16, R12, RZ ;  /* 0x0000000c10107225 */ /* 0x000fc800078e00ff */
[-C--:B------:R-:W-:Y:S01]  /*de20*/  IMAD R9, R9, R12.reuse, RZ ;  /* 0x0000000c09097224 */ /* 0x080fe200078e02ff */
[----:B------:R-:W-:Y:S01]  /*de30*/  LEA R45, P3, R16, R45, 0x4 ;  /* 0x0000002d102d7211 */ /* 0x000fe200078620ff */
[C---:B------:R-:W-:Y:S02]  /*de40*/  IMAD R39, R6.reuse, R13, R7 ;  /* 0x0000000d06277224 */ /* 0x040fe400078e0207 */
[----:B------:R-:W-:Y:S02]  /*de50*/  IMAD.IADD R44, R17, 0x1, R23 ;  /* 0x00000001112c7824 */ /* 0x000fe400078e0217 */
[----:B------:R-:W-:-:S03]  /*de60*/  IMAD.WIDE.U32 R6, R6, R12, RZ ;  /* 0x0000000c06067225 */ /* 0x000fc600078e00ff */
[----:B------:R-:W-:Y:S01]  /*de70*/  LEA.HI.X R44, R16, R19, R44, 0x4, P3 ;  /* 0x00000013102c7211 */ /* 0x000fe200018f242c */
[C---:B------:R-:W-:Y:S01]  /*de80*/  IMAD R21, R8.reuse, R13, R9 ;  /* 0x0000000d08157224 */ /* 0x040fe200078e0209 */
[----:B------:R-:W-:Y:S01]  /*de90*/  IADD3 R39, PT, PT, R7, R39, RZ ;  /* 0x0000002707277210 */ /* 0x000fe20007ffe0ff */
[----:B------:R-:W-:Y:S01]  /*dea0*/  IMAD.WIDE.U32 R8, R8, R12, RZ ;  /* 0x0000000c08087225 */ /* 0x000fe200078e00ff */
[C---:B------:R-:W-:Y:S02]  /*deb0*/  IADD3 R32, P3, PT, R2.reuse, 0x4, RZ ;  /* 0x0000000402207810 */ /* 0x040fe40007f7e0ff */
[----:B------:R-:W-:Y:S01]  /*dec0*/  IADD3 R7, P6, PT, R2, 0x5, RZ ;  /* 0x0000000502077810 */ /* 0x000fe20007fde0ff */
[C---:B------:R-:W-:Y:S01]  /*ded0*/  IMAD R18, R12.reuse, UR7, RZ ;  /* 0x000000070c127c24 */ /* 0x040fe2000f8e02ff */
[----:B------:R-:W-:Y:S01]  /*dee0*/  IADD3 R21, PT, PT, R9, R21, RZ ;  /* 0x0000001509157210 */ /* 0x000fe20007ffe0ff */
[----:B------:R-:W-:Y:S01]  /*def0*/  IMAD.WIDE.U32 R10, R12, UR6, RZ ;  /* 0x000000060c0a7c25 */ /* 0x000fe2000f8e00ff */
[----:B------:R-:W-:-:S02]  /*df00*/  IADD3.X R35, PT, PT, RZ, R0, RZ, P3, !PT ;  /* 0x00000000ff237210 */ /* 0x000fc40001ffe4ff */
[----:B------:R-:W-:Y:S01]  /*df10*/  IADD3 R27, P5, PT, RZ, -R32, RZ ;  /* 0x80000020ff1b7210 */ /* 0x000fe20007fbe0ff */
[----:B------:R-:W-:Y:S01]  /*df20*/  IMAD R25, R13, UR6, R18 ;  /* 0x000000060d197c24 */ /* 0x000fe2000f8e0212 */
[C---:B------:R-:W-:Y:S01]  /*df30*/  SHF.L.U64.HI R21, R8.reuse, 0x4, R21 ;  /* 0x0000000408157819 */ /* 0x040fe20000010215 */
[----:B------:R-:W-:Y:S01]  /*df40*/  IMAD.SHL.U32 R43, R8, 0x10, RZ ;  /* 0x00000010082b7824 */ /* 0x000fe200078e00ff */
[----:B------:R-:W-:Y:S01]  /*df50*/  IADD3 R8, P4, PT, R2, 0x6, RZ ;  /* 0x0000000602087810 */ /* 0x000fe20007f9e0ff */
[----:B------:R-:W-:Y:S01]  /*df60*/  IMAD.X R9, RZ, RZ, R0, P6 ;  /* 0x000000ffff097224 */ /* 0x000fe200030e0600 */
[----:B------:R-:W-:Y:S01]  /*df70*/  IADD3 R25, PT, PT, R11, R25, RZ ;  /* 0x000000190b197210 */ /* 0x000fe20007ffe0ff */
[C---:B------:R-:W-:Y:S01]  /*df80*/  IMAD.SHL.U32 R33, R6.reuse, 0x10, RZ ;  /* 0x0000001006217824 */ /* 0x040fe200078e00ff */
[----:B------:R-:W-:Y:S01]  /*df90*/  IADD3 R18, P3, PT, RZ, -R7, RZ ;  /* 0x80000007ff127210 */ /* 0x000fe20007f7e0ff */
[----:B------:R-:W-:Y:S01]  /*dfa0*/  IMAD R57, R35, UR4, RZ ;  /* 0x0000000423397c24 */ /* 0x000fe2000f8e02ff */
[----:B------:R-:W-:-:S02]  /*dfb0*/  SHF.L.U64.HI R39, R6, 0x4, R39 ;  /* 0x0000000406277819 */ /* 0x000fc40000010227 */
[----:B------:R-:W-:Y:S01]  /*dfc0*/  IADD3.X R16, PT, PT, RZ, ~R35, RZ, P5, !PT ;  /* 0x80000023ff107210 */ /* 0x000fe20002ffe4ff */
[----:B------:R-:W-:Y:S01]  /*dfd0*/  IMAD R57, R32, UR5, R57 ;  /* 0x0000000520397c24 */ /* 0x000fe2000f8e0239 */
[----:B------:R-:W-:Y:S02]  /*dfe0*/  IADD3 R6, P5, PT, R2, 0x7, RZ ;  /* 0x0000000702067810 */ /* 0x000fe40007fbe0ff */
[----:B------:R-:W-:Y:S01]  /*dff0*/  LEA R46, P1, -R10, UR10, 0x7 ;  /* 0x0000000a0a2e7c11 */ /* 0x000fe2000f8239ff */
[----:B------:R-:W-:Y:S01]  /*e000*/  IMAD R16, R16, UR6, RZ ;  /* 0x0000000610107c24 */ /* 0x000fe2000f8e02ff */
[----:B------:R-:W-:Y:S01]  /*e010*/  SHF.L.U64.HI R49, R10, 0x7, R25 ;  /* 0x000000070a317819 */ /* 0x000fe20000010219 */
[--C-:B------:R-:W-:Y:S01]  /*e020*/  IMAD.X R10, RZ, RZ, R0.reuse, P4 ;  /* 0x000000ffff0a7224 */ /* 0x100fe200020e0600 */
[----:B------:R-:W-:Y:S01]  /*e030*/  IADD3.X R17, PT, PT, RZ, ~R9, RZ, P3, !PT ;  /* 0x80000009ff117210 */ /* 0x000fe20001ffe4ff */
[----:B------:R-:W-:Y:S01]  /*e040*/  IMAD.X R11, RZ, RZ, R0, P5 ;  /* 0x000000ffff0b7224 */ /* 0x000fe200028e0600 */
[----:B------:R-:W-:Y:S01]  /*e050*/  IADD3 R51, P4, PT, RZ, -R8, RZ ;  /* 0x80000008ff337210 */ /* 0x000fe20007f9e0ff */
[----:B------:R-:W-:Y:S01]  /*e060*/  IMAD R23, R27, UR7, R16 ;  /* 0x000000071b177c24 */ /* 0x000fe2000f8e0210 */
[----:B------:R-:W-:Y:S01]  /*e070*/  IADD3 R19, P3, PT, RZ, -R6, RZ ;  /* 0x80000006ff137210 */ /* 0x000fe20007f7e0ff */
[----:B------:R-:W-:Y:S01]  /*e080*/  IMAD R17, R17, UR6, RZ ;  /* 0x0000000611117c24 */ /* 0x000fe2000f8e02ff */
[----:B------:R-:W-:Y:S01]  /*e090*/  IADD3.X R20, PT, PT, RZ, ~R10, RZ, P4, !PT ;  /* 0x8000000aff147210 */ /* 0x000fe200027fe4ff */
[----:B------:R-:W-:Y:S01]  /*e0a0*/  IMAD.WIDE.U32 R26, R27, UR6, R14 ;  /* 0x000000061b1a7c25 */ /* 0x000fe2000f8e000e */
[----:B------:R-:W0:Y:S03]  /*e0b0*/  LDC.64 R24, c[0x0][0x608] ;  /* 0x00018200ff187b82 */ /* 0x000e260000000a00 */
[----:B------:R-:W-:Y:S01]  /*e0c0*/  IMAD.X R22, RZ, RZ, ~R11, P3 ;  /* 0x000000ffff167224 */ /* 0x000fe200018e0e0b */
[----:B------:R-:W-:Y:S01]  /*e0d0*/  IADD3 R27, PT, PT, R27, R23, RZ ;  /* 0x000000171b1b7210 */ /* 0x000fe20007ffe0ff */
[----:B------:R-:W-:-:S02]  /*e0e0*/  IMAD R37, R18, UR7, R17 ;  /* 0x0000000712257c24 */ /* 0x000fc4000f8e0211 */
[----:B------:R-:W-:-:S04]  /*e0f0*/  IMAD.WIDE.U32 R16, R18, UR6, R14 ;  /* 0x0000000612107c25 */ /* 0x000fc8000f8e000e */
[----:B------:R-:W-:Y:S02]  /*e100*/  IMAD R18, R20, UR6, RZ ;  /* 0x0000000614127c24 */ /* 0x000fe4000f8e02ff */
[----:B------:R-:W-:Y:S02]  /*e110*/  IMAD R20, R22, UR6, RZ ;  /* 0x0000000616147c24 */ /* 0x000fe4000f8e02ff */
[----:B------:R-:W-:Y:S02]  /*e120*/  IMAD.IADD R17, R17, 0x1, R37 ;  /* 0x0000000111117824 */ /* 0x000fe400078e0225 */
[----:B------:R-:W-:Y:S02]  /*e130*/  IMAD R53, R51, UR7, R18 ;  /* 0x0000000733357c24 */ /* 0x000fe4000f8e0212 */
[C---:B------:R-:W-:Y:S02]  /*e140*/  IMAD R37, R19.reuse, UR7, R20 ;  /* 0x0000000713257c24 */ /* 0x040fe4000f8e0214 */
[----:B------:R-:W-:-:S04]  /*e150*/  IMAD.WIDE.U32 R18, R19, UR6, R14 ;  /* 0x0000000613127c25 */ /* 0x000fc8000f8e000e */
[-C--:B------:R-:W-:Y:S02]  /*e160*/  IMAD R17, R17, R12.reuse, RZ ;  /* 0x0000000c11117224 */ /* 0x080fe400078e02ff */
[----:B------:R-:W-:Y:S02]  /*e170*/  IMAD R27, R27, R12, RZ ;  /* 0x0000000c1b1b7224 */ /* 0x000fe400078e02ff */
[----:B------:R-:W-:-:S04]  /*e180*/  IMAD.WIDE.U32 R22, R51, UR6, R14 ;  /* 0x0000000633167c25 */ /* 0x000fc8000f8e000e */
[----:B------:R-:W-:Y:S01]  /*e190*/  IMAD.IADD R37, R19, 0x1, R37 ;  /* 0x0000000113257824 */ /* 0x000fe200078e0225 */
[----:B------:R-:W-:Y:S01]  /*e1a0*/  IADD3 R23, PT, PT, R23, R53, RZ ;  /* 0x0000003517177210 */ /* 0x000fe20007ffe0ff */
[-C--:B------:R-:W-:Y:S02]  /*e1b0*/  IMAD R19, R16, R13.reuse, R17 ;  /* 0x0000000d10137224 */ /* 0x080fe400078e0211 */
[----:B------:R-:W-:Y:S02]  /*e1c0*/  IMAD R51, R26, R13, R27 ;  /* 0x0000000d1a337224 */ /* 0x000fe400078e021b */
[----:B------:R-:W-:-:S04]  /*e1d0*/  IMAD.WIDE.U32 R16, R16, R12, RZ ;  /* 0x0000000c10107225 */ /* 0x000fc800078e00ff */
[----:B------:R-:W-:Y:S01]  /*e1e0*/  IMAD.WIDE.U32 R26, R26, R12, RZ ;  /* 0x0000000c1a1a7225 */ /* 0x000fe200078e00ff */
[----:B------:R-:W-:-:S03]  /*e1f0*/  IADD3 R17, PT, PT, R17, R19, RZ ;  /* 0x0000001311117210 */ /* 0x000fc60007ffe0ff */
[-C--:B------:R-:W-:Y:S01]  /*e200*/  IMAD R37, R37, R12.reuse, RZ ;  /* 0x0000000c25257224 */ /* 0x080fe200078e02ff */
[----:B------:R-:W-:Y:S01]  /*e210*/  IADD3 R27, PT, PT, R27, R51, RZ ;  /* 0x000000331b1b7210 */ /* 0x000fe20007ffe0ff */
[-C--:B------:R-:W-:Y:S01]  /*e220*/  IMAD R20, R23, R12.reuse, RZ ;  /* 0x0000000c17147224 */ /* 0x080fe200078e02ff */
[----:B------:R-:W-:Y:S01]  /*e230*/  SHF.L.U64.HI R36, R16, 0x4, R17 ;  /* 0x0000000410247819 */ /* 0x000fe20000010211 */
[----:B------:R-:W-:Y:S01]  /*e240*/  IMAD R53, R18, R13, R37 ;  /* 0x0000000d12357224 */ /* 0x000fe200078e0225 */
[----:B------:R-:W-:Y:S01]  /*e250*/  SHF.L.U64.HI R38, R26, 0x4, R27 ;  /* 0x000000041a267819 */ /* 0x000fe2000001021b */
[----:B------:R-:W-:-:S04]  /*e260*/  IMAD.WIDE.U32 R18, R18, R12, RZ ;  /* 0x0000000c12127225 */ /* 0x000fc800078e00ff */
[----:B------:R-:W-:Y:S01]  /*e270*/  IMAD.SHL.U32 R23, R26, 0x10, RZ ;  /* 0x000000101a177824 */ /* 0x000fe200078e00ff */
[----:B------:R-:W-:Y:S01]  /*e280*/  IADD3 R17, PT, PT, R19, R53, RZ ;  /* 0x0000003513117210 */ /* 0x000fe20007ffe0ff */
[C---:B------:R-:W-:Y:S02]  /*e290*/  IMAD R51, R22.reuse, R13, R20 ;  /* 0x0000000d16337224 */ /* 0x040fe400078e0214 */
[----:B------:R-:W-:Y:S01]  /*e2a0*/  IMAD.WIDE.U32 R26, R22, R12, RZ ;  /* 0x0000000c161a7225 */ /* 0x000fe200078e00ff */
[----:B------:R-:W-:-:S03]  /*e2b0*/  SHF.L.U64.HI R22, R18, 0x4, R17 ;  /* 0x0000000412167819 */ /* 0x000fc60000010211 */
[----:B------:R-:W-:Y:S01]  /*e2c0*/  IMAD R19, R0, UR6, RZ ;  /* 0x0000000600137c24 */ /* 0x000fe2000f8e02ff */
[----:B------:R-:W-:Y:S01]  /*e2d0*/  IADD3 R27, PT, PT, R27, R51, RZ ;  /* 0x000000331b1b7210 */ /* 0x000fe20007ffe0ff */
[----:B0-----:R-:W-:-:S04]  /*e2e0*/  IMAD.WIDE.U32 R24, R2, UR6, R24 ;  /* 0x0000000602187c25 */ /* 0x001fc8000f8e0018 */
[----:B------:R-:W-:Y:S01]  /*e2f0*/  IMAD R17, R2, UR7, R19 ;  /* 0x0000000702117c24 */ /* 0x000fe2000f8e0213 */
[----:B------:R-:W-:Y:S01]  /*e300*/  IADD3 R24, P3, PT, R14, -R24, RZ ;  /* 0x800000180e187210 */ /* 0x000fe20007f7e0ff */
[----:B------:R-:W-:Y:S01]  /*e310*/  IMAD R51, R42, UR4, RZ ;  /* 0x000000042a337c24 */ /* 0x000fe2000f8e02ff */
[----:B------:R-:W0:Y:S01]  /*e320*/  LDCU.64 UR6, c[0x0][0x5f0] ;  /* 0x0000be00ff0677ac */ /* 0x000e220008000a00 */
[----:B------:R-:W-:Y:S01]  /*e330*/  IMAD.SHL.U32 R37, R16, 0x10, RZ ;  /* 0x0000001010257824 */ /* 0x000fe200078e00ff */
[----:B------:R-:W-:Y:S01]  /*e340*/  IADD3 R35, PT, PT, R25, R17, RZ ;  /* 0x0000001119237210 */ /* 0x000fe20007ffe0ff */
[----:B------:R-:W-:Y:S02]  /*e350*/  IMAD R19, R41, UR4, RZ ;  /* 0x0000000429137c24 */ /* 0x000fe4000f8e02ff */
[C---:B------:R-:W-:Y:S02]  /*e360*/  IMAD R51, R40.reuse, UR5, R51 ;  /* 0x0000000528337c24 */ /* 0x040fe4000f8e0233 */
[----:B------:R-:W-:-:S04]  /*e370*/  IMAD.WIDE.U32 R40, R40, UR4, RZ ;  /* 0x0000000428287c25 */ /* 0x000fc8000f8e00ff */
[----:B------:R-:W-:-:S04]  /*e380*/  IMAD.WIDE.U32 R16, R32, UR4, RZ ;  /* 0x0000000420107c25 */ /* 0x000fc8000f8e00ff */
[----:B------:R-:W-:Y:S01]  /*e390*/  IMAD.IADD R25, R41, 0x1, R51 ;  /* 0x0000000129197824 */ /* 0x000fe200078e0233 */
[----:B------:R-:W-:Y:S01]  /*e3a0*/  IADD3 R17, PT, PT, R17, R57, RZ ;  /* 0x0000003911117210 */ /* 0x000fe20007ffe0ff */
[----:B------:R-:W-:Y:S01]  /*e3b0*/  IMAD.SHL.U32 R20, R26, 0x10, RZ ;  /* 0x000000101a147824 */ /* 0x000fe200078e00ff */
[----:B------:R-:W-:Y:S01]  /*e3c0*/  LEA R41, P5, R16, R23, 0x4 ;  /* 0x0000001710297211 */ /* 0x000fe200078a20ff */
[----:B------:R-:W-:Y:S01]  /*e3d0*/  IMAD R53, R34, UR5, R19 ;  /* 0x0000000522357c24 */ /* 0x000fe2000f8e0213 */
[----:B------:R-:W-:Y:S01]  /*e3e0*/  SHF.L.U64.HI R26, R26, 0x4, R27 ;  /* 0x000000041a1a7819 */ /* 0x000fe2000001021b */
[----:B------:R-:W-:Y:S01]  /*e3f0*/  IMAD.SHL.U32 R27, R18, 0x10, RZ ;  /* 0x00000010121b7824 */ /* 0x000fe200078e00ff */
[----:B------:R-:W-:Y:S01]  /*e400*/  LEA.HI.X R38, R16, R38, R17, 0x4, P5 ;  /* 0x0000002610267211 */ /* 0x000fe200028f2411 */
[----:B------:R-:W-:Y:S01]  /*e410*/  IMAD.X R35, R15, 0x1, ~R35, P3 ;  /* 0x000000010f237824 */ /* 0x000fe200018e0e23 */
[----:B------:R-:W-:Y:S01]  /*e420*/  LEA R43, P3, R40, R43, 0x4 ;  /* 0x0000002b282b7211 */ /* 0x000fe200078620ff */
[----:B------:R-:W-:Y:S01]  /*e430*/  IMAD.WIDE.U32 R18, R34, UR4, RZ ;  /* 0x0000000422127c25 */ /* 0x000fe2000f8e00ff */
[----:B0-----:R-:W-:-:S02]  /*e440*/  MOV R52, UR6 ;  /* 0x0000000600347c02 */ /* 0x001fc40008000f00 */
[----:B------:R-:W-:Y:S01]  /*e450*/  LEA.HI.X R40, R40, R21, R25, 0x4, P3 ;  /* 0x0000001528287211 */ /* 0x000fe200018f2419 */
[----:B------:R-:W-:Y:S01]  /*e460*/  IMAD R16, R9, UR4, RZ ;  /* 0x0000000409107c24 */ /* 0x000fe2000f8e02ff */
[----:B------:R-:W-:Y:S01]  /*e470*/  IADD3 R19, PT, PT, R19, R53, RZ ;  /* 0x0000003513137210 */ /* 0x000fe20007ffe0ff */
[----:B------:R-:W-:Y:S01]  /*e480*/  IMAD R35, R35, R12, RZ ;  /* 0x0000000c23237224 */ /* 0x000fe200078e02ff */
[C---:B------:R-:W-:Y:S01]  /*e490*/  LEA R42, P4, R18.reuse, R33, 0x4 ;  /* 0x00000021122a7211 */ /* 0x040fe200078820ff */
[C---:B------:R-:W-:Y:S02]  /*e4a0*/  IMAD R21, R7.reuse, UR5, R16 ;  /* 0x0000000507157c24 */ /* 0x040fe4000f8e0210 */
[----:B------:R-:W-:Y:S01]  /*e4b0*/  IMAD.WIDE.U32 R16, R7, UR4, RZ ;  /* 0x0000000407107c25 */ /* 0x000fe2000f8e00ff */
[----:B------:R-:W-:-:S03]  /*e4c0*/  LEA.HI.X R39, R18, R39, R19, 0x4, P4 ;  /* 0x0000002712277211 */ /* 0x000fc600020f2413 */
[----:B------:R-:W-:Y:S01]  /*e4d0*/  IMAD R9, R10, UR4, RZ ;  /* 0x000000040a097c24 */ /* 0x000fe2000f8e02ff */
[----:B------:R-:W-:Y:S01]  /*e4e0*/  LEA R37, P3, R16, R37, 0x4 ;  /* 0x0000002510257211 */ /* 0x000fe200078620ff */
[C---:B------:R-:W-:Y:S02]  /*e4f0*/  IMAD R19, R24.reuse, R13, R35 ;  /* 0x0000000d18137224 */ /* 0x040fe400078e0223 */
[----:B------:R-:W-:Y:S02]  /*e500*/  IMAD R11, R11, UR4, RZ ;  /* 0x000000040b0b7c24 */ /* 0x000fe4000f8e02ff */
[----:B------:R-:W-:Y:S02]  /*e510*/  IMAD.IADD R7, R17, 0x1, R21 ;  /* 0x0000000111077824 */ /* 0x000fe400078e0215 */
[----:B------:R-:W-:-:S03]  /*e520*/  IMAD.WIDE.U32 R12, R24, R12, RZ ;  /* 0x0000000c180c7225 */ /* 0x000fc600078e00ff */
[----:B------:R-:W-:Y:S01]  /*e530*/  LEA.HI.X R36, R16, R36, R7, 0x4, P3 ;  /* 0x0000002410247211 */ /* 0x000fe200018f2407 */
[C---:B------:R-:W-:Y:S01]  /*e540*/  IMAD R23, R8.reuse, UR5, R9 ;  /* 0x0000000508177c24 */ /* 0x040fe2000f8e0209 */
[----:B------:R-:W-:Y:S01]  /*e550*/  IADD3 R19, PT, PT, R13, R19, RZ ;  /* 0x000000130d137210 */ /* 0x000fe20007ffe0ff */
[----:B------:R-:W-:-:S03]  /*e560*/  IMAD.WIDE.U32 R8, R8, UR4, RZ ;  /* 0x0000000408087c25 */ /* 0x000fc6000f8e00ff */
[----:B------:R-:W-:Y:S01]  /*e570*/  SHF.L.U64.HI R19, R12, 0x4, R19 ;  /* 0x000000040c137819 */ /* 0x000fe20000010213 */
[C---:B------:R-:W-:Y:S01]  /*e580*/  IMAD R21, R6.reuse, UR5, R11 ;  /* 0x0000000506157c24 */ /* 0x040fe2000f8e020b */
[----:B------:R-:W-:Y:S01]  /*e590*/  IADD3 R17, PT, PT, R9, R23, RZ ;  /* 0x0000001709117210 */ /* 0x000fe20007ffe0ff */
[----:B------:R-:W-:Y:S01]  /*e5a0*/  IMAD.WIDE.U32 R10, R6, UR4, RZ ;  /* 0x00000004060a7c25 */ /* 0x000fe2000f8e00ff */
[----:B------:R-:W-:Y:S01]  /*e5b0*/  USHF.L.U64.HI UR4, UR4, 0x7, UR5 ;  /* 0x0000000704047899 */ /* 0x000fe20008010205 */
[----:B------:R-:W-:Y:S02]  /*e5c0*/  LEA R13, P3, R8, R20, 0x4 ;  /* 0x00000014080d7211 */ /* 0x000fe400078620ff */
[----:B------:R-:W-:Y:S01]  /*e5d0*/  IMAD.SHL.U32 R7, R12, 0x10, RZ ;  /* 0x000000100c077824 */ /* 0x000fe200078e00ff */
[----:B------:R-:W-:Y:S01]  /*e5e0*/  LEA R12, P4, R10, R27, 0x4 ;  /* 0x0000001b0a0c7211 */ /* 0x000fe200078820ff */
[----:B------:R-:W-:Y:S01]  /*e5f0*/  IMAD.IADD R9, R11, 0x1, R21 ;  /* 0x000000010b097824 */ /* 0x000fe200078e0215 */
[----:B------:R-:W-:Y:S01]  /*e600*/  IADD3.X R11, PT, PT, R5, UR5, RZ, P2, !PT ;  /* 0x00000005050b7c10 */ /* 0x000fe200097fe4ff */
[----:B------:R-:W-:Y:S01]  /*e610*/  IMAD.U32 R51, RZ, RZ, UR7 ;  /* 0x00000007ff337e24 */ /* 0x000fe2000f8e00ff */
[----:B------:R-:W-:-:S02]  /*e620*/  LEA R7, P2, R4, R7, 0x4 ;  /* 0x0000000704077211 */ /* 0x000fc400078420ff */
[----:B------:R-:W-:Y:S02]  /*e630*/  LEA.HI.X R6, R8, R26, R17, 0x4, P3 ;  /* 0x0000001a08067211 */ /* 0x000fe400018f2411 */
[----:B------:R-:W-:Y:S02]  /*e640*/  LEA.HI.X R5, R10, R22, R9, 0x4, P4 ;  /* 0x000000160a057211 */ /* 0x000fe400020f2409 */
[----:B------:R-:W-:Y:S02]  /*e650*/  LEA.HI.X R4, R4, R19, R11, 0x4, P2 ;  /* 0x0000001304047211 */ /* 0x000fe400010f240b */
[----:B------:R-:W-:-:S07]  /*e660*/  IADD3.X R49, PT, PT, ~R49, UR4, RZ, P1, !PT ;  /* 0x0000000431317c10 */ /* 0x000fce0008ffe5ff */
.L_x_1286:
[----:B------:R-:W-:-:S04]  /*e670*/  IADD3 R32, P1, PT, R52, R45, RZ ;  /* 0x0000002d34207210 */ /* 0x000fc80007f3e0ff */
[----:B------:R-:W-:Y:S02]  /*e680*/  IADD3.X R33, PT, PT, R51, R44, RZ, P1, !PT ;  /* 0x0000002c33217210 */ /* 0x000fe40000ffe4ff */
[----:B------:R-:W-:-:S04]  /*e690*/  IADD3 R24, P1, PT, R52, R7, RZ ;  /* 0x0000000734187210 */ /* 0x000fc80007f3e0ff */
[----:B------:R-:W2:Y:S01]  /*e6a0*/  LDG.E.128 R32, desc[UR8][R32.64] ;  /* 0x0000000820207981 */ /* 0x000ea2000c1e1d00 */
[----:B------:R-:W-:-:S06]  /*e6b0*/  IMAD.X R25, R51, 0x1, R4, P1 ;  /* 0x0000000133197824 */ /* 0x000fcc00008e0604 */
[----:B------:R-:W3:Y:S01]  /*e6c0*/  LDG.E.128 R24, desc[UR8][R24.64] ;  /* 0x0000000818187981 */ /* 0x000ee2000c1e1d00 */
[----:B------:R-:W-:-:S04]  /*e6d0*/  IADD3 R8, P1, PT, R52, R43, RZ ;  /* 0x0000002b34087210 */ /* 0x000fc80007f3e0ff */
[----:B------:R-:W-:Y:S02]  /*e6e0*/  IADD3.X R9, PT, PT, R51, R40, RZ, P1, !PT ;  /* 0x0000002833097210 */ /* 0x000fe40000ffe4ff */
[----:B------:R-:W-:-:S04]  /*e6f0*/  IADD3 R20, P1, PT, R52, R42, RZ ;  /* 0x0000002a34147210 */ /* 0x000fc80007f3e0ff */
[----:B------:R-:W4:Y:S01]  /*e700*/  LDG.E.128 R8, desc[UR8][R8.64] ;  /* 0x0000000808087981 */ /* 0x000f22000c1e1d00 */
[----:B------:R-:W-:Y:S01]  /*e710*/  IMAD.X R21, R51, 0x1, R39, P1 ;  /* 0x0000000133157824 */ /* 0x000fe200008e0627 */
[----:B------:R-:W-:-:S05]  /*e720*/  IADD3 R16, P1, PT, R52, R41, RZ ;  /* 0x0000002934107210 */ /* 0x000fca0007f3e0ff */
[----:B------:R-:W4:Y:S01]  /*e730*/  LDG.E.128 R20, desc[UR8][R20.64] ;  /* 0x0000000814147981 */ /* 0x000f22000c1e1d00 */
[----:B------:R-:W-:Y:S02]  /*e740*/  IADD3.X R17, PT, PT, R51, R38, RZ, P1, !PT ;  /* 0x0000002633117210 */ /* 0x000fe40000ffe4ff */
[----:B------:R-:W-:-:S04]  /*e750*/  IADD3 R56, P1, PT, R52, R37, RZ ;  /* 0x0000002534387210 */ /* 0x000fc80007f3e0ff */
[----:B------:R-:W4:Y:S01]  /*e760*/  LDG.E.128 R16, desc[UR8][R16.64] ;  /* 0x0000000810107981 */ /* 0x000f22000c1e1d00 */
[----:B------:R-:W-:Y:S01]  /*e770*/  IMAD.X R57, R51, 0x1, R36, P1 ;  /* 0x0000000133397824 */ /* 0x000fe200008e0624 */
[----:B------:R-:W-:-:S04]  /*e780*/  IADD3 R60, P1, PT, R52, R13, RZ ;  /* 0x0000000d343c7210 */ /* 0x000fc80007f3e0ff */
[----:B------:R-:W-:Y:S01]  /*e790*/  IADD3.X R61, PT, PT, R51, R6, RZ, P1, !PT ;  /* 0x00000006333d7210 */ /* 0x000fe20000ffe4ff */
[----:B--2--5:R-:W-:Y:S02]  /*e7a0*/  DADD R32, R32, R28 ;  /* 0x0000000020207229 */ /* 0x024fe4000000001c */
[----:B------:R-:W-:Y:S01]  /*e7b0*/  DADD R34, R34, R30 ;  /* 0x0000000022227229 */ /* 0x000fe2000000001e */
[----:B------:R0:W2:Y:S07]  /*e7c0*/  LDG.E.128 R28, desc[UR8][R56.64] ;  /* 0x00000008381c7981 */ /* 0x0000ae000c1e1d00 */
[----:B---3--:R-:W-:-:S02]  /*e7d0*/  DADD R58, R34, R26 ;  /* 0x00000000223a7229 */ /* 0x008fc4000000001a */
[----:B0-----:R-:W-:Y:S01]  /*e7e0*/  DADD R56, R32, R24 ;  /* 0x0000000020387229 */ /* 0x001fe20000000018 */
[----:B------:R-:W-:Y:S01]  /*e7f0*/  IADD3 R32, P1, PT, R52, R12, RZ ;  /* 0x0000000c34207210 */ /* 0x000fe20007f3e0ff */
[----:B------:R-:W3:Y:S04]  /*e800*/  LDG.E.128 R24, desc[UR8][R60.64] ;  /* 0x000000083c187981 */ /* 0x000ee8000c1e1d00 */
[----:B------:R-:W-:-:S06]  /*e810*/  IMAD.X R33, R51, 0x1, R5, P1 ;  /* 0x0000000133217824 */ /* 0x000fcc00008e0605 */
[----:B------:R-:W3:Y:S01]  /*e820*/  LDG.E.128 R32, desc[UR8][R32.64] ;  /* 0x0000000820207981 */ /* 0x000ee2000c1e1d00 */
[----:B----4-:R-:W-:Y:S01]  /*e830*/  DADD R8, R56, R8 ;  /* 0x0000000038087229 */ /* 0x010fe20000000008 */
[----:B------:R-:W-:Y:S01]  /*e840*/  IADD3 R50, P1, PT, R50, -0x8, RZ ;  /* 0xfffffff832327810 */ /* 0x000fe20007f3e0ff */
[----:B------:R-:W-:Y:S01]  /*e850*/  DADD R10, R58, R10 ;  /* 0x000000003a0a7229 */ /* 0x000fe2000000000a */
[----:B------:R-:W-:Y:S02]  /*e860*/  IADD3 R52, P3, PT, R52, R46, RZ ;  /* 0x0000002e34347210 */ /* 0x000fe40007f7e0ff */
[----:B------:R-:W-:Y:S02]  /*e870*/  IADD3.X R3, PT, PT, R3, -0x1, RZ, P1, !PT ;  /* 0xffffffff03037810 */ /* 0x000fe40000ffe4ff */
[----:B------:R-:W-:Y:S01]  /*e880*/  ISETP.NE.U32.AND P1, PT, R50, RZ, PT ;  /* 0x000000ff3200720c */ /* 0x000fe20003f25070 */
[----:B------:R-:W-:Y:S01]  /*e890*/  DADD R8, R8, R20 ;  /* 0x0000000008087229 */ /* 0x000fe20000000014 */
[----:B------:R-:W-:Y:S01]  /*e8a0*/  IADD3 R2, P2, PT, R2, 0x8, RZ ;  /* 0x0000000802027810 */ /* 0x000fe20007f5e0ff */
[----:B------:R-:W-:Y:S01]  /*e8b0*/  DADD R10, R10, R22 ;  /* 0x000000000a0a7229 */ /* 0x000fe20000000016 */
[----:B------:R-:W-:Y:S01]  /*e8c0*/  ISETP.NE.AND.EX P1, PT, R3, RZ, PT, P1 ;  /* 0x000000ff0300720c */ /* 0x000fe20003f25310 */
[----:B------:R-:W-:Y:S01]  /*e8d0*/  IMAD.X R51, R51, 0x1, R49, P3 ;  /* 0x0000000133337824 */ /* 0x000fe200018e0631 */
[----:B------:R-:W-:-:S03]  /*e8e0*/  IADD3.X R0, PT, PT, RZ, R0, RZ, P2, !PT ;  /* 0x00000000ff007210 */ /* 0x000fc600017fe4ff */
[----:B------:R-:W-:Y:S02]  /*e8f0*/  DADD R8, R8, R16 ;  /* 0x0000000008087229 */ /* 0x000fe40000000010 */
[----:B------:R-:W-:-:S06]  /*e900*/  DADD R10, R10, R18 ;  /* 0x000000000a0a7229 */ /* 0x000fcc0000000012 */
[----:B--2---:R-:W-:Y:S02]  /*e910*/  DADD R8, R8, R28 ;  /* 0x0000000008087229 */ /* 0x004fe4000000001c */
[----:B------:R-:W-:-:S06]  /*e920*/  DADD R10, R10, R30 ;  /* 0x000000000a0a7229 */ /* 0x000fcc000000001e */
[----:B---3--:R-:W-:Y:S02]  /*e930*/  DADD R8, R8, R24 ;  /* 0x0000000008087229 */ /* 0x008fe40000000018 */
[----:B------:R-:W-:-:S06]  /*e940*/  DADD R10, R10, R26 ;  /* 0x000000000a0a7229 */ /* 0x000fcc000000001a */
[----:B------:R-:W-:Y:S02]  /*e950*/  DADD R28, R8, R32 ;  /* 0x00000000081c7229 */ /* 0x000fe40000000020 */
[----:B------:R-:W-:Y:S01]  /*e960*/  DADD R30, R10, R34 ;  /* 0x000000000a1e7229 */ /* 0x000fe20000000022 */
[----:B------:R-:W-:Y:S10]  /*e970*/  @P1 BRA `(.L_x_1286) ;  /* 0xfffffffc003c1947 */ /* 0x000ff4000383ffff */
.L_x_1285:
[----:B------:R-:W-:Y:S05]  /*e980*/  BSYNC.RECONVERGENT B0 ;  /* 0x0000000000007941 */ /* 0x000fea0003800200 */
.L_x_1284:
        /* <DEDUP_REMOVED lines=27> */
[----:B------:R-:W-:Y:S01]  /*eb40*/  IMAD.WIDE.U32 R4, R8, UR10, R6 ;  /* 0x0000000a08047c25 */ /* 0x000fe2000f8e0006 */
[----:B------:R-:W-:Y:S02]  /*eb50*/  IADD3 R21, P3, PT, R14, -R10, RZ ;  /* 0x8000000a0e157210 */ /* 0x000fe40007f7e0ff */
[----:B------:R-:W-:Y:S01]  /*eb60*/  IADD3 R6, P4, PT, R6, UR6, RZ ;  /* 0x0000000606067c10 */ /* 0x000fe2000ff9e0ff */
[----:B------:R-:W-:Y:S01]  /*eb70*/  IMAD R9, R8, UR11, R9 ;  /* 0x0000000b08097c24 */ /* 0x000fe2000f8e0209 */
[----:B----4-:R-:W-:Y:S01]  /*eb80*/  LEA R16, P1, R4, UR12, 0x4 ;  /* 0x0000000c04107c11 */ /* 0x010fe2000f8220ff */
[----:B------:R-:W-:Y:S01]  /*eb90*/  IMAD R17, R2, UR5, R13 ;  /* 0x0000000502117c24 */ /* 0x000fe2000f8e020d */
[----:B------:R-:W-:Y:S01]  /*eba0*/  IADD3 R13, P2, PT, R10, UR4, RZ ;  /* 0x000000040a0d7c10 */ /* 0x000fe2000ff5e0ff */
[----:B------:R-:W-:Y:S01]  /*ebb0*/  IMAD.IADD R5, R9, 0x1, R5 ;  /* 0x0000000109057824 */ /* 0x000fe200078e0205 */
[----:B------:R-:W-:Y:S02]  /*ebc0*/  IADD3.X R7, PT, PT, R7, UR7, RZ, P4, !PT ;  /* 0x0000000707077c10 */ /* 0x000fe4000a7fe4ff */
[----:B------:R-:W-:-:S02]  /*ebd0*/  IADD3 R19, PT, PT, R11, R17, RZ ;  /* 0x000000110b137210 */ /* 0x000fc40007ffe0ff */
[----:B------:R-:W-:Y:S02]  /*ebe0*/  LEA.HI.X R17, R4, UR13, R5, 0x4, P1 ;  /* 0x0000000d04117c11 */ /* 0x000fe400088f2405 */
[----:B------:R-:W-:Y:S01]  /*ebf0*/  IADD3 R11, P1, PT, R14, -R13, RZ ;  /* 0x8000000d0e0b7210 */ /* 0x000fe20007f3e0ff */
[----:B------:R-:W-:Y:S01]  /*ec00*/  IMAD.X R4, R15, 0x1, ~R19, P3 ;  /* 0x000000010f047824 */ /* 0x000fe200018e0e13 */
[----:B------:R-:W-:Y:S02]  /*ec10*/  IADD3.X R19, PT, PT, R19, UR5, RZ, P2, !PT ;  /* 0x0000000513137c10 */ /* 0x000fe400097fe4ff */
[----:B------:R-:W-:Y:S01]  /*ec20*/  IADD3 R8, P2, PT, R6, UR6, RZ ;  /* 0x0000000606087c10 */ /* 0x000fe2000ff5e0ff */
[----:B------:R-:W-:Y:S01]  /*ec30*/  IMAD R4, R4, UR10, RZ ;  /* 0x0000000a04047c24 */ /* 0x000fe2000f8e02ff */
[----:B------:R-:W-:Y:S02]  /*ec40*/  IADD3.X R10, PT, PT, R15, ~R19, RZ, P1, !PT ;  /* 0x800000130f0a7210 */ /* 0x000fe40000ffe4ff */
[----:B------:R-:W-:Y:S01]  /*ec50*/  IADD3.X R9, PT, PT, R7, UR7, RZ, P2, !PT ;  /* 0x0000000707097c10 */ /* 0x000fe200097fe4ff */
[C---:B------:R-:W-:Y:S01]  /*ec60*/  IMAD R25, R21.reuse, UR11, R4 ;  /* 0x0000000b15197c24 */ /* 0x040fe2000f8e0204 */
[----:B------:R-:W-:Y:S01]  /*ec70*/  IADD3 R13, P3, P4, R14, -UR4, -R13 ;  /* 0x800000040e0d7c10 */ /* 0x000fe2000fc7e80d */
[----:B------:R-:W-:-:S03]  /*ec80*/  IMAD.WIDE.U32 R4, R21, UR10, R6 ;  /* 0x0000000a15047c25 */ /* 0x000fc6000f8e0006 */
[----:B------:R-:W-:Y:S01]  /*ec90*/  IADD3.X R12, PT, PT, R15, ~UR5, ~R19, P3, P4 ;  /* 0x800000050f0c7c10 */ /* 0x000fe20009fe8c13 */
[----:B------:R-:W-:Y:S01]  /*eca0*/  IMAD R6, R10, UR10, RZ ;  /* 0x0000000a0a067c24 */ /* 0x000fe2000f8e02ff */
[----:B------:R-:W-:Y:S01]  /*ecb0*/  IADD3 R10, P1, PT, R8, UR6, RZ ;  /* 0x00000006080a7c10 */ /* 0x000fe2000ff3e0ff */
[----:B------:R-:W-:Y:S01]  /*ecc0*/  IMAD.IADD R5, R25, 0x1, R5 ;  /* 0x0000000119057824 */ /* 0x000fe200078e0205 */
[----:B------:R-:W2:Y:S01]  /*ecd0*/  LDG.E.128 R16, desc[UR8][R16.64] ;  /* 0x0000000810107981 */ /* 0x000ea2000c1e1d00 */
[C---:B------:R-:W-:Y:S02]  /*ece0*/  IMAD R23, R11.reuse, UR11, R6 ;  /* 0x0000000b0b177c24 */ /* 0x040fe4000f8e0206 */
[----:B------:R-:W-:Y:S01]  /*ecf0*/  IMAD.WIDE.U32 R6, R11, UR10, R8 ;  /* 0x0000000a0b067c25 */ /* 0x000fe2000f8e0008 */
[----:B------:R-:W-:Y:S02]  /*ed00*/  IADD3.X R11, PT, PT, R9, UR7, RZ, P1, !PT ;  /* 0x00000007090b7c10 */ /* 0x000fe40008ffe4ff */
[----:B------:R-:W-:Y:S01]  /*ed10*/  LEA R20, P1, R4, UR12, 0x4 ;  /* 0x0000000c04147c11 */ /* 0x000fe2000f8220ff */
[----:B------:R-:W-:-:S03]  /*ed20*/  IMAD R12, R12, UR10, RZ ;  /* 0x0000000a0c0c7c24 */ /* 0x000fc6000f8e02ff */
[----:B------:R-:W-:Y:S01]  /*ed30*/  LEA.HI.X R21, R4, UR13, R5, 0x4, P1 ;  /* 0x0000000d04157c11 */ /* 0x000fe200088f2405 */
[----:B------:R-:W-:Y:S01]  /*ed40*/  IMAD R9, R13, UR11, R12 ;  /* 0x0000000b0d097c24 */ /* 0x000fe2000f8e020c */
[----:B------:R-:W-:Y:S02]  /*ed50*/  IADD3 R7, PT, PT, R7, R23, RZ ;  /* 0x0000001707077210 */ /* 0x000fe40007ffe0ff */
[C---:B------:R-:W-:Y:S01]  /*ed60*/  LEA R12, P1, R6.reuse, UR12, 0x4 ;  /* 0x0000000c060c7c11 */ /* 0x040fe2000f8220ff */
[----:B------:R-:W-:Y:S01]  /*ed70*/  IMAD.WIDE.U32 R4, R13, UR10, R10 ;  /* 0x0000000a0d047c25 */ /* 0x000fe2000f8e000a */
[----:B------:R-:W3:Y:S02]  /*ed80*/  LDG.E.128 R20, desc[UR8][R20.64] ;  /* 0x0000000814147981 */ /* 0x000ee4000c1e1d00 */
[----:B------:R-:W-:Y:S01]  /*ed90*/  LEA.HI.X R13, R6, UR13, R7, 0x4, P1 ;  /* 0x0000000d060d7c11 */ /* 0x000fe200088f2407 */
[----:B------:R-:W-:Y:S01]  /*eda0*/  IMAD.IADD R5, R5, 0x1, R9 ;  /* 0x0000000105057824 */ /* 0x000fe200078e0209 */
[----:B------:R-:W-:-:S03]  /*edb0*/  LEA R6, P1, R4, UR12, 0x4 ;  /* 0x0000000c04067c11 */ /* 0x000fc6000f8220ff */
[----:B------:R-:W4:Y:S01]  /*edc0*/  LDG.E.128 R8, desc[UR8][R12.64] ;  /* 0x000000080c087981 */ /* 0x000f22000c1e1d00 */
        /* <DEDUP_REMOVED lines=12> */
.L_x_1290:
[----:B------:R-:W-:Y:S05]  /*ee90*/  BSYNC.RECONVERGENT B1 ;  /* 0x0000000000017941 */ /* 0x000fea0003800200 */
.L_x_1289:
        /* <DEDUP_REMOVED lines=20> */
[----:B------:R-:W-:-:S04]  /*efe0*/  IMAD.WIDE.U32 R6, R2, UR6, RZ ;  /* 0x0000000602067c25 */ /* 0x000fc8000f8e00ff */
[----:B------:R-:W-:Y:S01]  /*eff0*/  IMAD R11, R2, UR7, R11 ;  /* 0x00000007020b7c24 */ /* 0x000fe2000f8e020b */
[----:B------:R-:W-:Y:S01]  /*f000*/  IADD3 R10, P2, PT, R6, UR6, RZ ;  /* 0x00000006060a7c10 */ /* 0x000fe2000ff5e0ff */
[----:B-1----:R-:W-:-:S03]  /*f010*/  IMAD.WIDE.U32 R8, R2, UR4, R8 ;  /* 0x0000000402087c25 */ /* 0x002fc6000f8e0008 */
[----:B------:R-:W-:Y:S01]  /*f020*/  IADD3 R7, PT, PT, R7, R11, RZ ;  /* 0x0000000b07077210 */ /* 0x000fe20007ffe0ff */
[----:B------:R-:W-:Y:S02]  /*f030*/  IMAD R13, R2, UR5, R13 ;  /* 0x00000005020d7c24 */ /* 0x000fe4000f8e020d */
[----:B------:R-:W-:Y:S01]  /*f040*/  IMAD.IADD R3, R5, 0x1, R3 ;  /* 0x0000000105037824 */ /* 0x000fe200078e0203 */
[----:B------:R-:W-:Y:S02]  /*f050*/  IADD3 R5, P1, PT, R14, -R8, RZ ;  /* 0x800000080e057210 */ /* 0x000fe40007f3e0ff */
[----:B------:R-:W-:Y:S01]  /*f060*/  IADD3 R13, PT, PT, R9, R13, RZ ;  /* 0x0000000d090d7210 */ /* 0x000fe20007ffe0ff */
[----:B---3--:R-:W-:Y:S01]  /*f070*/  IMAD R3, R3, UR10, RZ ;  /* 0x0000000a03037c24 */ /* 0x008fe2000f8e02ff */
[----:B------:R-:W-:Y:S01]  /*f080*/  IADD3.X R11, PT, PT, R7, UR7, RZ, P2, !PT ;  /* 0x00000007070b7c10 */ /* 0x000fe200097fe4ff */
[----:B------:R-:W-:-:S04]  /*f090*/  IMAD.WIDE.U32 R6, R4, UR10, R6 ;  /* 0x0000000a04067c25 */ /* 0x000fc8000f8e0006 */
[----:B------:R-:W-:Y:S02]  /*f0a0*/  IMAD.X R13, R15, 0x1, ~R13, P1 ;  /* 0x000000010f0d7824 */ /* 0x000fe400008e0e0d */
[----:B------:R-:W-:Y:S01]  /*f0b0*/  IMAD R3, R4, UR11, R3 ;  /* 0x0000000b04037c24 */ /* 0x000fe2000f8e0203 */
[----:B----4-:R-:W-:Y:S01]  /*f0c0*/  LEA R4, P1, R6, UR12, 0x4 ;  /* 0x0000000c06047c11 */ /* 0x010fe2000f8220ff */
[----:B------:R-:W-:Y:S02]  /*f0d0*/  IMAD R8, R13, UR10, RZ ;  /* 0x0000000a0d087c24 */ /* 0x000fe4000f8e02ff */
[----:B------:R-:W-:Y:S01]  /*f0e0*/  IMAD.WIDE.U32 R10, R5, UR10, R10 ;  /* 0x0000000a050a7c25 */ /* 0x000fe2000f8e000a */
[----:B------:R-:W-:-:S03]  /*f0f0*/  IADD3 R3, PT, PT, R3, R7, RZ ;  /* 0x0000000703037210 */ /* 0x000fc60007ffe0ff */
[----:B------:R-:W-:Y:S01]  /*f100*/  IMAD R7, R5, UR11, R8 ;  /* 0x0000000b05077c24 */ /* 0x000fe2000f8e0208 */
[----:B------:R-:W-:Y:S02]  /*f110*/  LEA.HI.X R5, R6, UR13, R3, 0x4, P1 ;  /* 0x0000000d06057c11 */ /* 0x000fe400088f2403 */
[----:B------:R-:W-:Y:S01]  /*f120*/  LEA R8, P1, R10, UR12, 0x4 ;  /* 0x0000000c0a087c11 */ /* 0x000fe2000f8220ff */
[----:B------:R-:W-:-:S03]  /*f130*/  IMAD.IADD R3, R7, 0x1, R11 ;  /* 0x0000000107037824 */ /* 0x000fc600078e020b */
[----:B------:R-:W2:Y:S02]  /*f140*/  LDG.E.128 R4, desc[UR8][R4.64] ;  /* 0x0000000804047981 */ /* 0x000ea4000c1e1d00 */
        /* <DEDUP_REMOVED lines=8> */
.L_x_1292:
[----:B------:R-:W-:Y:S05]  /*f1d0*/  BSYNC.RECONVERGENT B1 ;  /* 0x0000000000017941 */ /* 0x000fea0003800200 */
.L_x_1291:
        /* <DEDUP_REMOVED lines=24> */
.L_x_1288:
[----:B------:R-:W-:Y:S05]  /*f360*/  BSYNC.RECONVERGENT B0 ;  /* 0x0000000000007941 */ /* 0x000fea0003800200 */
.L_x_1287:
[----:B-----5:R-:W-:Y:S01]  /*f370*/  STG.E.128 desc[UR8][R54.64], R28 ;  /* 0x0000001c36007986 */ /* 0x020fe2000c101d08 */
[----:B------:R-:W-:Y:S05]  /*f380*/  EXIT ;  /* 0x000000000000794d */ /* 0x000fea0003800000 */
.L_x_1160:
        /* <DEDUP_REMOVED lines=8> */
[----:B------:R-:W-:Y:S01]  /*f410*/  IMAD.MOV.U32 R4, RZ, RZ, RZ ;  /* 0x000000ffff047224 */ /* 0x000fe200078e00ff */
[----:B------:R-:W-:Y:S01]  /*f420*/  ISETP.NE.AND P0, PT, R2, RZ, PT ;  /* 0x000000ff0200720c */ /* 0x000fe20003f05270 */
[----:B------:R-:W1:Y:S01]  /*f430*/  LDCU UR12, c[0x0][0x38c] ;  /* 0x00007180ff0c77ac */ /* 0x000e620008000800 */
[----:B------:R-:W2:Y:S01]  /*f440*/  LDCU.64 UR14, c[0x0][0x4b8] ;  /* 0x00009700ff0e77ac */ /* 0x000ea20008000a00 */
        /* <DEDUP_REMOVED lines=342> */
.L_x_1295:
        /* <DEDUP_REMOVED lines=21> */
[----:B0-----:R-:W-:-:S06]  /*10b00*/  VIADD R7, R4, 0xffffffe ;  /* 0x0ffffffe04077836 */ /* 0x001fcc0000000000 */
[----:B------:R-:W0:Y:S02]  /*10b10*/  F2I.FTZ.U32.TRUNC.NTZ R7, R7 ;  /* 0x0000000700077305 */ /* 0x000e24000021f000 */
[----:B0-----:R-:W-:-:S05]  /*10b20*/  IADD3 R3, PT, PT, RZ, -R7, RZ ;  /* 0x80000007ff037210 */ /* 0x001fca0007ffe0ff */
[----:B------:R-:W-:-:S04]  /*10b30*/  IMAD R3, R3, UR6, RZ ;  /* 0x0000000603037c24 */ /* 0x000fc8000f8e02ff */
[----:B------:R-:W-:-:S04]  /*10b40*/  IMAD.HI.U32 R3, R7, R3, R6 ;  /* 0x0000000307037227 */ /* 0x000fc800078e0006 */
[----:B------:R-:W-:Y:S02]  /*10b50*/  HFMA2 R7, -RZ, RZ, 0, 0 ;  /* 0x00000000ff077431 */ /* 0x000fe400000001ff */
        /* <DEDUP_REMOVED lines=10> */
.L_x_1298:
[----:B------:R-:W-:-:S07]  /*10c00*/  MOV R4, 0x10c20 ;  /* 0x00010c2000047802 */ /* 0x000fce0000000f00 */
[----:B------:R-:W-:Y:S05]  /*10c10*/  CALL.REL.NOINC `($__internal_4_$__cuda_sm20_div_s64) ;  /* 0x0000019400147944 */ /* 0x000fea0003c00000 */
.L_x_1297:
[----:B------:R-:W-:Y:S05]  /*10c20*/  BSYNC.RECONVERGENT B1 ;  /* 0x0000000000017941 */ /* 0x000fea0003800200 */
.L_x_1296:
[----:B------:R-:W0:Y:S01]  /*10c30*/  LDC.64 R20, c[0x0][0x608] ;  /* 0x00018200ff147b82 */ /* 0x000e220000000a00 */
[----:B------:R-:W-:Y:S07]  /*10c40*/  BSSY.RECONVERGENT B1, `(.L_x_1299) ;  /* 0x000002a000017945 */ /* 0x000fee0003800200 */
[----:B------:R-:W1:Y:S01]  /*10c50*/  LDC.64 R16, c[0x0][0x600] ;  /* 0x00018000ff107b82 */ /* 0x000e620000000a00 */
[-C--:B0-----:R-:W-:Y:S02]  /*10c60*/  IMAD R3, R7, R20.reuse, RZ ;  /* 0x0000001407037224 */ /* 0x081fe400078e02ff */
[----:B------:R-:W-:-:S04]  /*10c70*/  IMAD.WIDE.U32 R8, R6, R20, RZ ;  /* 0x0000001406087225 */ /* 0x000fc800078e00ff */
[----:B------:R-:W-:Y:S01]  /*10c80*/  IMAD R11, R6, R21, R3 ;  /* 0x00000015060b7224 */ /* 0x000fe200078e0203 */
[----:B-1----:R-:W-:-:S03]  /*10c90*/  IADD3 R3, P1, PT, R8, R16, RZ ;  /* 0x0000001008037210 */ /* 0x002fc60007f3e0ff */
[----:B------:R-:W-:Y:S01]  /*10ca0*/  IMAD.IADD R4, R9, 0x1, R11 ;  /* 0x0000000109047824 */ /* 0x000fe200078e020b */
[----:B------:R-:W-:-:S04]  /*10cb0*/  ISETP.GE.U32.AND P0, PT, R18, R3, PT ;  /* 0x000000031200720c */ /* 0x000fc80003f06070 */
[----:B------:R-:W-:Y:S02]  /*10cc0*/  IADD3.X R3, PT, PT, R4, R17, RZ, P1, !PT ;  /* 0x0000001104037210 */ /* 0x000fe40000ffe4ff */
[----:B------:R-:W-:Y:S02]  /*10cd0*/  ISETP.GT.U32.AND P1, PT, R8, R18, PT ;  /* 0x000000120800720c */ /* 0x000fe40003f24070 */
[C---:B------:R-:W-:Y:S02]  /*10ce0*/  ISETP.GE.AND.EX P0, PT, R19.reuse, R3, PT, P0 ;  /* 0x000000031300720c */ /* 0x040fe40003f06300 */
[----:B------:R-:W-:Y:S02]  /*10cf0*/  LOP3.LUT R3, R19, R21, RZ, 0xfc, !PT ;  /* 0x0000001513037212 */ /* 0x000fe400078efcff */
        /* <DEDUP_REMOVED lines=26> */
.L_x_1300:
[----:B------:R-:W-:Y:S01]  /*10ea0*/  MOV R10, R18 ;  /* 0x00000012000a7202 */ /* 0x000fe20000000f00 */
[----:B------:R-:W-:Y:S01]  /*10eb0*/  IMAD.MOV.U32 R3, RZ, RZ, R19 ;  /* 0x000000ffff037224 */ /* 0x000fe200078e0013 */
[----:B------:R-:W-:-:S07]  /*10ec0*/  MOV R4, 0x10ee0 ;  /* 0x00010ee000047802 */ /* 0x000fce0000000f00 */
[----:B------:R-:W-:Y:S05]  /*10ed0*/  CALL.REL.NOINC `($__internal_4_$__cuda_sm20_div_s64) ;  /* 0x0000019000647944 */ /* 0x000fea0003c00000 */
.L_x_1301:
[----:B------:R-:W-:Y:S05]  /*10ee0*/  BSYNC.RECONVERGENT B1 ;  /* 0x0000000000017941 */ /* 0x000fea0003800200 */
.L_x_1299:
        /* <DEDUP_REMOVED lines=12> */
[----:B------:R0:W5:Y:S01]  /*10fb0*/  LDG.E.128 R28, desc[UR8][R54.64] ;  /* 0x00000008361c7981 */ /* 0x000162000c1e1d00 */
        /* <DEDUP_REMOVED lines=12> */
[----:B------:R-:W-:Y:S01]  /*11080*/  IADD3 R41, P1, PT, RZ, -R15, RZ ;  /* 0x8000000fff297210 */ /* 0x000fe20007f3e0ff */
[----:B------:R-:W1:Y:S01]  /*11090*/  LDC.64 R26, c[0x0][0x620] ;  /* 0x00018800ff1a7b82 */ /* 0x000e620000000a00 */
[C---:B------:R-:W-:Y:S01]  /*110a0*/  IADD3 R44, P2, PT, R15.reuse, 0x2, RZ ;  /* 0x000000020f2c7810 */ /* 0x040fe20007f5e0ff */
[----:B------:R-:W1:Y:S01]  /*110b0*/  LDCU.64 UR12, c[0x0][0x608] ;  /* 0x0000c100ff0c77ac */ /* 0x000e620008000a00 */
[C---:B------:R-:W-:Y:S02]  /*110c0*/  IADD3 R34, P3, PT, R15.reuse, 0x3, RZ ;  /* 0x000000030f227810 */ /* 0x040fe40007f7e0ff */
[-C--:B------:R-:W-:Y:S02]  /*110d0*/  IADD3.X R39, PT, PT, RZ, R16.reuse, RZ, P2, !PT ;  /* 0x00000010ff277210 */ /* 0x080fe400017fe4ff */
[----:B------:R-:W-:Y:S02]  /*110e0*/  IADD3.X R10, PT, PT, RZ, R16, RZ, P3, !PT ;  /* 0x00000010ff0a7210 */ /* 0x000fe40001ffe4ff */
[----:B------:R-:W-:-:S04]  /*110f0*/  IADD3 R8, P4, PT, R15, 0x4, RZ ;  /* 0x000000040f087810 */ /* 0x000fc80007f9e0ff */
[----:B------:R-:W-:Y:S01]  /*11100*/  IADD3 R23, P3, PT, RZ, -R8, RZ ;  /* 0x80000008ff177210 */ /* 0x000fe20007f7e0ff */
[----:B------:R-:W-:Y:S02]  /*11110*/  IMAD.X R43, RZ, RZ, R16, P4 ;  /* 0x000000ffff2b7224 */ /* 0x000fe400020e0610 */
[----:B0-----:R-:W-:Y:S01]  /*11120*/  IMAD R4, R16, UR6, RZ ;  /* 0x0000000610047c24 */ /* 0x001fe2000f8e02ff */
[----:B------:R-:W-:Y:S02]  /*11130*/  USHF.L.U32 UR14, UR6, 0x7, URZ ;  /* 0x00000007060e7899 */ /* 0x000fe400080006ff */
[----:B------:R-:W-:-:S04]  /*11140*/  IMAD.WIDE.U32 R6, R15, UR6, RZ ;  /* 0x000000060f067c25 */ /* 0x000fc8000f8e00ff */
[----:B------:R-:W-:Y:S01]  /*11150*/  IMAD R9, R15, UR7, R4 ;  /* 0x000000070f097c24 */ /* 0x000fe2000f8e0204 */
[----:B------:R-:W-:Y:S01]  /*11160*/  IADD3.X R4, PT, PT, RZ, ~R16, RZ, P1, !PT ;  /* 0x80000010ff047210 */ /* 0x000fe20000ffe4ff */
[C---:B------:R-:W-:Y:S01]  /*11170*/  IMAD.SHL.U32 R13, R6.reuse, 0x10, RZ ;  /* 0x00000010060d7824 */ /* 0x040fe200078e00ff */
[----:B------:R-:W-:Y:S01]  /*11180*/  IADD3 R35, P1, PT, R6, UR6, RZ ;  /* 0x0000000606237c10 */ /* 0x000fe2000ff3e0ff */
[----:B------:R-:W-:Y:S01]  /*11190*/  IMAD.IADD R9, R7, 0x1, R9 ;  /* 0x0000000107097824 */ /* 0x000fe200078e0209 */
[----:B------:R-:W-:Y:S01]  /*111a0*/  IADD3 R7, P2, PT, RZ, -R44, RZ ;  /* 0x8000002cff077210 */ /* 0x000fe20007f5e0ff */
[----:B-1----:R-:W-:-:S03]  /*111b0*/  IMAD.WIDE.U32 R20, R26, UR12, RZ ;  /* 0x0000000c1a147c25 */ /* 0x002fc6000f8e00ff */
[----:B------:R-:W-:Y:S01]  /*111c0*/  SHF.L.U64.HI R3, R6, 0x4, R9 ;  /* 0x0000000406037819 */ /* 0x000fe20000010209 */
[----:B------:R-:W-:Y:S01]  /*111d0*/  IMAD R6, R4, UR12, RZ ;  /* 0x0000000c04067c24 */ /* 0x000fe2000f8e02ff */
[----:B------:R-:W-:Y:S01]  /*111e0*/  IADD3.X R9, PT, PT, R9, UR7, RZ, P1, !PT ;  /* 0x0000000709097c10 */ /* 0x000fe20008ffe4ff */
[----:B------:R-:W-:Y:S01]  /*111f0*/  IMAD.X R4, RZ, RZ, ~R39, P2 ;  /* 0x000000ffff047224 */ /* 0x000fe200010e0e27 */
[----:B------:R-:W-:Y:S01]  /*11200*/  IADD3 R11, P2, PT, RZ, -R34, RZ ;  /* 0x80000022ff0b7210 */ /* 0x000fe20007f5e0ff */
[C---:B------:R-:W-:Y:S02]  /*11210*/  IMAD R17, R41.reuse, UR13, R6 ;  /* 0x0000000d29117c24 */ /* 0x040fe4000f8e0206 */
[----:B------:R-:W-:-:S04]  /*11220*/  IMAD.WIDE.U32 R40, R41, UR12, R18 ;  /* 0x0000000c29287c25 */ /* 0x000fc8000f8e0012 */
[----:B------:R-:W-:Y:S01]  /*11230*/  IMAD R4, R4, UR12, RZ ;  /* 0x0000000c04047c24 */ /* 0x000fe2000f8e02ff */
[----:B------:R-:W-:Y:S01]  /*11240*/  IADD3 R17, PT, PT, R41, R17, RZ ;  /* 0x0000001129117210 */ /* 0x000fe20007ffe0ff */
[----:B------:R-:W-:Y:S02]  /*11250*/  IMAD.X R22, RZ, RZ, ~R10, P2 ;  /* 0x000000ffff167224 */ /* 0x000fe400010e0e0a */
[C---:B------:R-:W-:Y:S02]  /*11260*/  IMAD R25, R7.reuse, UR13, R4 ;  /* 0x0000000d07197c24 */ /* 0x040fe4000f8e0204 */
[----:B------:R-:W-:-:S04]  /*11270*/  IMAD.WIDE.U32 R6, R7, UR12, R18 ;  /* 0x0000000c07067c25 */ /* 0x000fc8000f8e0012 */
[----:B------:R-:W-:Y:S01]  /*11280*/  IMAD R4, R26, UR13, RZ ;  /* 0x0000000d1a047c24 */ /* 0x000fe2000f8e02ff */
[----:B------:R-:W-:Y:S01]  /*11290*/  IADD3 R7, PT, PT, R7, R25, RZ ;  /* 0x0000001907077210 */ /* 0x000fe20007ffe0ff */
[-C--:B------:R-:W-:Y:S02]  /*112a0*/  IMAD R17, R17, R26.reuse, RZ ;  /* 0x0000001a11117224 */ /* 0x080fe400078e02ff */
[----:B------:R-:W-:Y:S02]  /*112b0*/  IMAD R33, R27, UR12, R4 ;  /* 0x0000000c1b217c24 */ /* 0x000fe4000f8e0204 */
[----:B------:R-:W-:Y:S01]  /*112c0*/  IMAD R25, R40, R27, R17 ;  /* 0x0000001b28197224 */ /* 0x000fe200078e0211 */
[----:B------:R-:W-:Y:S01]  /*112d0*/  LEA R17, P2, -R20, UR14, 0x7 ;  /* 0x0000000e14117c11 */ /* 0x000fe2000f8439ff */
[----:B------:R-:W-:-:S04]  /*112e0*/  IMAD.WIDE.U32 R40, R40, R26, RZ ;  /* 0x0000001a28287225 */ /* 0x000fc800078e00ff */
[-C--:B------:R-:W-:Y:S01]  /*112f0*/  IMAD R7, R7, R26.reuse, RZ ;  /* 0x0000001a07077224 */ /* 0x080fe200078e02ff */
[----:B------:R-:W-:Y:S01]  /*11300*/  LEA R13, P4, R40, R13, 0x4 ;  /* 0x0000000d280d7211 */ /* 0x000fe200078820ff */
[----:B------:R-:W-:Y:S01]  /*11310*/  IMAD.IADD R33, R21, 0x1, R33 ;  /* 0x0000000115217824 */ /* 0x000fe200078e0221 */
[----:B------:R-:W-:Y:S01]  /*11320*/  IADD3 R4, PT, PT, R41, R25, RZ ;  /* 0x0000001929047210 */ /* 0x000fe20007ffe0ff */
[C---:B------:R-:W-:Y:S02]  /*11330*/  IMAD R21, R6.reuse, R27, R7 ;  /* 0x0000001b06157224 */ /* 0x040fe400078e0207 */
[----:B------:R-:W-:Y:S01]  /*11340*/  IMAD.WIDE.U32 R6, R6, R26, RZ ;  /* 0x0000001a06067225 */ /* 0x000fe200078e00ff */
[----:B------:R-:W-:Y:S02]  /*11350*/  LEA.HI.X R40, R40, R3, R4, 0x4, P4 ;  /* 0x0000000328287211 */ /* 0x000fe400020f2404 */
[----:B------:R-:W-:Y:S01]  /*11360*/  SHF.L.U64.HI R12, R20, 0x7, R33 ;  /* 0x00000007140c7819 */ /* 0x000fe20000010221 */
[----:B------:R-:W-:Y:S01]  /*11370*/  IMAD R22, R22, UR12, RZ ;  /* 0x0000000c16167c24 */ /* 0x000fe2000f8e02ff */
[----:B------:R-:W-:Y:S01]  /*11380*/  IADD3 R3, PT, PT, R7, R21, RZ ;  /* 0x0000001507037210 */ /* 0x000fe20007ffe0ff */
[----:B------:R-:W-:Y:S01]  /*11390*/  IMAD.WIDE.U32 R20, R11, UR12, R18 ;  /* 0x0000000c0b147c25 */ /* 0x000fe2000f8e0012 */
[----:B------:R-:W-:-:S02]  /*113a0*/  IADD3 R37, P4, PT, R15, 0x5, RZ ;  /* 0x000000050f257810 */ /* 0x000fc40007f9e0ff */
[----:B------:R-:W-:Y:S01]  /*113b0*/  IADD3 R7, P5, PT, R15, 0x6, RZ ;  /* 0x000000060f077810 */ /* 0x000fe20007fbe0ff */
[----:B------:R-:W-:Y:S01]  /*113c0*/  IMAD R25, R11, UR13, R22 ;  /* 0x0000000d0b197c24 */ /* 0x000fe2000f8e0216 */
[----:B------:R-:W-:Y:S01]  /*113d0*/  SHF.L.U64.HI R3, R6, 0x4, R3 ;  /* 0x0000000406037819 */ /* 0x000fe20000010203 */
[----:B------:R-:W-:Y:S02]  /*113e0*/  IMAD.X R24, RZ, RZ, ~R43, P3 ;  /* 0x000000ffff187224 */ /* 0x000fe400018e0e2b */
[--C-:B------:R-:W-:Y:S01]  /*113f0*/  IMAD.X R41, RZ, RZ, R16.reuse, P4 ;  /* 0x000000ffff297224 */ /* 0x100fe200020e0610 */
[----:B------:R-:W-:Y:S01]  /*11400*/  IADD3 R21, PT, PT, R21, R25, RZ ;  /* 0x0000001915157210 */ /* 0x000fe20007ffe0ff */
[----:B------:R-:W-:Y:S01]  /*11410*/  IMAD R4, R24, UR12, RZ ;  /* 0x0000000c18047c24 */ /* 0x000fe2000f8e02ff */
[----:B------:R-:W-:Y:S01]  /*11420*/  IADD3 R25, P4, PT, RZ, -R37, RZ ;  /* 0x80000025ff197210 */ /* 0x000fe20007f9e0ff */
[----:B------:R-:W-:Y:S02]  /*11430*/  IMAD.X R38, RZ, RZ, R16, P5 ;  /* 0x000000ffff267224 */ /* 0x000fe400028e0610 */
[C---:B------:R-:W-:Y:S01]  /*11440*/  IMAD R33, R23.reuse, UR13, R4 ;  /* 0x0000000d17217c24 */ /* 0x040fe2000f8e0204 */
[----:B------:R-:W-:Y:S01]  /*11450*/  IADD3.X R24, PT, PT, RZ, ~R41, RZ, P4, !PT ;  /* 0x80000029ff187210 */ /* 0x000fe200027fe4ff */
[----:B------:R-:W-:Y:S01]  /*11460*/  IMAD.WIDE.U32 R22, R23, UR12, R18 ;  /* 0x0000000c17167c25 */ /* 0x000fe2000f8e0012 */
[----:B------:R-:W-:-:S03]  /*11470*/  IADD3 R4, P3, PT, R15, 0x7, RZ ;  /* 0x000000070f047810 */ /* 0x000fc60007f7e0ff */
[----:B------:R-:W-:Y:S01]  /*11480*/  IMAD R21, R21, R26, RZ ;  /* 0x0000001a15157224 */ /* 0x000fe200078e02ff */
[----:B------:R-:W-:Y:S01]  /*11490*/  IADD3 R23, PT, PT, R23, R33, RZ ;  /* 0x0000002117177210 */ /* 0x000fe20007ffe0ff */
[----:B------:R-:W-:Y:S01]  /*114a0*/  IMAD.SHL.U32 R11, R6, 0x10, RZ ;  /* 0x00000010060b7824 */ /* 0x000fe200078e00ff */
[----:B------:R-:W-:Y:S01]  /*114b0*/  IADD3 R33, P5, PT, RZ, -R7, RZ ;  /* 0x80000007ff217210 */ /* 0x000fe20007fbe0ff */
[C---:B------:R-:W-:Y:S01]  /*114c0*/  IMAD R45, R20.reuse, R27, R21 ;  /* 0x0000001b142d7224 */ /* 0x040fe200078e0215 */
[----:B------:R-:W-:Y:S01]  /*114d0*/  IADD3.X R42, PT, PT, RZ, R16, RZ, P3, !PT ;  /* 0x00000010ff2a7210 */ /* 0x000fe20001ffe4ff */
[----:B------:R-:W-:Y:S01]  /*114e0*/  IMAD.WIDE.U32 R20, R20, R26, RZ ;  /* 0x0000001a14147225 */ /* 0x000fe200078e00ff */
[----:B------:R-:W-:Y:S02]  /*114f0*/  IADD3.X R32, PT, PT, RZ, ~R38, RZ, P5, !PT ;  /* 0x80000026ff207210 */ /* 0x000fe40002ffe4ff */
[----:B------:R-:W-:Y:S01]  /*11500*/  IADD3 R51, P3, PT, RZ, -R4, RZ ;  /* 0x80000004ff337210 */ /* 0x000fe20007f7e0ff */
[----:B------:R-:W-:-:S02]  /*11510*/  IMAD.IADD R21, R21, 0x1, R45 ;  /* 0x0000000115157824 */ /* 0x000fc400078e022d */
[----:B------:R-:W-:Y:S02]  /*11520*/  IMAD R23, R23, R26, RZ ;  /* 0x0000001a17177224 */ /* 0x000fe400078e02ff */
[C---:B------:R-:W-:Y:S01]  /*11530*/  IMAD.SHL.U32 R6, R20.reuse, 0x10, RZ ;  /* 0x0000001014067824 */ /* 0x040fe200078e00ff */
[----:B------:R-:W-:Y:S01]  /*11540*/  SHF.L.U64.HI R46, R20, 0x4, R21 ;  /* 0x00000004142e7819 */ /* 0x000fe20000010215 */
[C---:B------:R-:W-:Y:S01]  /*11550*/  IMAD R47, R22.reuse, R27, R23 ;  /* 0x0000001b162f7224 */ /* 0x040fe200078e0217 */
[----:B------:R-:W-:Y:S01]  /*11560*/  IADD3.X R21, PT, PT, RZ, ~R42, RZ, P3, !PT ;  /* 0x8000002aff157210 */ /* 0x000fe20001ffe4ff */
[----:B------:R-:W-:-:S04]  /*11570*/  IMAD.WIDE.U32 R22, R22, R26, RZ ;  /* 0x0000001a16167225 */ /* 0x000fc800078e00ff */
[----:B------:R-:W-:Y:S02]  /*11580*/  IMAD R20, R24, UR12, RZ ;  /* 0x0000000c18147c24 */ /* 0x000fe4000f8e02ff */
[----:B------:R-:W-:Y:S02]  /*11590*/  IMAD.IADD R47, R23, 0x1, R47 ;  /* 0x00000001172f7824 */ /* 0x000fe400078e022f */
[C---:B------:R-:W-:Y:S02]  /*115a0*/  IMAD R53, R25.reuse, UR13, R20 ;  /* 0x0000000d19357c24 */ /* 0x040fe4000f8e0214 */
[----:B------:R-:W-:Y:S01]  /*115b0*/  IMAD R32, R32, UR12, RZ ;  /* 0x0000000c20207c24 */ /* 0x000fe2000f8e02ff */
[----:B------:R-:W-:Y:S01]  /*115c0*/  SHF.L.U64.HI R47, R22, 0x4, R47 ;  /* 0x00000004162f7819 */ /* 0x000fe2000001022f */
[----:B------:R-:W-:-:S04]  /*115d0*/  IMAD.WIDE.U32 R24, R25, UR12, R18 ;  /* 0x0000000c19187c25 */ /* 0x000fc8000f8e0012 */
[----:B------:R-:W-:Y:S01]  /*115e0*/  IMAD.SHL.U32 R45, R22, 0x10, RZ ;  /* 0x00000010162d7824 */ /* 0x000fe200078e00ff */
[----:B------:R-:W-:Y:S01]  /*115f0*/  IADD3 R53, PT, PT, R25, R53, RZ ;  /* 0x0000003519357210 */ /* 0x000fe20007ffe0ff */
[----:B------:R-:W-:Y:S01]  /*11600*/  IMAD R57, R33, UR13, R32 ;  /* 0x0000000d21397c24 */ /* 0x000fe2000f8e0220 */
[----:B------:R-:W0:Y:S01]  /*11610*/  LDC.64 R22, c[0x0][0x608] ;  /* 0x00018200ff167b82 */ /* 0x000e220000000a00 */
[----:B------:R-:W-:Y:S02]  /*11620*/  IMAD R20, R21, UR12, RZ ;  /* 0x0000000c15147c24 */ /* 0x000fe4000f8e02ff */
[----:B------:R-:W-:-:S04]  /*11630*/  IMAD.WIDE.U32 R32, R33, UR12, R18 ;  /* 0x0000000c21207c25 */ /* 0x000fc8000f8e0012 */
[----:B------:R-:W-:Y:S02]  /*11640*/  IMAD R59, R51, UR13, R20 ;  /* 0x0000000d333b7c24 */ /* 0x000fe4000f8e0214 */
[----:B------:R-:W-:Y:S02]  /*11650*/  IMAD.IADD R25, R33, 0x1, R57 ;  /* 0x0000000121197824 */ /* 0x000fe400078e0239 */
[----:B------:R-:W-:-:S04]  /*11660*/  IMAD.WIDE.U32 R20, R51, UR12, R18 ;  /* 0x0000000c33147c25 */ /* 0x000fc8000f8e0012 */
[-C--:B------:R-:W-:Y:S01]  /*11670*/  IMAD R53, R53, R26.reuse, RZ ;  /* 0x0000001a35357224 */ /* 0x080fe200078e02ff */
[----:B------:R-:W-:Y:S01]  /*11680*/  IADD3 R21, PT, PT, R21, R59, RZ ;  /* 0x0000003b15157210 */ /* 0x000fe20007ffe0ff */
[-C--:B------:R-:W-:Y:S02]  /*11690*/  IMAD R33, R25, R26.reuse, RZ ;  /* 0x0000001a19217224 */ /* 0x080fe400078e02ff */
[C---:B------:R-:W-:Y:S02]  /*116a0*/  IMAD R53, R24.reuse, R27, R53 ;  /* 0x0000001b18357224 */ /* 0x040fe400078e0235 */
[----:B------:R-:W-:-:S04]  /*116b0*/  IMAD.WIDE.U32 R24, R24, R26, RZ ;  /* 0x0000001a18187225 */ /* 0x000fc800078e00ff */
[C---:B------:R-:W-:Y:S02]  /*116c0*/  IMAD R51, R32.reuse, R27, R33 ;  /* 0x0000001b20337224 */ /* 0x040fe400078e0221 */
[----:B------:R-:W-:-:S04]  /*116d0*/  IMAD.WIDE.U32 R32, R32, R26, RZ ;  /* 0x0000001a20207225 */ /* 0x000fc800078e00ff */
[----:B------:R-:W-:Y:S01]  /*116e0*/  IMAD.IADD R53, R25, 0x1, R53 ;  /* 0x0000000119357824 */ /* 0x000fe200078e0235 */
[----:B------:R-:W-:Y:S01]  /*116f0*/  IADD3 R51, PT, PT, R33, R51, RZ ;  /* 0x0000003321337210 */ /* 0x000fe20007ffe0ff */
[-C--:B------:R-:W-:Y:S02]  /*11700*/  IMAD R21, R21, R26.reuse, RZ ;  /* 0x0000001a15157224 */ /* 0x080fe400078e02ff */
[C---:B------:R-:W-:Y:S01]  /*11710*/  IMAD.SHL.U32 R50, R24.reuse, 0x10, RZ ;  /* 0x0000001018327824 */ /* 0x040fe200078e00ff */
[----:B------:R-:W-:Y:S01]  /*11720*/  SHF.L.U64.HI R33, R24, 0x4, R53 ;  /* 0x0000000418217819 */ /* 0x000fe20000010235 */
[----:B------:R-:W-:Y:S01]  /*11730*/  IMAD R25, R20, R27, R21 ;  /* 0x0000001b14197224 */ /* 0x000fe200078e0215 */
[----:B------:R-:W-:Y:S01]  /*11740*/  SHF.L.U64.HI R51, R32, 0x4, R51 ;  /* 0x0000000420337819 */ /* 0x000fe20000010233 */
[----:B------:R-:W-:Y:S01]  /*11750*/  IMAD.WIDE.U32 R20, R20, R26, RZ ;  /* 0x0000001a14147225 */ /* 0x000fe200078e00ff */
[----:B------:R-:W-:-:S03]  /*11760*/  SHF.L.U32 R32, R32, 0x4, RZ ;  /* 0x0000000420207819 */ /* 0x000fc600000006ff */
[----:B------:R-:W-:Y:S01]  /*11770*/  IMAD R24, R16, UR12, RZ ;  /* 0x0000000c10187c24 */ /* 0x000fe2000f8e02ff */
[----:B------:R-:W-:Y:S01]  /*11780*/  SHF.L.U32 R52, R20, 0x4, RZ ;  /* 0x0000000414347819 */ /* 0x000fe200000006ff */
[----:B------:R-:W-:Y:S02]  /*11790*/  IMAD.IADD R25, R21, 0x1, R25 ;  /* 0x0000000115197824 */ /* 0x000fe400078e0219 */
[----:B0-----:R-:W-:-:S03]  /*117a0*/  IMAD.WIDE.U32 R22, R15, UR12, R22 ;  /* 0x0000000c0f167c25 */ /* 0x001fc6000f8e0016 */
[----:B------:R-:W-:Y:S01]  /*117b0*/  SHF.L.U64.HI R53, R20, 0x4, R25 ;  /* 0x0000000414357819 */ /* 0x000fe20000010219 */
[----:B------:R-:W-:Y:S01]  /*117c0*/  IMAD R57, R15, UR13, R24 ;  /* 0x0000000d0f397c24 */ /* 0x000fe2000f8e0218 */
[----:B------:R-:W0:Y:S01]  /*117d0*/  LDCU.64 UR12, c[0x0][0x5f0] ;  /* 0x0000be00ff0c77ac */ /* 0x000e220008000a00 */
[----:B------:R-:W-:Y:S01]  /*117e0*/  IMAD R21, R39, UR6, RZ ;  /* 0x0000000627157c24 */ /* 0x000fe2000f8e02ff */
[----:B------:R-:W-:Y:S01]  /*117f0*/  IADD3 R39, P3, PT, R18, -R22, RZ ;  /* 0x8000001612277210 */ /* 0x000fe20007f7e0ff */
[----:B------:R-:W-:Y:S02]  /*11800*/  IMAD.IADD R57, R23, 0x1, R57 ;  /* 0x0000000117397824 */ /* 0x000fe400078e0239 */
[----:B------:R-:W-:Y:S02]  /*11810*/  IMAD R23, R10, UR6, RZ ;  /* 0x000000060a177c24 */ /* 0x000fe4000f8e02ff */
[----:B------:R-:W-:Y:S01]  /*11820*/  IMAD R25, R43, UR6, RZ ;  /* 0x000000062b197c24 */ /* 0x000fe2000f8e02ff */
[----:B------:R-:W-:Y:S01]  /*11830*/  IADD3.X R57, PT, PT, R19, ~R57, RZ, P3, !PT ;  /* 0x8000003913397210 */ /* 0x000fe20001ffe4ff */
[----:B------:R-:W-:-:S02]  /*11840*/  IMAD R43, R44, UR7, R21 ;  /* 0x000000072c2b7c24 */ /* 0x000fc4000f8e0215 */
[----:B------:R-:W-:-:S04]  /*11850*/  IMAD.WIDE.U32 R20, R44, UR6, RZ ;  /* 0x000000062c147c25 */ /* 0x000fc8000f8e00ff */
[C---:B------:R-:W-:Y:S01]  /*11860*/  IMAD R59, R34.reuse, UR7, R23 ;  /* 0x00000007223b7c24 */ /* 0x040fe2000f8e0217 */
[----:B------:R-:W-:Y:S01]  /*11870*/  IADD3 R10, PT, PT, R21, R43, RZ ;  /* 0x0000002b150a7210 */ /* 0x000fe20007ffe0ff */
[----:B------:R-:W-:Y:S01]  /*11880*/  IMAD.WIDE.U32 R22, R34, UR6, RZ ;  /* 0x0000000622167c25 */ /* 0x000fe2000f8e00ff */
[----:B------:R-:W-:-:S03]  /*11890*/  LEA R21, P3, R20, R11, 0x4 ;  /* 0x0000000b14157211 */ /* 0x000fc600078620ff */
[----:B------:R-:W-:Y:S01]  /*118a0*/  IMAD R61, R8, UR7, R25 ;  /* 0x00000007083d7c24 */ /* 0x000fe2000f8e0219 */
[----:B------:R-:W-:Y:S01]  /*118b0*/  LEA R11, P4, R22, R6, 0x4 ;  /* 0x00000006160b7211 */ /* 0x000fe200078820ff */
[----:B------:R-:W-:Y:S01]  /*118c0*/  IMAD.WIDE.U32 R24, R8, UR6, RZ ;  /* 0x0000000608187c25 */ /* 0x000fe2000f8e00ff */
[----:B------:R-:W-:-:S03]  /*118d0*/  LEA.HI.X R20, R20, R3, R10, 0x4, P3 ;  /* 0x0000000314147211 */ /* 0x000fc600018f240a */
[----:B------:R-:W-:Y:S01]  /*118e0*/  IMAD R6, R57, R26, RZ ;  /* 0x0000001a39067224 */ /* 0x000fe200078e02ff */
[C---:B------:R-:W-:Y:S01]  /*118f0*/  LEA R45, P5, R24.reuse, R45, 0x4 ;  /* 0x0000002d182d7211 */ /* 0x040fe200078a20ff */
[----:B------:R-:W-:Y:S02]  /*11900*/  IMAD.IADD R8, R25, 0x1, R61 ;  /* 0x0000000119087824 */ /* 0x000fe400078e023d */
[----:B------:R-:W-:Y:S02]  /*11910*/  IMAD.IADD R23, R23, 0x1, R59 ;  /* 0x0000000117177824 */ /* 0x000fe400078e023b */
[----:B------:R-:W-:Y:S01]  /*11920*/  IMAD R3, R39, R27, R6 ;  /* 0x0000001b27037224 */ /* 0x000fe200078e0206 */
[----:B------:R-:W-:Y:S01]  /*11930*/  LEA.HI.X R24, R24, R47, R8, 0x4, P5 ;  /* 0x0000002f18187211 */ /* 0x000fe200028f2408 */
[----:B------:R-:W-:Y:S01]  /*11940*/  IMAD R6, R41, UR6, RZ ;  /* 0x0000000629067c24 */ /* 0x000fe2000f8e02ff */
[----:B------:R-:W-:Y:S01]  /*11950*/  LEA.HI.X R22, R22, R46, R23, 0x4, P4 ;  /* 0x0000002e16167211 */ /* 0x000fe200020f2417 */
[----:B------:R-:W-:-:S04]  /*11960*/  IMAD.WIDE.U32 R26, R39, R26, RZ ;  /* 0x0000001a271a7225 */ /* 0x000fc800078e00ff */
[----:B------:R-:W-:Y:S01]  /*11970*/  IMAD R8, R38, UR6, RZ ;  /* 0x0000000626087c24 */ /* 0x000fe2000f8e02ff */
[----:B------:R-:W-:Y:S01]  /*11980*/  IADD3 R3, PT, PT, R27, R3, RZ ;  /* 0x000000031b037210 */ /* 0x000fe20007ffe0ff */
[C---:B------:R-:W-:Y:S02]  /*11990*/  IMAD R23, R37.reuse, UR7, R6 ;  /* 0x0000000725177c24 */ /* 0x040fe4000f8e0206 */
[----:B------:R-:W-:Y:S01]  /*119a0*/  IMAD.WIDE.U32 R38, R37, UR6, RZ ;  /* 0x0000000625267c25 */ /* 0x000fe2000f8e00ff */
[----:B------:R-:W-:-:S03]  /*119b0*/  SHF.L.U64.HI R46, R26, 0x4, R3 ;  /* 0x000000041a2e7819 */ /* 0x000fc60000010203 */
[----:B------:R-:W-:Y:S01]  /*119c0*/  IMAD R37, R42, UR6, RZ ;  /* 0x000000062a257c24 */ /* 0x000fe2000f8e02ff */
[----:B------:R-:W-:Y:S01]  /*119d0*/  LEA R3, P3, R38, R50, 0x4 ;  /* 0x0000003226037211 */ /* 0x000fe200078620ff */
[----:B------:R-:W-:Y:S01]  /*119e0*/  IMAD.SHL.U32 R10, R26, 0x10, RZ ;  /* 0x000000101a0a7824 */ /* 0x000fe200078e00ff */
[----:B------:R-:W-:Y:S01]  /*119f0*/  LOP3.LUT R50, R48, 0xfffffff8, RZ, 0xc0, !PT ;  /* 0xfffffff830327812 */ /* 0x000fe200078ec0ff */
[----:B------:R-:W-:Y:S01]  /*11a00*/  IMAD R25, R7, UR7, R8 ;  /* 0x0000000707197c24 */ /* 0x000fe2000f8e0208 */
[----:B------:R-:W-:Y:S01]  /*11a10*/  IADD3 R8, PT, PT, R39, R23, RZ ;  /* 0x0000001727087210 */ /* 0x000fe20007ffe0ff */
[----:B------:R-:W-:Y:S01]  /*11a20*/  IMAD.WIDE.U32 R6, R7, UR6, RZ ;  /* 0x0000000607067c25 */ /* 0x000fe2000f8e00ff */
[C---:B------:R-:W-:Y:S02]  /*11a30*/  LEA R47, P1, R35.reuse, R10, 0x4 ;  /* 0x0000000a232f7211 */ /* 0x040fe400078220ff */
[----:B------:R-:W-:Y:S01]  /*11a40*/  LEA.HI.X R33, R38, R33, R8, 0x4, P3 ;  /* 0x0000002126217211 */ /* 0x000fe200018f2408 */
[----:B------:R-:W-:Y:S01]  /*11a50*/  IMAD.WIDE.U32 R42, R4, UR6, RZ ;  /* 0x00000006042a7c25 */ /* 0x000fe2000f8e00ff */
[----:B------:R-:W-:Y:S01]  /*11a60*/  USHF.L.U64.HI UR6, UR6, 0x7, UR7 ;  /* 0x0000000706067899 */ /* 0x000fe20008010207 */
[----:B------:R-:W-:-:S02]  /*11a70*/  LEA.HI.X R46, R35, R46, R9, 0x4, P1 ;  /* 0x0000002e232e7211 */ /* 0x000fc400008f2409 */
[----:B------:R-:W-:Y:S01]  /*11a80*/  IMAD R37, R4, UR7, R37 ;  /* 0x0000000704257c24 */ /* 0x000fe2000f8e0225 */
[----:B------:R-:W-:Y:S01]  /*11a90*/  IADD3 R47, P6, PT, R14, R47, RZ ;  /* 0x0000002f0e2f7210 */ /* 0x000fe20007fde0ff */
[----:B------:R-:W-:Y:S01]  /*11aa0*/  IMAD.IADD R44, R7, 0x1, R25 ;  /* 0x00000001072c7824 */ /* 0x000fe200078e0219 */
[----:B------:R-:W-:Y:S01]  /*11ab0*/  LEA R39, P5, R42, R52, 0x4 ;  /* 0x000000342a277211 */ /* 0x000fe200078a20ff */
[----:B0-----:R-:W-:Y:S01]  /*11ac0*/  IMAD.U32 R52, RZ, RZ, UR12 ;  /* 0x0000000cff347e24 */ /* 0x001fe2000f8e00ff */
[----:B------:R-:W-:Y:S01]  /*11ad0*/  IADD3 R4, PT, PT, R43, R37, RZ ;  /* 0x000000252b047210 */ /* 0x000fe20007ffe0ff */
[----:B------:R-:W-:Y:S01]  /*11ae0*/  IMAD.X R46, RZ, RZ, R46, P6 ;  /* 0x000000ffff2e7224 */ /* 0x000fe200030e062e */
[----:B------:R-:W-:Y:S02]  /*11af0*/  LEA R37, P4, R6, R32, 0x4 ;  /* 0x0000002006257211 */ /* 0x000fe400078820ff */
[----:B------:R-:W-:Y:S02]  /*11b00*/  IADD3.X R12, PT, PT, ~R12, UR6, RZ, P2, !PT ;  /* 0x000000060c0c7c10 */ /* 0x000fe400097fe5ff */
[----:B------:R-:W-:-:S02]  /*11b10*/  IADD3 R7, P2, PT, R14, R21, RZ ;  /* 0x000000150e077210 */ /* 0x000fc40007f5e0ff */
[----:B------:R-:W-:Y:S02]  /*11b20*/  LEA.HI.X R44, R6, R51, R44, 0x4, P4 ;  /* 0x00000033062c7211 */ /* 0x000fe400020f242c */
        /* <DEDUP_REMOVED lines=12> */
[----:B------:R-:W-:Y:S02]  /*11bf0*/  IADD3.X R41, PT, PT, RZ, R22, RZ, P3, !PT ;  /* 0x00000016ff297210 */ /* 0x000fe40001ffe4ff */
[----:B------:R-:W-:Y:S02]  /*11c00*/  IADD3.X R43, PT, PT, RZ, R33, RZ, P5, !PT ;  /* 0x00000021ff2b7210 */ /* 0x000fe40002ffe4ff */
[----:B------:R-:W-:-:S07]  /*11c10*/  IADD3.X R45, PT, PT, RZ, R53, RZ, P2, !PT ;  /* 0x00000035ff2d7210 */ /* 0x000fce00017fe4ff */
.L_x_1306:
[----:B------:R-:W-:-:S05]  /*11c20*/  IADD3 R32, P1, PT, R52, R13, RZ ;  /* 0x0000000d34207210 */ /* 0x000fca0007f3e0ff */
[----:B------:R-:W-:Y:S01]  /*11c30*/  IMAD.X R33, R51, 0x1, R40, P1 ;  /* 0x0000000133217824 */ /* 0x000fe200008e0628 */
[----:B------:R-:W-:-:S05]  /*11c40*/  IADD3 R24, P1, PT, R52, R47, RZ ;  /* 0x0000002f34187210 */ /* 0x000fca0007f3e0ff */
[----:B------:R-:W2:Y:S01]  /*11c50*/  LDG.E.128 R32, desc[UR8][R32.64] ;  /* 0x0000000820207981 */ /* 0x000ea2000c1e1d00 */
[----:B------:R-:W-:Y:S02]  /*11c60*/  IADD3.X R25, PT, PT, R51, R46, RZ, P1, !PT ;  /* 0x0000002e33197210 */ /* 0x000fe40000ffe4ff */
[----:B------:R-:W-:-:S04]  /*11c70*/  IADD3 R20, P1, PT, R52, R7, RZ ;  /* 0x0000000734147210 */ /* 0x000fc80007f3e0ff */
[----:B------:R-:W3:Y:S01]  /*11c80*/  LDG.E.128 R24, desc[UR8][R24.64] ;  /* 0x0000000818187981 */ /* 0x000ee2000c1e1d00 */
[----:B------:R-:W-:-:S06]  /*11c90*/  IMAD.X R21, R51, 0x1, R38, P1 ;  /* 0x0000000133157824 */ /* 0x000fcc00008e0626 */
[----:B------:R-:W4:Y:S01]  /*11ca0*/  LDG.E.128 R20, desc[UR8][R20.64] ;  /* 0x0000000814147981 */ /* 0x000f22000c1e1d00 */
[----:B------:R-:W-:-:S04]  /*11cb0*/  IADD3 R8, P1, PT, R52, R6, RZ ;  /* 0x0000000634087210 */ /* 0x000fc80007f3e0ff */
[----:B------:R-:W-:Y:S02]  /*11cc0*/  IADD3.X R9, PT, PT, R51, R41, RZ, P1, !PT ;  /* 0x0000002933097210 */ /* 0x000fe40000ffe4ff */
[----:B------:R-:W-:-:S04]  /*11cd0*/  IADD3 R56, P1, PT, R52, R4, RZ ;  /* 0x0000000434387210 */ /* 0x000fc80007f3e0ff */
[----:B------:R-:W4:Y:S01]  /*11ce0*/  LDG.E.128 R8, desc[UR8][R8.64] ;  /* 0x0000000808087981 */ /* 0x000f22000c1e1d00 */
[C---:B------:R-:W-:Y:S01]  /*11cf0*/  IMAD.X R57, R51.reuse, 0x1, R42, P1 ;  /* 0x0000000133397824 */ /* 0x040fe200008e062a */
[----:B--2--5:R-:W-:Y:S02]  /*11d00*/  DADD R58, R32, R28 ;  /* 0x00000000203a7229 */ /* 0x024fe4000000001c */
[----:B------:R-:W-:Y:S01]  /*11d10*/  DADD R34, R34, R30 ;  /* 0x0000000022227229 */ /* 0x000fe2000000001e */
[C---:B------:R-:W-:Y:S01]  /*11d20*/  IADD3 R32, P1, PT, R52.reuse, R3, RZ ;  /* 0x0000000334207210 */ /* 0x040fe20007f3e0ff */
[----:B------:R3:W2:Y:S03]  /*11d30*/  LDG.E.128 R28, desc[UR8][R56.64] ;  /* 0x00000008381c7981 */ /* 0x0006a6000c1e1d00 */
[----:B------:R-:W-:Y:S02]  /*11d40*/  IADD3.X R33, PT, PT, R51, R43, RZ, P1, !PT ;  /* 0x0000002b33217210 */ /* 0x000fe40000ffe4ff */
[----:B------:R-:W-:Y:S01]  /*11d50*/  IADD3 R60, P1, PT, R52, R37, RZ ;  /* 0x00000025343c7210 */ /* 0x000fe20007f3e0ff */
[----:B---3--:R-:W-:-:S02]  /*11d60*/  DADD R56, R58, R24 ;  /* 0x000000003a387229 */ /* 0x008fc40000000018 */
[----:B------:R-:W-:Y:S01]  /*11d70*/  DADD R58, R34, R26 ;  /* 0x00000000223a7229 */ /* 0x000fe2000000001a */
[----:B------:R-:W3:Y:S01]  /*11d80*/  LDG.E.128 R24, desc[UR8][R32.64] ;  /* 0x0000000820187981 */ /* 0x000ee2000c1e1d00 */
[----:B------:R-:W-:Y:S01]  /*11d90*/  IMAD.X R61, R51, 0x1, R44, P1 ;  /* 0x00000001333d7824 */ /* 0x000fe200008e062c */
[----:B------:R-:W-:-:S03]  /*11da0*/  IADD3 R34, P1, PT, R52, R39, RZ ;  /* 0x0000002734227210 */ /* 0x000fc60007f3e0ff */
[----:B----4-:R-:W-:Y:S02]  /*11db0*/  DADD R56, R56, R20 ;  /* 0x0000000038387229 */ /* 0x010fe40000000014 */
[----:B------:R-:W-:Y:S01]  /*11dc0*/  DADD R58, R58, R22 ;  /* 0x000000003a3a7229 */ /* 0x000fe20000000016 */
[----:B------:R-:W4:Y:S01]  /*11dd0*/  LDG.E.128 R20, desc[UR8][R60.64] ;  /* 0x000000083c147981 */ /* 0x000f22000c1e1d00 */
[----:B------:R-:W-:-:S06]  /*11de0*/  IADD3.X R35, PT, PT, R51, R45, RZ, P1, !PT ;  /* 0x0000002d33237210 */ /* 0x000fcc0000ffe4ff */
[----:B------:R-:W4:Y:S01]  /*11df0*/  LDG.E.128 R32, desc[UR8][R34.64] ;  /* 0x0000000822207981 */ /* 0x000f22000c1e1d00 */
[----:B------:R-:W-:Y:S01]  /*11e00*/  DADD R8, R56, R8 ;  /* 0x0000000038087229 */ /* 0x000fe20000000008 */
[----:B------:R-:W-:Y:S01]  /*11e10*/  IADD3 R50, P1, PT, R50, -0x8, RZ ;  /* 0xfffffff832327810 */ /* 0x000fe20007f3e0ff */
[----:B------:R-:W-:Y:S01]  /*11e20*/  DADD R10, R58, R10 ;  /* 0x000000003a0a7229 */ /* 0x000fe2000000000a */
[----:B------:R-:W-:Y:S02]  /*11e30*/  IADD3 R15, P2, PT, R15, 0x8, RZ ;  /* 0x000000080f0f7810 */ /* 0x000fe40007f5e0ff */
[----:B------:R-:W-:Y:S02]  /*11e40*/  IADD3.X R49, PT, PT, R49, -0x1, RZ, P1, !PT ;  /* 0xffffffff31317810 */ /* 0x000fe40000ffe4ff */
[----:B------:R-:W-:Y:S01]  /*11e50*/  ISETP.NE.U32.AND P1, PT, R50, RZ, PT ;  /* 0x000000ff3200720c */ /* 0x000fe20003f25070 */
[----:B------:R-:W-:Y:S01]  /*11e60*/  IMAD.X R16, RZ, RZ, R16, P2 ;  /* 0x000000ffff107224 */ /* 0x000fe200010e0610 */
[----:B------:R-:W-:-:S02]  /*11e70*/  IADD3 R52, P3, PT, R52, R17, RZ ;  /* 0x0000001134347210 */ /* 0x000fc40007f7e0ff */
[----:B------:R-:W-:Y:S02]  /*11e80*/  ISETP.NE.AND.EX P1, PT, R49, RZ, PT, P1 ;  /* 0x000000ff3100720c */ /* 0x000fe40003f25310 */
[----:B------:R-:W-:Y:S01]  /*11e90*/  IADD3.X R51, PT, PT, R51, R12, RZ, P3, !PT ;  /* 0x0000000c33337210 */ /* 0x000fe20001ffe4ff */
[----:B--2---:R-:W-:Y:S02]  /*11ea0*/  DADD R8, R8, R28 ;  /* 0x0000000008087229 */ /* 0x004fe4000000001c */
[----:B------:R-:W-:-:S06]  /*11eb0*/  DADD R10, R10, R30 ;  /* 0x000000000a0a7229 */ /* 0x000fcc000000001e */
[----:B---3--:R-:W-:Y:S02]  /*11ec0*/  DADD R8, R8, R24 ;  /* 0x0000000008087229 */ /* 0x008fe40000000018 */
[----:B------:R-:W-:-:S06]  /*11ed0*/  DADD R10, R10, R26 ;  /* 0x000000000a0a7229 */ /* 0x000fcc000000001a */
[----:B----4-:R-:W-:Y:S02]  /*11ee0*/  DADD R8, R8, R20 ;  /* 0x0000000008087229 */ /* 0x010fe40000000014 */
[----:B------:R-:W-:-:S06]  /*11ef0*/  DADD R10, R10, R22 ;  /* 0x000000000a0a7229 */ /* 0x000fcc0000000016 */
[----:B------:R-:W-:Y:S02]  /*11f00*/  DADD R28, R8, R32 ;  /* 0x00000000081c7229 */ /* 0x000fe40000000020 */
[----:B------:R-:W-:Y:S01]  /*11f10*/  DADD R30, R10, R34 ;  /* 0x000000000a1e7229 */ /* 0x000fe20000000022 */
[----:B------:R-:W-:Y:S10]  /*11f20*/  @P1 BRA `(.L_x_1306) ;  /* 0xfffffffc003c1947 */ /* 0x000ff4000383ffff */
.L_x_1305:
[----:B------:R-:W-:Y:S05]  /*11f30*/  BSYNC.RECONVERGENT B2 ;  /* 0x0000000000027941 */ /* 0x000fea0003800200 */
.L_x_1304:
        /* <DEDUP_REMOVED lines=31> */
[----:B------:R-:W-:Y:S02]  /*12130*/  IADD3 R25, P3, PT, R18, -R12, RZ ;  /* 0x8000000c12197210 */ /* 0x000fe40007f7e0ff */
[----:B------:R-:W-:Y:S01]  /*12140*/  IADD3 R21, PT, PT, R13, R21, RZ ;  /* 0x000000150d157210 */ /* 0x000fe20007ffe0ff */
[----:B------:R-:W-:Y:S01]  /*12150*/  IMAD R9, R8, UR15, R9 ;  /* 0x0000000f08097c24 */ /* 0x000fe2000f8e0209 */
[----:B------:R-:W-:Y:S02]  /*12160*/  LEA R8, P1, R10, R14, 0x4 ;  /* 0x0000000e0a087211 */ /* 0x000fe400078220ff */
[----:B------:R-:W-:Y:S01]  /*12170*/  IADD3 R17, P2, PT, R12, UR6, RZ ;  /* 0x000000060c117c10 */ /* 0x000fe2000ff5e0ff */
[----:B------:R-:W-:Y:S01]  /*12180*/  IMAD.IADD R9, R9, 0x1, R11 ;  /* 0x0000000109097824 */ /* 0x000fe200078e020b */
[----:B------:R-:W-:Y:S01]  /*12190*/  IADD3 R6, P4, PT, R6, UR12, RZ ;  /* 0x0000000c06067c10 */ /* 0x000fe2000ff9e0ff */
[----:B------:R-:W-:Y:S01]  /*121a0*/  IMAD.X R11, R19, 0x1, ~R21, P3 ;  /* 0x00000001130b7824 */ /* 0x000fe200018e0e15 */
[----:B------:R-:W-:-:S02]  /*121b0*/  IADD3.X R21, PT, PT, R21, UR7, RZ, P2, !PT ;  /* 0x0000000715157c10 */ /* 0x000fc400097fe4ff */
[----:B------:R-:W-:Y:S01]  /*121c0*/  LEA.HI.X R9, R10, R3, R9, 0x4, P1 ;  /* 0x000000030a097211 */ /* 0x000fe200008f2409 */
[----:B------:R-:W-:Y:S01]  /*121d0*/  IMAD R12, R11, UR14, RZ ;  /* 0x0000000e0b0c7c24 */ /* 0x000fe2000f8e02ff */
[----:B------:R-:W-:Y:S02]  /*121e0*/  IADD3 R23, P1, PT, R18, -R17, RZ ;  /* 0x8000001112177210 */ /* 0x000fe40007f3e0ff */
[----:B------:R-:W-:Y:S01]  /*121f0*/  IADD3.X R7, PT, PT, R7, UR13, RZ, P4, !PT ;  /* 0x0000000d07077c10 */ /* 0x000fe2000a7fe4ff */
[----:B------:R-:W-:Y:S01]  /*12200*/  IMAD R27, R25, UR15, R12 ;  /* 0x0000000f191b7c24 */ /* 0x000fe2000f8e020c */
[----:B------:R-:W-:Y:S02]  /*12210*/  IADD3 R10, P2, PT, R6, UR12, RZ ;  /* 0x0000000c060a7c10 */ /* 0x000fe4000ff5e0ff */
[----:B------:R-:W-:Y:S01]  /*12220*/  IADD3.X R20, PT, PT, R19, ~R21, RZ, P1, !PT ;  /* 0x8000001513147210 */ /* 0x000fe20000ffe4ff */
[----:B------:R-:W-:Y:S01]  /*12230*/  IMAD.WIDE.U32 R12, R25, UR14, R6 ;  /* 0x0000000e190c7c25 */ /* 0x000fe2000f8e0006 */
[----:B------:R-:W-:-:S02]  /*12240*/  IADD3.X R11, PT, PT, R7, UR13, RZ, P2, !PT ;  /* 0x0000000d070b7c10 */ /* 0x000fc400097fe4ff */
[----:B------:R-:W-:Y:S01]  /*12250*/  IADD3 R17, P3, P4, R18, -UR6, -R17 ;  /* 0x8000000612117c10 */ /* 0x000fe2000fc7e811 */
[----:B------:R-:W-:Y:S01]  /*12260*/  IMAD R20, R20, UR14, RZ ;  /* 0x0000000e14147c24 */ /* 0x000fe2000f8e02ff */
[----:B------:R-:W-:Y:S01]  /*12270*/  IADD3 R22, P1, PT, R10, UR12, RZ ;  /* 0x0000000c0a167c10 */ /* 0x000fe2000ff3e0ff */
[----:B------:R-:W-:Y:S01]  /*12280*/  IMAD.WIDE.U32 R6, R23, UR14, R10 ;  /* 0x0000000e17067c25 */ /* 0x000fe2000f8e000a */
[----:B------:R-:W-:-:S03]  /*12290*/  IADD3.X R21, PT, PT, R19, ~UR7, ~R21, P3, P4 ;  /* 0x8000000713157c10 */ /* 0x000fc60009fe8c15 */
[----:B------:R-:W-:Y:S01]  /*122a0*/  IMAD R25, R23, UR15, R20 ;  /* 0x0000000f17197c24 */ /* 0x000fe2000f8e0214 */
[----:B------:R-:W-:Y:S01]  /*122b0*/  IADD3.X R23, PT, PT, R11, UR13, RZ, P1, !PT ;  /* 0x0000000d0b177c10 */ /* 0x000fe20008ffe4ff */
[----:B------:R-:W-:Y:S01]  /*122c0*/  IMAD.IADD R13, R27, 0x1, R13 ;  /* 0x000000011b0d7824 */ /* 0x000fe200078e020d */
[CC--:B------:R-:W-:Y:S01]  /*122d0*/  LEA R20, P1, R12.reuse, R14.reuse, 0x4 ;  /* 0x0000000e0c147211 */ /* 0x0c0fe200078220ff */
[----:B------:R-:W2:Y:S01]  /*122e0*/  LDG.E.128 R8, desc[UR8][R8.64] ;  /* 0x0000000808087981 */ /* 0x000ea2000c1e1d00 */
[----:B------:R-:W-:Y:S02]  /*122f0*/  IMAD R24, R21, UR14, RZ ;  /* 0x0000000e15187c24 */ /* 0x000fe4000f8e02ff */
[----:B------:R-:W-:Y:S02]  /*12300*/  LEA.HI.X R21, R12, R3, R13, 0x4, P1 ;  /* 0x000000030c157211 */ /* 0x000fe400008f240d */
[----:B------:R-:W-:Y:S01]  /*12310*/  IMAD R27, R17, UR15, R24 ;  /* 0x0000000f111b7c24 */ /* 0x000fe2000f8e0218 */
[----:B------:R-:W-:Y:S01]  /*12320*/  IADD3 R7, PT, PT, R7, R25, RZ ;  /* 0x0000001907077210 */ /* 0x000fe20007ffe0ff */
[----:B------:R-:W-:Y:S01]  /*12330*/  IMAD.WIDE.U32 R12, R17, UR14, R22 ;  /* 0x0000000e110c7c25 */ /* 0x000fe2000f8e0016 */
[CC--:B------:R-:W-:Y:S01]  /*12340*/  LEA R24, P1, R6.reuse, R14.reuse, 0x4 ;  /* 0x0000000e06187211 */ /* 0x0c0fe200078220ff */
[----:B------:R-:W3:Y:S03]  /*12350*/  LDG.E.128 R20, desc[UR8][R20.64] ;  /* 0x0000000814147981 */ /* 0x000ee6000c1e1d00 */
[----:B------:R-:W-:Y:S01]  /*12360*/  LEA.HI.X R25, R6, R3, R7, 0x4, P1 ;  /* 0x0000000306197211 */ /* 0x000fe200008f2407 */
[----:B------:R-:W-:Y:S01]  /*12370*/  IMAD.IADD R6, R13, 0x1, R27 ;  /* 0x000000010d067824 */ /* 0x000fe200078e021b */
[----:B------:R-:W-:-:S04]  /*12380*/  LEA R32, P1, R12, R14, 0x4 ;  /* 0x0000000e0c207211 */ /* 0x000fc800078220ff */
[----:B------:R-:W4:Y:S01]  /*12390*/  LDG.E.128 R24, desc[UR8][R24.64] ;  /* 0x0000000818187981 */ /* 0x000f22000c1e1d00 */
[----:B------:R-:W-:-:S06]  /*123a0*/  LEA.HI.X R33, R12, R3, R6, 0x4, P1 ;  /* 0x000000030c217211 */ /* 0x000fcc00008f2406 */
        /* <DEDUP_REMOVED lines=11> */
.L_x_1310:
[----:B------:R-:W-:Y:S05]  /*12460*/  BSYNC.RECONVERGENT B3 ;  /* 0x0000000000037941 */ /* 0x000fea0003800200 */
.L_x_1309:
        /* <DEDUP_REMOVED lines=14> */
[----:B0-----:R-:W-:Y:S02]  /*12550*/  IMAD R6, R16, UR12, RZ ;  /* 0x0000000c10067c24 */ /* 0x001fe4000f8e02ff */
[----:B------:R-:W-:-:S04]  /*12560*/  IMAD.WIDE.U32 R8, R15, UR12, RZ ;  /* 0x0000000c0f087c25 */ /* 0x000fc8000f8e00ff */
[----:B--2---:R-:W-:Y:S02]  /*12570*/  IMAD R4, R4, UR6, RZ ;  /* 0x0000000604047c24 */ /* 0x004fe4000f8e02ff */
[----:B------:R-:W-:Y:S02]  /*12580*/  IMAD R12, R16, UR6, RZ ;  /* 0x00000006100c7c24 */ /* 0x000fe4000f8e02ff */
[----:B------:R-:W-:Y:S02]  /*12590*/  IMAD R17, R15, UR13, R6 ;  /* 0x0000000d0f117c24 */ /* 0x000fe4000f8e0206 */
[C---:B------:R-:W-:Y:S02]  /*125a0*/  IMAD R13, R7.reuse, UR7, R4 ;  /* 0x00000007070d7c24 */ /* 0x040fe4000f8e0204 */
[----:B------:R-:W-:Y:S01]  /*125b0*/  IMAD.WIDE.U32 R6, R7, UR6, R18 ;  /* 0x0000000607067c25 */ /* 0x000fe2000f8e0012 */
[----:B------:R-:W-:-:S03]  /*125c0*/  IADD3 R9, PT, PT, R9, R17, RZ ;  /* 0x0000001109097210 */ /* 0x000fc60007ffe0ff */
[----:B-1----:R-:W-:-:S04]  /*125d0*/  IMAD.WIDE.U32 R10, R15, UR6, R10 ;  /* 0x000000060f0a7c25 */ /* 0x002fc8000f8e000a */
[----:B------:R-:W-:Y:S01]  /*125e0*/  IMAD R21, R15, UR7, R12 ;  /* 0x000000070f157c24 */ /* 0x000fe2000f8e020c */
[----:B------:R-:W-:Y:S01]  /*125f0*/  IADD3 R12, P2, PT, R8, UR12, RZ ;  /* 0x0000000c080c7c10 */ /* 0x000fe2000ff5e0ff */
[----:B------:R-:W-:Y:S01]  /*12600*/  IMAD.IADD R13, R7, 0x1, R13 ;  /* 0x00000001070d7824 */ /* 0x000fe200078e020d */
[----:B------:R-:W-:Y:S02]  /*12610*/  IADD3 R17, P1, PT, R18, -R10, RZ ;  /* 0x8000000a12117210 */ /* 0x000fe40007f3e0ff */
[----:B------:R-:W-:Y:S01]  /*12620*/  IADD3 R21, PT, PT, R11, R21, RZ ;  /* 0x000000150b157210 */ /* 0x000fe20007ffe0ff */
[----:B---3--:R-:W-:Y:S01]  /*12630*/  IMAD R7, R13, UR14, RZ ;  /* 0x0000000e0d077c24 */ /* 0x008fe2000f8e02ff */
[----:B------:R-:W-:Y:S01]  /*12640*/  IADD3.X R13, PT, PT, R9, UR13, RZ, P2, !PT ;  /* 0x0000000d090d7c10 */ /* 0x000fe200097fe4ff */
[----:B------:R-:W-:-:S04]  /*12650*/  IMAD.WIDE.U32 R8, R6, UR14, R8 ;  /* 0x0000000e06087c25 */ /* 0x000fc8000f8e0008 */
[----:B------:R-:W-:Y:S02]  /*12660*/  IMAD R7, R6, UR15, R7 ;  /* 0x0000000f06077c24 */ /* 0x000fe4000f8e0207 */
[----:B------:R-:W-:Y:S01]  /*12670*/  IMAD.X R21, R19, 0x1, ~R21, P1 ;  /* 0x0000000113157824 */ /* 0x000fe200008e0e15 */
[----:B------:R-:W-:Y:S01]  /*12680*/  LEA R10, P1, R8, R14, 0x4 ;  /* 0x0000000e080a7211 */ /* 0x000fe200078220ff */
[----:B------:R-:W-:Y:S01]  /*12690*/  IMAD.WIDE.U32 R12, R17, UR14, R12 ;  /* 0x0000000e110c7c25 */ /* 0x000fe2000f8e000c */
[----:B------:R-:W-:-:S03]  /*126a0*/  IADD3 R7, PT, PT, R7, R9, RZ ;  /* 0x0000000907077210 */ /* 0x000fc60007ffe0ff */
[----:B------:R-:W-:Y:S01]  /*126b0*/  IMAD R4, R21, UR14, RZ ;  /* 0x0000000e15047c24 */ /* 0x000fe2000f8e02ff */
[----:B------:R-:W-:Y:S02]  /*126c0*/  LEA.HI.X R11, R8, R3, R7, 0x4, P1 ;  /* 0x00000003080b7211 */ /* 0x000fe400008f2407 */
[----:B------:R-:W-:Y:S01]  /*126d0*/  LEA R6, P1, R12, R14, 0x4 ;  /* 0x0000000e0c067211 */ /* 0x000fe200078220ff */
[----:B------:R-:W-:-:S03]  /*126e0*/  IMAD R17, R17, UR15, R4 ;  /* 0x0000000f11117c24 */ /* 0x000fc6000f8e0204 */
[----:B------:R-:W2:Y:S01]  /*126f0*/  LDG.E.128 R8, desc[UR8][R10.64] ;  /* 0x000000080a087981 */ /* 0x000ea2000c1e1d00 */
[----:B------:R-:W-:-:S05]  /*12700*/  IMAD.IADD R17, R17, 0x1, R13 ;  /* 0x0000000111117824 */ /* 0x000fca00078e020d */
[----:B------:R-:W-:-:S05]  /*12710*/  LEA.HI.X R7, R12, R3, R17, 0x4, P1 ;  /* 0x000000030c077211 */ /* 0x000fca00008f2411 */
[----:B------:R-:W3:Y:S01]  /*12720*/  LDG.E.128 R20, desc[UR8][R6.64] ;  /* 0x0000000806147981 */ /* 0x000ee2000c1e1d00 */
[----:B------:R-:W-:-:S04]  /*12730*/  IADD3 R15, P1, PT, R15, 0x2, RZ ;  /* 0x000000020f0f7810 */ /* 0x000fc80007f3e0ff */
[----:B------:R-:W-:Y:S01]  /*12740*/  IADD3.X R16, PT, PT, RZ, R16, RZ, P1, !PT ;  /* 0x00000010ff107210 */ /* 0x000fe20000ffe4ff */
[----:B--2--5:R-:W-:Y:S02]  /*12750*/  DADD R8, R28, R8 ;  /* 0x000000001c087229 */ /* 0x024fe40000000008 */
[----:B------:R-:W-:-:S06]  /*12760*/  DADD R30, R30, R10 ;  /* 0x000000001e1e7229 */ /* 0x000fcc000000000a */
[----:B---3--:R-:W-:Y:S02]  /*12770*/  DADD R28, R8, R20 ;  /* 0x00000000081c7229 */ /* 0x008fe40000000014 */
[----:B------:R-:W-:-:S11]  /*12780*/  DADD R30, R30, R22 ;  /* 0x000000001e1e7229 */ /* 0x000fd60000000016 */
.L_x_1312:
[----:B------:R-:W-:Y:S05]  /*12790*/  BSYNC.RECONVERGENT B3 ;  /* 0x0000000000037941 */ /* 0x000fea0003800200 */
.L_x_1311:
        /* <DEDUP_REMOVED lines=19> */
[----:B------:R-:W-:-:S06]  /*128d0*/  LEA.HI.X R9, R6, R3, R4, 0x4, P0 ;  /* 0x0000000306097211 */ /* 0x000fcc00000f2404 */
[----:B------:R-:W2:Y:S02]  /*128e0*/  LDG.E.128 R8, desc[UR8][R8.64] ;  /* 0x0000000808087981 */ /* 0x000ea4000c1e1d00 */
[----:B--2--5:R-:W-:Y:S02]  /*128f0*/  DADD R28, R28, R8 ;  /* 0x000000001c1c7229 */ /* 0x024fe40000000008 */
[----:B------:R-:W-:-:S11]  /*12900*/  DADD R30, R30, R10 ;  /* 0x000000001e1e7229 */ /* 0x000fd6000000000a */
.L_x_1308:
[----:B------:R-:W-:Y:S05]  /*12910*/  BSYNC.RECONVERGENT B2 ;  /* 0x0000000000027941 */ /* 0x000fea0003800200 */
.L_x_1307:
[----:B-----5:R0:W-:Y:S02]  /*12920*/  STG.E.128 desc[UR8][R54.64], R28 ;  /* 0x0000001c36007986 */ /* 0x0201e4000c101d08 */
.L_x_1303:
[----:B------:R-:W-:Y:S05]  /*12930*/  BSYNC.RECONVERGENT B1 ;  /* 0x0000000000017941 */ /* 0x000fea0003800200 */
.L_x_1302:
[----:B------:R-:W-:-:S07]  /*12940*/  VIADD R5, R5, 0x80 ;  /* 0x0000008005057836 */ /* 0x000fce0000000000 */
.L_x_1294:
[----:B------:R-:W-:Y:S05]  /*12950*/  BSYNC.RECONVERGENT B0 ;  /* 0x0000000000007941 */ /* 0x000fea0003800200 */
.L_x_1293:
[----:B------:R-:W1:Y:S01]  /*12960*/  LDCU UR6, c[0x0][0x380] ;  /* 0x00007000ff0677ac */ /* 0x000e620008000800 */
[----:B------:R-:W-:Y:S01]  /*12970*/  BSSY.RECONVERGENT B0, `(.L_x_1313) ;  /* 0x0000358000007945 */ /* 0x000fe20003800200 */
[----:B-1----:R-:W-:-:S13]  /*12980*/  ISETP.GE.AND P0, PT, R5, UR6, PT ;  /* 0x0000000605007c0c */ /* 0x002fda000bf06270 */
[----:B------:R-:W-:Y:S05]  /*12990*/  @P0 BRA `(.L_x_1314) ;  /* 0x0000003400540947 */ /* 0x000fea0003800000 */
[----:B------:R-:W1:Y:S01]  /*129a0*/  LDCU.64 UR6, c[0x0][0x390] ;  /* 0x00007200ff0677ac */ /* 0x000e620008000a00 */
[----:B------:R-:W-:Y:S02]  /*129b0*/  MOV R4, RZ ;  /* 0x000000ff00047202 */ /* 0x000fe40000000f00 */
[----:B------:R-:W-:Y:S01]  /*129c0*/  ISETP.NE.AND P0, PT, R2, RZ, PT ;  /* 0x000000ff0200720c */ /* 0x000fe20003f05270 */
[----:B------:R-:W2:Y:S01]  /*129d0*/  LDCU UR12, c[0x0][0x38c] ;  /* 0x00007180ff0c77ac */ /* 0x000ea20008000800 */
[----:B------:R-:W3:Y:S01]  /*129e0*/  LDCU.64 UR14, c[0x0][0x4b8] ;  /* 0x00009700ff0e77ac */ /* 0x000ee20008000a00 */
        /* <DEDUP_REMOVED lines=317> */
[----:B------:R-:W-:Y:S01]  /*13dc0*/  ISETP.NE.AND P0, PT, R0, 0x18, PT ;  /* 0x000000180000780c */ /* 0x000fe20003f05270 */
[----:B------:R-:W1:Y:S01]  /*13dd0*/  LDCU.64 UR12, c[0x0][0x4a0] ;  /* 0x00009400ff0c77ac */ /* 0x000e620008000a00 */
[----:B------:R-:W-:Y:S01]  /*13de0*/  MOV R6, RZ ;  /* 0x000000ff00067202 */ /* 0x000fe20000000f00 */
[----:B------:R-:W2:Y:S01]  /*13df0*/  LDCU UR6, c[0x0][0x4a8] ;  /* 0x00009500ff0677ac */ /* 0x000ea20008000800 */
[----:B------:R-:W3:Y:S09]  /*13e00*/  LDCU UR7, c[0x0][0x5cc] ;  /* 0x0000b980ff0777ac */ /* 0x000ef20008000800 */
[----:B------:R-:W4:Y:S01]  /*13e10*/  @P0 LDC.64 R10, c[0x0][0x4b0] ;  /* 0x00012c00ff0a0b82 */ /* 0x000f220000000a00 */
[----:B------:R-:W5:Y:S01]  /*13e20*/  LDCU.64 UR14, c[0x0][0x5d0] ;  /* 0x0000ba00ff0e77ac */ /* 0x000f620008000a00 */
[----:B-1----:R-:W-:-:S06]  /*13e30*/  IMAD.HI.U32 R8, R7, UR13, R6 ;  /* 0x0000000d07087c27 */ /* 0x002fcc000f8e0006 */
[----:B------:R-:W1:Y:S01]  /*13e40*/  @P0 LDC R15, c[0x0][0x4ac] ;  /* 0x00012b00ff0f0b82 */ /* 0x000e620000000800 */
[----:B--2---:R-:W-:Y:S01]  /*13e50*/  SHF.R.U32.HI R9, RZ, UR6, R8 ;  /* 0x00000006ff097c19 */ /* 0x004fe20008011608 */
[----:B------:R-:W-:-:S03]  /*13e60*/  @P0 IMAD.MOV.U32 R8, RZ, RZ, RZ ;  /* 0x000000ffff080224 */ /* 0x000fc600078e00ff */
        /* <DEDUP_REMOVED lines=14> */
.L_x_1315:
        /* <DEDUP_REMOVED lines=11> */
[----:B------:R-:W-:-:S05]  /*14000*/  IADD3 R10, P0, PT, R18, -R10, RZ ;  /* 0x8000000a120a7210 */ /* 0x000fca0007f1e0ff */
[----:B------:R-:W-:-:S05]  /*14010*/  IMAD.X R3, R19, 0x1, ~R11, P0 ;  /* 0x0000000113037824 */ /* 0x000fca00000e0e0b */
[----:B-1----:R-:W-:-:S04]  /*14020*/  LOP3.LUT R4, R3, UR6, RZ, 0xfc, !PT ;  /* 0x0000000603047c12 */ /* 0x002fc8000f8efcff */
[----:B------:R-:W-:-:S13]  /*14030*/  ISETP.NE.U32.AND P0, PT, R4, RZ, PT ;  /* 0x000000ff0400720c */ /* 0x000fda0003f05070 */
[----:B------:R-:W-:Y:S05]  /*14040*/  @P0 BRA `(.L_x_1318) ;  /* 0x0000000000540947 */ /* 0x000fea0003800000 */
[----:B------:R-:W1:Y:S01]  /*14050*/  LDCU UR6, c[0x0][0x608] ;  /* 0x0000c100ff0677ac */ /* 0x000e620008000800 */
[----:B------:R-:W-:Y:S01]  /*14060*/  MOV R6, RZ ;  /* 0x000000ff00067202 */ /* 0x000fe20000000f00 */
[----:B-1----:R-:W1:Y:S01]  /*14070*/  I2F.U32.RP R4, UR6 ;  /* 0x0000000600047d06 */ /* 0x002e620008209000 */
[----:B------:R-:W-:-:S07]  /*14080*/  ISETP.NE.U32.AND P2, PT, RZ, UR6, PT ;  /* 0x00000006ff007c0c */ /* 0x000fce000bf45070 */
        /* <DEDUP_REMOVED lines=17> */
.L_x_1318:
[----:B------:R-:W-:-:S07]  /*141a0*/  MOV R4, 0x141c0 ;  /* 0x000141c000047802 */ /* 0x000fce0000000f00 */
[----:B0-----:R-:W-:Y:S05]  /*141b0*/  CALL.REL.NOINC `($__internal_4_$__cuda_sm20_div_s64) ;  /* 0x0000015c00ac7944 */ /* 0x001fea0003c00000 */
.L_x_1317:
[----:B------:R-:W-:Y:S05]  /*141c0*/  BSYNC.RECONVERGENT B1 ;  /* 0x0000000000017941 */ /* 0x000fea0003800200 */
.L_x_1316:
[----:B------:R-:W1:Y:S01]  /*141d0*/  LDC.64 R20, c[0x0][0x608] ;  /* 0x00018200ff147b82 */ /* 0x000e620000000a00 */
[----:B------:R-:W-:Y:S07]  /*141e0*/  BSSY.RECONVERGENT B1, `(.L_x_1319) ;  /* 0x000002a000017945 */ /* 0x000fee0003800200 */
[----:B------:R-:W2:Y:S01]  /*141f0*/  LDC.64 R16, c[0x0][0x600] ;  /* 0x00018000ff107b82 */ /* 0x000ea20000000a00 */
[-C--:B-1----:R-:W-:Y:S02]  /*14200*/  IMAD R3, R7, R20.reuse, RZ ;  /* 0x0000001407037224 */ /* 0x082fe400078e02ff */
[----:B------:R-:W-:-:S04]  /*14210*/  IMAD.WIDE.U32 R8, R6, R20, RZ ;  /* 0x0000001406087225 */ /* 0x000fc800078e00ff */
[----:B------:R-:W-:Y:S01]  /*14220*/  IMAD R11, R6, R21, R3 ;  /* 0x00000015060b7224 */ /* 0x000fe200078e0203 */
[----:B--2---:R-:W-:-:S04]  /*14230*/  IADD3 R3, P1, PT, R8, R16, RZ ;  /* 0x0000001008037210 */ /* 0x004fc80007f3e0ff */
[----:B------:R-:W-:Y:S02]  /*14240*/  IADD3 R4, PT, PT, R9, R11, RZ ;  /* 0x0000000b09047210 */ /* 0x000fe40007ffe0ff */
[----:B------:R-:W-:-:S03]  /*14250*/  ISETP.GE.U32.AND P0, PT, R18, R3, PT ;  /* 0x000000031200720c */ /* 0x000fc60003f06070 */
[----:B------:R-:W-:Y:S01]  /*14260*/  IMAD.X R3, R4, 0x1, R17, P1 ;  /* 0x0000000104037824 */ /* 0x000fe200008e0611 */
[----:B------:R-:W-:-:S04]  /*14270*/  ISETP.GT.U32.AND P1, PT, R8, R18, PT ;  /* 0x000000120800720c */ /* 0x000fc80003f24070 */
[C---:B------:R-:W-:Y:S02]  /*14280*/  ISETP.GE.AND.EX P0, PT, R19.reuse, R3, PT, P0 ;  /* 0x000000031300720c */ /* 0x040fe40003f06300 */
[----:B------:R-:W-:Y:S02]  /*14290*/  LOP3.LUT R3, R19, R21, RZ, 0xfc, !PT ;  /* 0x0000001513037212 */ /* 0x000fe400078efcff */
[----:B------:R-:W-:-:S04]  /*142a0*/  ISETP.GT.OR.EX P0, PT, R4, R19, P0, P1 ;  /* 0x000000130400720c */ /* 0x000fc80000704710 */
[----:B------:R-:W-:Y:S02]  /*142b0*/  SEL R15, RZ, 0x1, !P0 ;  /* 0x00000001ff0f7807 */ /* 0x000fe40004000000 */
[----:B------:R-:W-:Y:S02]  /*142c0*/  ISETP.NE.U32.AND P0, PT, R3, RZ, PT ;  /* 0x000000ff0300720c */ /* 0x000fe40003f05070 */
[----:B------:R-:W-:-:S04]  /*142d0*/  IADD3 R15, P1, PT, R6, R15, RZ ;  /* 0x0000000f060f7210 */ /* 0x000fc80007f3e0ff */
[----:B------:R-:W-:-:S07]  /*142e0*/  IADD3.X R16, PT, PT, RZ, R7, RZ, P1, !PT ;  /* 0x00000007ff107210 */ /* 0x000fce0000ffe4ff */
[----:B------:R-:W-:Y:S05]  /*142f0*/  @P0 BRA `(.L_x_1320) ;  /* 0x0000000000500947 */ /* 0x000fea0003800000 */
[----:B------:R-:W1:Y:S01]  /*14300*/  I2F.U32.RP R4, R20 ;  /* 0x0000001400047306 */ /* 0x000e620000209000 */
[----:B------:R-:W-:Y:S01]  /*14310*/  IMAD.MOV.U32 R6, RZ, RZ, RZ ;  /* 0x000000ffff067224 */ /* 0x000fe200078e00ff */
[----:B------:R-:W-:-:S06]  /*14320*/  ISETP.NE.U32.AND P2, PT, R20, RZ, PT ;  /* 0x000000ff1400720c */ /* 0x000fcc0003f45070 */
[----:B-1----:R-:W1:Y:S02]  /*14330*/  MUFU.RCP R4, R4 ;  /* 0x0000000400047308 */ /* 0x002e640000001000 */
[----:B-1----:R-:W-:-:S06]  /*14340*/  VIADD R7, R4, 0xffffffe ;  /* 0x0ffffffe04077836 */ /* 0x002fcc0000000000 */
[----:B------:R-:W1:Y:S02]  /*14350*/  F2I.FTZ.U32.TRUNC.NTZ R7, R7 ;  /* 0x0000000700077305 */ /* 0x000e64000021f000 */
[----:B-1----:R-:W-:-:S05]  /*14360*/  IADD3 R3, PT, PT, RZ, -R7, RZ ;  /* 0x80000007ff037210 */ /* 0x002fca0007ffe0ff */
        /* <DEDUP_REMOVED lines=13> */
.L_x_1320:
[----:B------:R-:W-:Y:S01]  /*14440*/  IMAD.MOV.U32 R10, RZ, RZ, R18 ;  /* 0x000000ffff0a7224 */ /* 0x000fe200078e0012 */
[----:B------:R-:W-:Y:S02]  /*14450*/  MOV R3, R19 ;  /* 0x0000001300037202 */ /* 0x000fe40000000f00 */
[----:B------:R-:W-:-:S07]  /*14460*/  MOV R4, 0x14480 ;  /* 0x0001448000047802 */ /* 0x000fce0000000f00 */
[----:B0-----:R-:W-:Y:S05]  /*14470*/  CALL.REL.NOINC `($__internal_4_$__cuda_sm20_div_s64) ;  /* 0x0000015800fc7944 */ /* 0x001fea0003c00000 */
.L_x_1321:
[----:B------:R-:W-:Y:S05]  /*14480*/  BSYNC.RECONVERGENT B1 ;  /* 0x0000000000017941 */ /* 0x000fea0003800200 */
.L_x_1319:
        /* <DEDUP_REMOVED lines=12> */
[----:B------:R0:W5:Y:S01]  /*14550*/  LDG.E.128 R28, desc[UR8][R54.64] ;  /* 0x00000008361c7981 */ /* 0x000162000c1e1d00 */
        /* <DEDUP_REMOVED lines=16> */
[C---:B------:R-:W-:Y:S02]  /*14660*/  IADD3 R34, P3, PT, R15.reuse, 0x3, RZ ;  /* 0x000000030f227810 */ /* 0x040fe40007f7e0ff */
[----:B------:R-:W-:Y:S01]  /*14670*/  IADD3 R8, P4, PT, R15, 0x4, RZ ;  /* 0x000000040f087810 */ /* 0x000fe20007f9e0ff */
[--C-:B------:R-:W-:Y:S02]  /*14680*/  IMAD.X R39, RZ, RZ, R16.reuse, P2 ;  /* 0x000000ffff277224 */ /* 0x100fe400010e0610 */
[----:B------:R-:W-:Y:S01]  /*14690*/  IMAD.X R10, RZ, RZ, R16, P3 ;  /* 0x000000ffff0a7224 */ /* 0x000fe200018e0610 */
[----:B------:R-:W-:-:S02]  /*146a0*/  IADD3.X R43, PT, PT, RZ, R16, RZ, P4, !PT ;  /* 0x00000010ff2b7210 */ /* 0x000fc400027fe4ff */
[----:B------:R-:W-:Y:S01]  /*146b0*/  IADD3 R23, P3, PT, RZ, -R8, RZ ;  /* 0x80000008ff177210 */ /* 0x000fe20007f7e0ff */
[----:B0-----:R-:W-:Y:S01]  /*146c0*/  IMAD R4, R16, UR6, RZ ;  /* 0x0000000610047c24 */ /* 0x001fe2000f8e02ff */
[----:B------:R-:W-:Y:S02]  /*146d0*/  USHF.L.U32 UR14, UR6, 0x7, URZ ;  /* 0x00000007060e7899 */ /* 0x000fe400080006ff */
[----:B------:R-:W-:Y:S01]  /*146e0*/  IMAD.WIDE.U32 R6, R15, UR6, RZ ;  /* 0x000000060f067c25 */ /* 0x000fe2000f8e00ff */
[----:B------:R-:W-:-:S03]  /*146f0*/  IADD3.X R24, PT, PT, RZ, ~R43, RZ, P3, !PT ;  /* 0x8000002bff187210 */ /* 0x000fc60001ffe4ff */
[----:B------:R-:W-:Y:S01]  /*14700*/  IMAD R9, R15, UR7, R4 ;  /* 0x000000070f097c24 */ /* 0x000fe2000f8e0204 */
[C---:B------:R-:W-:Y:S01]  /*14710*/  SHF.L.U32 R13, R6.reuse, 0x4, RZ ;  /* 0x00000004060d7819 */ /* 0x040fe200000006ff */
[----:B------:R-:W-:Y:S01]  /*14720*/  IMAD.X R4, RZ, RZ, ~R16, P1 ;  /* 0x000000ffff047224 */ /* 0x000fe200008e0e10 */
[----:B------:R-:W-:Y:S01]  /*14730*/  IADD3 R35, P1, PT, R6, UR6, RZ ;  /* 0x0000000606237c10 */ /* 0x000fe2000ff3e0ff */
[----:B-1----:R-:W-:Y:S01]  /*14740*/  IMAD.WIDE.U32 R20, R26, UR12, RZ ;  /* 0x0000000c1a147c25 */ /* 0x002fe2000f8e00ff */
[----:B------:R-:W-:Y:S02]  /*14750*/  IADD3 R9, PT, PT, R7, R9, RZ ;  /* 0x0000000907097210 */ /* 0x000fe40007ffe0ff */
[----:B------:R-:W-:Y:S02]  /*14760*/  IADD3 R7, P2, PT, RZ, -R44, RZ ;  /* 0x8000002cff077210 */ /* 0x000fe40007f5e0ff */
[----:B------:R-:W-:Y:S01]  /*14770*/  SHF.L.U64.HI R3, R6, 0x4, R9 ;  /* 0x0000000406037819 */ /* 0x000fe20000010209 */
[----:B------:R-:W-:Y:S01]  /*14780*/  IMAD R6, R4, UR12, RZ ;  /* 0x0000000c04067c24 */ /* 0x000fe2000f8e02ff */
[----:B------:R-:W-:-:S02]  /*14790*/  IADD3.X R4, PT, PT, RZ, ~R39, RZ, P2, !PT ;  /* 0x80000027ff047210 */ /* 0x000fc400017fe4ff */
[----:B------:R-:W-:Y:S01]  /*147a0*/  IADD3 R11, P2, PT, RZ, -R34, RZ ;  /* 0x80000022ff0b7210 */ /* 0x000fe20007f5e0ff */
[----:B------:R-:W-:Y:S01]  /*147b0*/  IMAD R17, R41, UR13, R6 ;  /* 0x0000000d29117c24 */ /* 0x000fe2000f8e0206 */
[----:B------:R-:W-:Y:S01]  /*147c0*/  IADD3.X R9, PT, PT, R9, UR7, RZ, P1, !PT ;  /* 0x0000000709097c10 */ /* 0x000fe20008ffe4ff */
[----:B------:R-:W-:Y:S01]  /*147d0*/  IMAD.WIDE.U32 R40, R41, UR12, R18 ;  /* 0x0000000c29287c25 */ /* 0x000fe2000f8e0012 */
[----:B------:R-:W-:-:S03]  /*147e0*/  IADD3.X R22, PT, PT, RZ, ~R10, RZ, P2, !PT ;  /* 0x8000000aff167210 */ /* 0x000fc600017fe4ff */
[----:B------:R-:W-:Y:S02]  /*147f0*/  IMAD R4, R4, UR12, RZ ;  /* 0x0000000c04047c24 */ /* 0x000fe4000f8e02ff */
[----:B------:R-:W-:Y:S02]  /*14800*/  IMAD.IADD R17, R41, 0x1, R17 ;  /* 0x0000000129117824 */ /* 0x000fe400078e0211 */
[C---:B------:R-:W-:Y:S02]  /*14810*/  IMAD R25, R7.reuse, UR13, R4 ;  /* 0x0000000d07197c24 */ /* 0x040fe4000f8e0204 */
[----:B------:R-:W-:-:S04]  /*14820*/  IMAD.WIDE.U32 R6, R7, UR12, R18 ;  /* 0x0000000c07067c25 */ /* 0x000fc8000f8e0012 */
[----:B------:R-:W-:Y:S02]  /*14830*/  IMAD R4, R26, UR13, RZ ;  /* 0x0000000d1a047c24 */ /* 0x000fe4000f8e02ff */
[-C--:B------:R-:W-:Y:S02]  /*14840*/  IMAD R17, R17, R26.reuse, RZ ;  /* 0x0000001a11117224 */ /* 0x080fe400078e02ff */
[----:B------:R-:W-:Y:S02]  /*14850*/  IMAD.IADD R7, R7, 0x1, R25 ;  /* 0x0000000107077824 */ /* 0x000fe400078e0219 */
[----:B------:R-:W-:Y:S01]  /*14860*/  IMAD R25, R40, R27, R17 ;  /* 0x0000001b28197224 */ /* 0x000fe200078e0211 */
[----:B------:R-:W-:Y:S01]  /*14870*/  LEA R17, P2, -R20, UR14, 0x7 ;  /* 0x0000000e14117c11 */ /* 0x000fe2000f8439ff */
[----:B------:R-:W-:Y:S02]  /*14880*/  IMAD R33, R27, UR12, R4 ;  /* 0x0000000c1b217c24 */ /* 0x000fe4000f8e0204 */
[----:B------:R-:W-:-:S03]  /*14890*/  IMAD.WIDE.U32 R40, R40, R26, RZ ;  /* 0x0000001a28287225 */ /* 0x000fc600078e00ff */
[----:B------:R-:W-:Y:S01]  /*148a0*/  IADD3 R33, PT, PT, R21, R33, RZ ;  /* 0x0000002115217210 */ /* 0x000fe20007ffe0ff */
[-C--:B------:R-:W-:Y:S01]  /*148b0*/  IMAD R7, R7, R26.reuse, RZ ;  /* 0x0000001a07077224 */ /* 0x080fe200078e02ff */
[----:B------:R-:W-:Y:S01]  /*148c0*/  LEA R13, P4, R40, R13, 0x4 ;  /* 0x0000000d280d7211 */ /* 0x000fe200078820ff */
[----:B------:R-:W-:Y:S01]  /*148d0*/  IMAD.IADD R4, R41, 0x1, R25 ;  /* 0x0000000129047824 */ /* 0x000fe200078e0219 */
[----:B------:R-:W-:Y:S01]  /*148e0*/  SHF.L.U64.HI R12, R20, 0x7, R33 ;  /* 0x00000007140c7819 */ /* 0x000fe20000010221 */
[C---:B------:R-:W-:Y:S02]  /*148f0*/  IMAD R21, R6.reuse, R27, R7 ;  /* 0x0000001b06157224 */ /* 0x040fe400078e0207 */
[----:B------:R-:W-:Y:S01]  /*14900*/  IMAD.WIDE.U32 R6, R6, R26, RZ ;  /* 0x0000001a06067225 */ /* 0x000fe200078e00ff */
[----:B------:R-:W-:Y:S02]  /*14910*/  LEA.HI.X R40, R40, R3, R4, 0x4, P4 ;  /* 0x0000000328287211 */ /* 0x000fe400020f2404 */
[----:B------:R-:W-:Y:S01]  /*14920*/  IADD3 R37, P4, PT, R15, 0x5, RZ ;  /* 0x000000050f257810 */ /* 0x000fe20007f9e0ff */
[----:B------:R-:W-:-:S02]  /*14930*/  IMAD R22, R22, UR12, RZ ;  /* 0x0000000c16167c24 */ /* 0x000fc4000f8e02ff */
[----:B------:R-:W-:Y:S01]  /*14940*/  IMAD.IADD R3, R7, 0x1, R21 ;  /* 0x0000000107037824 */ /* 0x000fe200078e0215 */
[----:B------:R-:W-:Y:S01]  /*14950*/  IADD3 R7, P5, PT, R15, 0x6, RZ ;  /* 0x000000060f077810 */ /* 0x000fe20007fbe0ff */
[C---:B------:R-:W-:Y:S01]  /*14960*/  IMAD R25, R11.reuse, UR13, R22 ;  /* 0x0000000d0b197c24 */ /* 0x040fe2000f8e0216 */
[-C--:B------:R-:W-:Y:S01]  /*14970*/  IADD3.X R41, PT, PT, RZ, R16.reuse, RZ, P4, !PT ;  /* 0x00000010ff297210 */ /* 0x080fe200027fe4ff */
[----:B------:R-:W-:Y:S01]  /*14980*/  IMAD.WIDE.U32 R20, R11, UR12, R18 ;  /* 0x0000000c0b147c25 */ /* 0x000fe2000f8e0012 */
[----:B------:R-:W-:Y:S02]  /*14990*/  IADD3.X R38, PT, PT, RZ, R16, RZ, P5, !PT ;  /* 0x00000010ff267210 */ /* 0x000fe40002ffe4ff */
[----:B------:R-:W-:Y:S01]  /*149a0*/  SHF.L.U32 R11, R6, 0x4, RZ ;  /* 0x00000004060b7819 */ /* 0x000fe200000006ff */
[----:B------:R-:W-:Y:S01]  /*149b0*/  IMAD R4, R24, UR12, RZ ;  /* 0x0000000c18047c24 */ /* 0x000fe2000f8e02ff */
[----:B------:R-:W-:Y:S01]  /*149c0*/  SHF.L.U64.HI R3, R6, 0x4, R3 ;  /* 0x0000000406037819 */ /* 0x000fe20000010203 */
[----:B------:R-:W-:Y:S01]  /*149d0*/  IMAD.IADD R21, R21, 0x1, R25 ;  /* 0x0000000115157824 */ /* 0x000fe200078e0219 */
[----:B------:R-:W-:Y:S01]  /*149e0*/  IADD3 R25, P4, PT, RZ, -R37, RZ ;  /* 0x80000025ff197210 */ /* 0x000fe20007f9e0ff */
[----:B------:R-:W-:Y:S01]  /*149f0*/  IMAD R33, R23, UR13, R4 ;  /* 0x0000000d17217c24 */ /* 0x000fe2000f8e0204 */
[----:B------:R-:W-:Y:S01]  /*14a00*/  IADD3 R4, P3, PT, R15, 0x7, RZ ;  /* 0x000000070f047810 */ /* 0x000fe20007f7e0ff */
[----:B------:R-:W-:-:S04]  /*14a10*/  IMAD.WIDE.U32 R22, R23, UR12, R18 ;  /* 0x0000000c17167c25 */ /* 0x000fc8000f8e0012 */
[-C--:B------:R-:W-:Y:S02]  /*14a20*/  IMAD R21, R21, R26.reuse, RZ ;  /* 0x0000001a15157224 */ /* 0x080fe400078e02ff */
[----:B------:R-:W-:Y:S01]  /*14a30*/  IMAD.IADD R23, R23, 0x1, R33 ;  /* 0x0000000117177824 */ /* 0x000fe200078e0221 */
[----:B------:R-:W-:Y:S01]  /*14a40*/  IADD3 R33, P5, PT, RZ, -R7, RZ ;  /* 0x80000007ff217210 */ /* 0x000fe20007fbe0ff */
[C---:B------:R-:W-:Y:S02]  /*14a50*/  IMAD R45, R20.reuse, R27, R21 ;  /* 0x0000001b142d7224 */ /* 0x040fe400078e0215 */
[----:B------:R-:W-:-:S04]  /*14a60*/  IMAD.WIDE.U32 R20, R20, R26, RZ ;  /* 0x0000001a14147225 */ /* 0x000fc800078e00ff */
[-C--:B------:R-:W-:Y:S01]  /*14a70*/  IMAD R23, R23, R26.reuse, RZ ;  /* 0x0000001a17177224 */ /* 0x080fe200078e02ff */
[----:B------:R-:W-:Y:S01]  /*14a80*/  IADD3 R21, PT, PT, R21, R45, RZ ;  /* 0x0000002d15157210 */ /* 0x000fe20007ffe0ff */
[----:B------:R-:W-:Y:S01]  /*14a90*/  IMAD.X R24, RZ, RZ, ~R41, P4 ;  /* 0x000000ffff187224 */ /* 0x000fe200020e0e29 */
[----:B------:R-:W-:Y:S01]  /*14aa0*/  SHF.L.U32 R6, R20, 0x4, RZ ;  /* 0x0000000414067819 */ /* 0x000fe200000006ff */
[----:B------:R-:W-:Y:S01]  /*14ab0*/  IMAD R47, R22, R27, R23 ;  /* 0x0000001b162f7224 */ /* 0x000fe200078e0217 */
[----:B------:R-:W-:Y:S01]  /*14ac0*/  SHF.L.U64.HI R46, R20, 0x4, R21 ;  /* 0x00000004142e7819 */ /* 0x000fe20000010215 */
[----:B------:R-:W-:-:S04]  /*14ad0*/  IMAD.WIDE.U32 R22, R22, R26, RZ ;  /* 0x0000001a16167225 */ /* 0x000fc800078e00ff */
[----:B------:R-:W-:Y:S01]  /*14ae0*/  IMAD.X R32, RZ, RZ, ~R38, P5 ;  /* 0x000000ffff207224 */ /* 0x000fe200028e0e26 */
[----:B------:R-:W-:Y:S01]  /*14af0*/  IADD3 R47, PT, PT, R23, R47, RZ ;  /* 0x0000002f172f7210 */ /* 0x000fe20007ffe0ff */
[----:B------:R-:W-:Y:S01]  /*14b00*/  IMAD R20, R24, UR12, RZ ;  /* 0x0000000c18147c24 */ /* 0x000fe2000f8e02ff */
[----:B------:R-:W-:Y:S01]  /*14b10*/  SHF.L.U32 R45, R22, 0x4, RZ ;  /* 0x00000004162d7819 */ /* 0x000fe200000006ff */
[----:B------:R-:W-:Y:S01]  /*14b20*/  IMAD.X R42, RZ, RZ, R16, P3 ;  /* 0x000000ffff2a7224 */ /* 0x000fe200018e0610 */
[----:B------:R-:W-:Y:S01]  /*14b30*/  IADD3 R51, P3, PT, RZ, -R4, RZ ;  /* 0x80000004ff337210 */ /* 0x000fe20007f7e0ff */
[----:B------:R-:W-:Y:S01]  /*14b40*/  IMAD R32, R32, UR12, RZ ;  /* 0x0000000c20207c24 */ /* 0x000fe2000f8e02ff */
[----:B------:R-:W-:Y:S01]  /*14b50*/  SHF.L.U64.HI R47, R22, 0x4, R47 ;  /* 0x00000004162f7819 */ /* 0x000fe2000001022f */
[C---:B------:R-:W-:Y:S01]  /*14b60*/  IMAD R53, R25.reuse, UR13, R20 ;  /* 0x0000000d19357c24 */ /* 0x040fe2000f8e0214 */
[----:B------:R-:W0:Y:S01]  /*14b70*/  LDC.64 R22, c[0x0][0x608] ;  /* 0x00018200ff167b82 */ /* 0x000e220000000a00 */
[----:B------:R-:W-:-:S04]  /*14b80*/  IMAD.WIDE.U32 R24, R25, UR12, R18 ;  /* 0x0000000c19187c25 */ /* 0x000fc8000f8e0012 */
[C---:B------:R-:W-:Y:S02]  /*14b90*/  IMAD R57, R33.reuse, UR13, R32 ;  /* 0x0000000d21397c24 */ /* 0x040fe4000f8e0220 */
[----:B------:R-:W-:-:S04]  /*14ba0*/  IMAD.WIDE.U32 R32, R33, UR12, R18 ;  /* 0x0000000c21207c25 */ /* 0x000fc8000f8e0012 */
[----:B------:R-:W-:Y:S02]  /*14bb0*/  IMAD.X R21, RZ, RZ, ~R42, P3 ;  /* 0x000000ffff157224 */ /* 0x000fe400018e0e2a */
[----:B------:R-:W-:Y:S01]  /*14bc0*/  IMAD.IADD R53, R25, 0x1, R53 ;  /* 0x0000000119357824 */ /* 0x000fe200078e0235 */
[----:B------:R-:W-:Y:S01]  /*14bd0*/  IADD3 R25, PT, PT, R33, R57, RZ ;  /* 0x0000003921197210 */ /* 0x000fe20007ffe0ff */
[----:B------:R-:W-:Y:S02]  /*14be0*/  IMAD R20, R21, UR12, RZ ;  /* 0x0000000c15147c24 */ /* 0x000fe4000f8e02ff */
[----:B------:R-:W-:Y:S02]  /*14bf0*/  IMAD R53, R53, R26, RZ ;  /* 0x0000001a35357224 */ /* 0x000fe400078e02ff */
[C---:B------:R-:W-:Y:S02]  /*14c00*/  IMAD R59, R51.reuse, UR13, R20 ;  /* 0x0000000d333b7c24 */ /* 0x040fe4000f8e0214 */
[----:B------:R-:W-:-:S04]  /*14c10*/  IMAD.WIDE.U32 R20, R51, UR12, R18 ;  /* 0x0000000c33147c25 */ /* 0x000fc8000f8e0012 */
[-C--:B------:R-:W-:Y:S02]  /*14c20*/  IMAD R33, R25, R26.reuse, RZ ;  /* 0x0000001a19217224 */ /* 0x080fe400078e02ff */
[C---:B------:R-:W-:Y:S02]  /*14c30*/  IMAD R53, R24.reuse, R27, R53 ;  /* 0x0000001b18357224 */ /* 0x040fe400078e0235 */
[----:B------:R-:W-:-:S04]  /*14c40*/  IMAD.WIDE.U32 R24, R24, R26, RZ ;  /* 0x0000001a18187225 */ /* 0x000fc800078e00ff */
[----:B------:R-:W-:Y:S01]  /*14c50*/  IMAD.IADD R21, R21, 0x1, R59 ;  /* 0x0000000115157824 */ /* 0x000fe200078e023b */
[----:B------:R-:W-:Y:S01]  /*14c60*/  IADD3 R53, PT, PT, R25, R53, RZ ;  /* 0x0000003519357210 */ /* 0x000fe20007ffe0ff */
[----:B------:R-:W-:Y:S01]  /*14c70*/  IMAD R51, R32, R27, R33 ;  /* 0x0000001b20337224 */ /* 0x000fe200078e0221 */
[----:B------:R-:W-:Y:S01]  /*14c80*/  SHF.L.U32 R50, R24, 0x4, RZ ;  /* 0x0000000418327819 */ /* 0x000fe200000006ff */
[----:B------:R-:W-:-:S04]  /*14c90*/  IMAD.WIDE.U32 R32, R32, R26, RZ ;  /* 0x0000001a20207225 */ /* 0x000fc800078e00ff */
[-C--:B------:R-:W-:Y:S02]  /*14ca0*/  IMAD R21, R21, R26.reuse, RZ ;  /* 0x0000001a15157224 */ /* 0x080fe400078e02ff */
[----:B------:R-:W-:Y:S01]  /*14cb0*/  IMAD.IADD R51, R33, 0x1, R51 ;  /* 0x0000000121337824 */ /* 0x000fe200078e0233 */
[----:B------:R-:W-:Y:S01]  /*14cc0*/  SHF.L.U64.HI R33, R24, 0x4, R53 ;  /* 0x0000000418217819 */ /* 0x000fe20000010235 */
[----:B------:R-:W-:Y:S02]  /*14cd0*/  IMAD R24, R16, UR12, RZ ;  /* 0x0000000c10187c24 */ /* 0x000fe4000f8e02ff */
[----:B------:R-:W-:Y:S01]  /*14ce0*/  IMAD R25, R20, R27, R21 ;  /* 0x0000001b14197224 */ /* 0x000fe200078e0215 */
[----:B------:R-:W-:Y:S01]  /*14cf0*/  SHF.L.U64.HI R51, R32, 0x4, R51 ;  /* 0x0000000420337819 */ /* 0x000fe20000010233 */
[----:B------:R-:W-:-:S04]  /*14d00*/  IMAD.WIDE.U32 R20, R20, R26, RZ ;  /* 0x0000001a14147225 */ /* 0x000fc800078e00ff */
[----:B0-----:R-:W-:Y:S01]  /*14d10*/  IMAD.WIDE.U32 R22, R15, UR12, R22 ;  /* 0x0000000c0f167c25 */ /* 0x001fe2000f8e0016 */
[----:B------:R-:W-:-:S03]  /*14d20*/  IADD3 R25, PT, PT, R21, R25, RZ ;  /* 0x0000001915197210 */ /* 0x000fc60007ffe0ff */
[----:B------:R-:W-:Y:S01]  /*14d30*/  IMAD R57, R15, UR13, R24 ;  /* 0x0000000d0f397c24 */ /* 0x000fe2000f8e0218 */
[----:B------:R-:W-:Y:S01]  /*14d40*/  SHF.L.U64.HI R53, R20, 0x4, R25 ;  /* 0x0000000414357819 */ /* 0x000fe20000010219 */
[----:B------:R-:W-:Y:S01]  /*14d50*/  IMAD R21, R39, UR6, RZ ;  /* 0x0000000627157c24 */ /* 0x000fe2000f8e02ff */
[----:B------:R-:W-:Y:S01]  /*14d60*/  IADD3 R39, P3, PT, R18, -R22, RZ ;  /* 0x8000001612277210 */ /* 0x000fe20007f7e0ff */
[----:B------:R-:W-:Y:S01]  /*14d70*/  IMAD R25, R43, UR6, RZ ;  /* 0x000000062b197c24 */ /* 0x000fe2000f8e02ff */
[----:B------:R-:W-:Y:S01]  /*14d80*/  IADD3 R57, PT, PT, R23, R57, RZ ;  /* 0x0000003917397210 */ /* 0x000fe20007ffe0ff */
[----:B------:R-:W-:Y:S01]  /*14d90*/  IMAD R23, R10, UR6, RZ ;  /* 0x000000060a177c24 */ /* 0x000fe2000f8e02ff */
[----:B------:R-:W0:Y:S01]  /*14da0*/  LDCU.64 UR12, c[0x0][0x5f0] ;  /* 0x0000be00ff0c77ac */ /* 0x000e220008000a00 */
[----:B------:R-:W-:Y:S02]  /*14db0*/  IMAD.SHL.U32 R52, R20, 0x10, RZ ;  /* 0x0000001014347824 */ /* 0x000fe400078e00ff */
[----:B------:R-:W-:-:S02]  /*14dc0*/  IMAD R43, R44, UR7, R21 ;  /* 0x000000072c2b7c24 */ /* 0x000fc4000f8e0215 */
[----:B------:R-:W-:-:S04]  /*14dd0*/  IMAD.WIDE.U32 R20, R44, UR6, RZ ;  /* 0x000000062c147c25 */ /* 0x000fc8000f8e00ff */
[C---:B------:R-:W-:Y:S02]  /*14de0*/  IMAD R59, R34.reuse, UR7, R23 ;  /* 0x00000007223b7c24 */ /* 0x040fe4000f8e0217 */
[----:B------:R-:W-:-:S04]  /*14df0*/  IMAD.WIDE.U32 R22, R34, UR6, RZ ;  /* 0x0000000622167c25 */ /* 0x000fc8000f8e00ff */
[C---:B------:R-:W-:Y:S01]  /*14e00*/  IMAD R61, R8.reuse, UR7, R25 ;  /* 0x00000007083d7c24 */ /* 0x040fe2000f8e0219 */
[----:B------:R-:W-:Y:S01]  /*14e10*/  IADD3 R23, PT, PT, R23, R59, RZ ;  /* 0x0000003b17177210 */ /* 0x000fe20007ffe0ff */
[----:B------:R-:W-:-:S04]  /*14e20*/  IMAD.WIDE.U32 R24, R8, UR6, RZ ;  /* 0x0000000608187c25 */ /* 0x000fc8000f8e00ff */
[----:B------:R-:W-:Y:S01]  /*14e30*/  IMAD.X R57, R19, 0x1, ~R57, P3 ;  /* 0x0000000113397824 */ /* 0x000fe200018e0e39 */
[----:B------:R-:W-:Y:S01]  /*14e40*/  IADD3 R8, PT, PT, R25, R61, RZ ;  /* 0x0000003d19087210 */ /* 0x000fe20007ffe0ff */
[----:B------:R-:W-:Y:S01]  /*14e50*/  IMAD.IADD R10, R21, 0x1, R43 ;  /* 0x00000001150a7824 */ /* 0x000fe200078e022b */
[----:B------:R-:W-:Y:S01]  /*14e60*/  LEA R21, P3, R20, R11, 0x4 ;  /* 0x0000000b14157211 */ /* 0x000fe200078620ff */
[----:B------:R-:W-:Y:S01]  /*14e70*/  IMAD.SHL.U32 R32, R32, 0x10, RZ ;  /* 0x0000001020207824 */ /* 0x000fe200078e00ff */
[----:B------:R-:W-:Y:S01]  /*14e80*/  LEA R11, P4, R22, R6, 0x4 ;  /* 0x00000006160b7211 */ /* 0x000fe200078820ff */
[----:B------:R-:W-:Y:S01]  /*14e90*/  IMAD R6, R57, R26, RZ ;  /* 0x0000001a39067224 */ /* 0x000fe200078e02ff */
[----:B------:R-:W-:Y:S02]  /*14ea0*/  LEA R45, P5, R24, R45, 0x4 ;  /* 0x0000002d182d7211 */ /* 0x000fe400078a20ff */
[----:B------:R-:W-:Y:S01]  /*14eb0*/  LEA.HI.X R20, R20, R3, R10, 0x4, P3 ;  /* 0x0000000314147211 */ /* 0x000fe200018f240a */
[----:B------:R-:W-:Y:S01]  /*14ec0*/  IMAD R3, R39, R27, R6 ;  /* 0x0000001b27037224 */ /* 0x000fe200078e0206 */
[----:B------:R-:W-:Y:S01]  /*14ed0*/  LEA.HI.X R24, R24, R47, R8, 0x4, P5 ;  /* 0x0000002f18187211 */ /* 0x000fe200028f2408 */
[----:B------:R-:W-:Y:S01]  /*14ee0*/  IMAD R6, R41, UR6, RZ ;  /* 0x0000000629067c24 */ /* 0x000fe2000f8e02ff */
[----:B------:R-:W-:Y:S01]  /*14ef0*/  LEA.HI.X R22, R22, R46, R23, 0x4, P4 ;  /* 0x0000002e16167211 */ /* 0x000fe200020f2417 */
[----:B------:R-:W-:-:S02]  /*14f00*/  IMAD R8, R38, UR6, RZ ;  /* 0x0000000626087c24 */ /* 0x000fc4000f8e02ff */
[----:B------:R-:W-:-:S04]  /*14f10*/  IMAD.WIDE.U32 R26, R39, R26, RZ ;  /* 0x0000001a271a7225 */ /* 0x000fc800078e00ff */
[C---:B------:R-:W-:Y:S01]  /*14f20*/  IMAD R23, R37.reuse, UR7, R6 ;  /* 0x0000000725177c24 */ /* 0x040fe2000f8e0206 */
[----:B------:R-:W-:Y:S01]  /*14f30*/  SHF.L.U32 R10, R26, 0x4, RZ ;  /* 0x000000041a0a7819 */ /* 0x000fe200000006ff */
[----:B------:R-:W-:-:S03]  /*14f40*/  IMAD.WIDE.U32 R38, R37, UR6, RZ ;  /* 0x0000000625267c25 */ /* 0x000fc6000f8e00ff */
[----:B------:R-:W-:Y:S01]  /*14f50*/  LEA R47, P1, R35, R10, 0x4 ;  /* 0x0000000a232f7211 */ /* 0x000fe200078220ff */
[----:B------:R-:W-:Y:S02]  /*14f60*/  IMAD R37, R42, UR6, RZ ;  /* 0x000000062a257c24 */ /* 0x000fe4000f8e02ff */
[C---:B------:R-:W-:Y:S01]  /*14f70*/  IMAD R25, R7.reuse, UR7, R8 ;  /* 0x0000000707197c24 */ /* 0x040fe2000f8e0208 */
[----:B------:R-:W-:Y:S01]  /*14f80*/  IADD3 R47, P6, PT, R14, R47, RZ ;  /* 0x0000002f0e2f7210 */ /* 0x000fe20007fde0ff */
[----:B------:R-:W-:-:S04]  /*14f90*/  IMAD.WIDE.U32 R6, R7, UR6, RZ ;  /* 0x0000000607067c25 */ /* 0x000fc8000f8e00ff */
[C---:B------:R-:W-:Y:S01]  /*14fa0*/  IMAD.WIDE.U32 R42, R4.reuse, UR6, RZ ;  /* 0x00000006042a7c25 */ /* 0x040fe2000f8e00ff */
[----:B------:R-:W-:Y:S01]  /*14fb0*/  USHF.L.U64.HI UR6, UR6, 0x7, UR7 ;  /* 0x0000000706067899 */ /* 0x000fe20008010207 */
[----:B------:R-:W-:Y:S02]  /*14fc0*/  IADD3 R44, PT, PT, R7, R25, RZ ;  /* 0x00000019072c7210 */ /* 0x000fe40007ffe0ff */
[----:B------:R-:W-:Y:S02]  /*14fd0*/  IMAD.IADD R3, R27, 0x1, R3 ;  /* 0x000000011b037824 */ /* 0x000fe400078e0203 */
[----:B------:R-:W-:Y:S01]  /*14fe0*/  IMAD R37, R4, UR7, R37 ;  /* 0x0000000704257c24 */ /* 0x000fe2000f8e0225 */
[----:B------:R-:W-:Y:S01]  /*14ff0*/  IADD3.X R12, PT, PT, ~R12, UR6, RZ, P2, !PT ;  /* 0x000000060c0c7c10 */ /* 0x000fe200097fe5ff */
[----:B------:R-:W-:Y:S01]  /*15000*/  IMAD.IADD R8, R39, 0x1, R23 ;  /* 0x0000000127087824 */ /* 0x000fe200078e0217 */
[----:B------:R-:W-:Y:S01]  /*15010*/  SHF.L.U64.HI R46, R26, 0x4, R3 ;  /* 0x000000041a2e7819 */ /* 0x000fe20000010203 */
[----:B------:R-:W-:Y:S01]  /*15020*/  IMAD.IADD R4, R43, 0x1, R37 ;  /* 0x000000012b047824 */ /* 0x000fe200078e0225 */
[----:B------:R-:W-:-:S02]  /*15030*/  LEA R3, P3, R38, R50, 0x4 ;  /* 0x0000003226037211 */ /* 0x000fc400078620ff */
[----:B------:R-:W-:Y:S02]  /*15040*/  IADD3 R7, P2, PT, R14, R21, RZ ;  /* 0x000000150e077210 */ /* 0x000fe40007f5e0ff */
[----:B------:R-:W-:Y:S02]  /*15050*/  LEA R37, P4, R6, R32, 0x4 ;  /* 0x0000002006257211 */ /* 0x000fe400078820ff */
[----:B------:R-:W-:Y:S02]  /*15060*/  LEA R39, P5, R42, R52, 0x4 ;  /* 0x000000342a277211 */ /* 0x000fe400078a20ff */
[----:B------:R-:W-:Y:S02]  /*15070*/  LEA.HI.X R46, R35, R46, R9, 0x4, P1 ;  /* 0x0000002e232e7211 */ /* 0x000fe400008f2409 */
[----:B------:R-:W-:Y:S01]  /*15080*/  LEA.HI.X R33, R38, R33, R8, 0x4, P3 ;  /* 0x0000002126217211 */ /* 0x000fe200018f2408 */
[----:B------:R-:W-:Y:S01]  /*15090*/  IMAD.X R38, RZ, RZ, R20, P2 ;  /* 0x000000ffff267224 */ /* 0x000fe200010e0614 */
[----:B------:R-:W-:Y:S01]  /*150a0*/  LEA.HI.X R44, R6, R51, R44, 0x4, P4 ;  /* 0x00000033062c7211 */ /* 0x000fe200020f242c */
[----:B0-----:R-:W-:Y:S01]  /*150b0*/  IMAD.U32 R51, RZ, RZ, UR13 ;  /* 0x0000000dff337e24 */ /* 0x001fe2000f8e00ff */
[----:B------:R-:W-:-:S02]  /*150c0*/  LEA.HI.X R53, R42, R53, R4, 0x4, P5 ;  /* 0x000000352a357211 */ /* 0x000fc400028f2404 */
[C---:B------:R-:W-:Y:S02]  /*150d0*/  IADD3 R6, P3, PT, R14.reuse, R11, RZ ;  /* 0x0000000b0e067210 */ /* 0x040fe40007f7e0ff */
[C---:B------:R-:W-:Y:S02]  /*150e0*/  IADD3 R3, P5, PT, R14.reuse, R3, RZ ;  /* 0x000000030e037210 */ /* 0x040fe40007fbe0ff */
[----:B------:R-:W-:Y:S01]  /*150f0*/  IADD3.X R46, PT, PT, RZ, R46, RZ, P6, !PT ;  /* 0x0000002eff2e7210 */ /* 0x000fe200037fe4ff */
[----:B------:R-:W-:Y:S01]  /*15100*/  IMAD.X R41, RZ, RZ, R22, P3 ;  /* 0x000000ffff297224 */ /* 0x000fe200018e0616 */
[C---:B------:R-:W-:Y:S01]  /*15110*/  IADD3 R39, P2, PT, R14.reuse, R39, RZ ;  /* 0x000000270e277210 */ /* 0x040fe20007f5e0ff */
[----:B------:R-:W-:Y:S01]  /*15120*/  IMAD.X R43, RZ, RZ, R33, P5 ;  /* 0x000000ffff2b7224 */ /* 0x000fe200028e0621 */
[C---:B------:R-:W-:Y:S02]  /*15130*/  IADD3 R13, P1, PT, R14.reuse, R13, RZ ;  /* 0x0000000d0e0d7210 */ /* 0x040fe40007f3e0ff */
[C---:B------:R-:W-:Y:S01]  /*15140*/  IADD3 R4, P4, PT, R14.reuse, R45, RZ ;  /* 0x0000002d0e047210 */ /* 0x040fe20007f9e0ff */
[----:B------:R-:W-:Y:S01]  /*15150*/  IMAD.X R45, RZ, RZ, R53, P2 ;  /* 0x000000ffff2d7224 */ /* 0x000fe200010e0635 */
[----:B------:R-:W-:-:S02]  /*15160*/  IADD3 R37, P6, PT, R14, R37, RZ ;  /* 0x000000250e257210 */ /* 0x000fc40007fde0ff */
[----:B------:R-:W-:Y:S02]  /*15170*/  MOV R52, UR12 ;  /* 0x0000000c00347c02 */ /* 0x000fe40008000f00 */
[----:B------:R-:W-:Y:S02]  /*15180*/  LOP3.LUT R50, R48, 0xfffffff8, RZ, 0xc0, !PT ;  /* 0xfffffff830327812 */ /* 0x000fe400078ec0ff */
[----:B------:R-:W-:Y:S02]  /*15190*/  IADD3.X R40, PT, PT, RZ, R40, RZ, P1, !PT ;  /* 0x00000028ff287210 */ /* 0x000fe40000ffe4ff */
[----:B------:R-:W-:Y:S02]  /*151a0*/  IADD3.X R42, PT, PT, RZ, R24, RZ, P4, !PT ;  /* 0x00000018ff2a7210 */ /* 0x000fe400027fe4ff */
[----:B------:R-:W-:-:S07]  /*151b0*/  IADD3.X R44, PT, PT, RZ, R44, RZ, P6, !PT ;  /* 0x0000002cff2c7210 */ /* 0x000fce00037fe4ff */
.L_x_1326:
        /* <DEDUP_REMOVED lines=13> */
[C---:B------:R-:W-:Y:S01]  /*15290*/  IADD3.X R57, PT, PT, R51.reuse, R42, RZ, P1, !PT ;  /* 0x0000002a33397210 */ /* 0x040fe20000ffe4ff */
[----:B--2--5:R-:W-:Y:S01]  /*152a0*/  DADD R58, R32, R28 ;  /* 0x00000000203a7229 */ /* 0x024fe2000000001c */
[C---:B------:R-:W-:Y:S01]  /*152b0*/  IADD3 R32, P1, PT, R52.reuse, R3, RZ ;  /* 0x0000000334207210 */ /* 0x040fe20007f3e0ff */
[----:B------:R-:W-:Y:S02]  /*152c0*/  DADD R34, R34, R30 ;  /* 0x0000000022227229 */ /* 0x000fe4000000001e */
[----:B------:R3:W2:Y:S02]  /*152d0*/  LDG.E.128 R28, desc[UR8][R56.64] ;  /* 0x00000008381c7981 */ /* 0x0006a4000c1e1d00 */
[----:B------:R-:W-:Y:S01]  /*152e0*/  IMAD.X R33, R51, 0x1, R43, P1 ;  /* 0x0000000133217824 */ /* 0x000fe200008e062b */
[----:B------:R-:W-:Y:S01]  /*152f0*/  IADD3 R60, P1, PT, R52, R37, RZ ;  /* 0x00000025343c7210 */ /* 0x000fe20007f3e0ff */
[----:B---3--:R-:W-:-:S02]  /*15300*/  DADD R56, R58, R24 ;  /* 0x000000003a387229 */ /* 0x008fc40000000018 */
[----:B------:R-:W-:Y:S01]  /*15310*/  DADD R58, R34, R26 ;  /* 0x00000000223a7229 */ /* 0x000fe2000000001a */
[----:B------:R-:W3:Y:S01]  /*15320*/  LDG.E.128 R24, desc[UR8][R32.64] ;  /* 0x0000000820187981 */ /* 0x000ee2000c1e1d00 */
[C---:B------:R-:W-:Y:S02]  /*15330*/  IADD3.X R61, PT, PT, R51.reuse, R44, RZ, P1, !PT ;  /* 0x0000002c333d7210 */ /* 0x040fe40000ffe4ff */
[----:B------:R-:W-:Y:S02]  /*15340*/  IADD3 R34, P1, PT, R52, R39, RZ ;  /* 0x0000002734227210 */ /* 0x000fe40007f3e0ff */
[----:B----4-:R-:W-:Y:S02]  /*15350*/  DADD R56, R56, R20 ;  /* 0x0000000038387229 */ /* 0x010fe40000000014 */
[----:B------:R-:W-:Y:S01]  /*15360*/  DADD R58, R58, R22 ;  /* 0x000000003a3a7229 */ /* 0x000fe20000000016 */
[----:B------:R-:W4:Y:S01]  /*15370*/  LDG.E.128 R20, desc[UR8][R60.64] ;  /* 0x000000083c147981 */ /* 0x000f22000c1e1d00 */
[----:B------:R-:W-:-:S06]  /*15380*/  IMAD.X R35, R51, 0x1, R45, P1 ;  /* 0x0000000133237824 */ /* 0x000fcc00008e062d */
[----:B------:R-:W4:Y:S01]  /*15390*/  LDG.E.128 R32, desc[UR8][R34.64] ;  /* 0x0000000822207981 */ /* 0x000f22000c1e1d00 */
[----:B------:R-:W-:Y:S01]  /*153a0*/  DADD R8, R56, R8 ;  /* 0x0000000038087229 */ /* 0x000fe20000000008 */
[----:B------:R-:W-:Y:S01]  /*153b0*/  IADD3 R50, P1, PT, R50, -0x8, RZ ;  /* 0xfffffff832327810 */ /* 0x000fe20007f3e0ff */
[----:B------:R-:W-:Y:S01]  /*153c0*/  DADD R10, R58, R10 ;  /* 0x000000003a0a7229 */ /* 0x000fe2000000000a */
[----:B------:R-:W-:Y:S02]  /*153d0*/  IADD3 R52, P3, PT, R52, R17, RZ ;  /* 0x0000001134347210 */ /* 0x000fe40007f7e0ff */
[----:B------:R-:W-:Y:S02]  /*153e0*/  IADD3.X R49, PT, PT, R49, -0x1, RZ, P1, !PT ;  /* 0xffffffff31317810 */ /* 0x000fe40000ffe4ff */
[----:B------:R-:W-:Y:S01]  /*153f0*/  ISETP.NE.U32.AND P1, PT, R50, RZ, PT ;  /* 0x000000ff3200720c */ /* 0x000fe20003f25070 */
[----:B------:R-:W-:Y:S01]  /*15400*/  IMAD.X R51, R51, 0x1, R12, P3 ;  /* 0x0000000133337824 */ /* 0x000fe200018e060c */
[----:B------:R-:W-:-:S02]  /*15410*/  IADD3 R15, P2, PT, R15, 0x8, RZ ;  /* 0x000000080f0f7810 */ /* 0x000fc40007f5e0ff */
[----:B------:R-:W-:Y:S02]  /*15420*/  ISETP.NE.AND.EX P1, PT, R49, RZ, PT, P1 ;  /* 0x000000ff3100720c */ /* 0x000fe40003f25310 */
[----:B------:R-:W-:Y:S01]  /*15430*/  IADD3.X R16, PT, PT, RZ, R16, RZ, P2, !PT ;  /* 0x00000010ff107210 */ /* 0x000fe200017fe4ff */
        /* <DEDUP_REMOVED lines=9> */
.L_x_1325:
[----:B------:R-:W-:Y:S05]  /*154d0*/  BSYNC.RECONVERGENT B2 ;  /* 0x0000000000027941 */ /* 0x000fea0003800200 */
.L_x_1324:
        /* <DEDUP_REMOVED lines=28> */
[----:B-1----:R-:W-:-:S04]  /*156a0*/  IMAD.WIDE.U32 R12, R15, UR6, R10 ;  /* 0x000000060f0c7c25 */ /* 0x002fc8000f8e000a */
[----:B------:R-:W-:Y:S01]  /*156b0*/  IMAD.WIDE.U32 R10, R8, UR14, R6 ;  /* 0x0000000e080a7c25 */ /* 0x000fe2000f8e0006 */
[----:B------:R-:W-:Y:S02]  /*156c0*/  IADD3 R25, P3, PT, R18, -R12, RZ ;  /* 0x8000000c12197210 */ /* 0x000fe40007f7e0ff */
[----:B------:R-:W-:Y:S01]  /*156d0*/  IADD3 R17, P2, PT, R12, UR6, RZ ;  /* 0x000000060c117c10 */ /* 0x000fe2000ff5e0ff */
[----:B------:R-:W-:Y:S01]  /*156e0*/  IMAD R9, R8, UR15, R9 ;  /* 0x0000000f08097c24 */ /* 0x000fe2000f8e0209 */
[----:B------:R-:W-:Y:S01]  /*156f0*/  LEA R8, P1, R10, R14, 0x4 ;  /* 0x0000000e0a087211 */ /* 0x000fe200078220ff */
[----:B------:R-:W-:Y:S01]  /*15700*/  IMAD R21, R15, UR7, R20 ;  /* 0x000000070f157c24 */ /* 0x000fe2000f8e0214 */
[----:B------:R-:W-:Y:S02]  /*15710*/  IADD3 R6, P4, PT, R6, UR12, RZ ;  /* 0x0000000c06067c10 */ /* 0x000fe4000ff9e0ff */
[----:B------:R-:W-:Y:S01]  /*15720*/  IADD3 R9, PT, PT, R9, R11, RZ ;  /* 0x0000000b09097210 */ /* 0x000fe20007ffe0ff */
[----:B------:R-:W-:Y:S01]  /*15730*/  IMAD.IADD R21, R13, 0x1, R21 ;  /* 0x000000010d157824 */ /* 0x000fe200078e0215 */
[----:B------:R-:W-:-:S02]  /*15740*/  IADD3.X R7, PT, PT, R7, UR13, RZ, P4, !PT ;  /* 0x0000000d07077c10 */ /* 0x000fc4000a7fe4ff */
[----:B------:R-:W-:Y:S02]  /*15750*/  LEA.HI.X R9, R10, R3, R9, 0x4, P1 ;  /* 0x000000030a097211 */ /* 0x000fe400008f2409 */
[----:B------:R-:W-:Y:S02]  /*15760*/  IADD3.X R11, PT, PT, R19, ~R21, RZ, P3, !PT ;  /* 0x80000015130b7210 */ /* 0x000fe40001ffe4ff */
[----:B------:R-:W-:Y:S02]  /*15770*/  IADD3 R23, P1, PT, R18, -R17, RZ ;  /* 0x8000001112177210 */ /* 0x000fe40007f3e0ff */
[----:B------:R-:W-:Y:S01]  /*15780*/  IADD3.X R21, PT, PT, R21, UR7, RZ, P2, !PT ;  /* 0x0000000715157c10 */ /* 0x000fe200097fe4ff */
[----:B------:R-:W-:Y:S01]  /*15790*/  IMAD R12, R11, UR14, RZ ;  /* 0x0000000e0b0c7c24 */ /* 0x000fe2000f8e02ff */
[----:B------:R-:W-:Y:S02]  /*157a0*/  IADD3 R10, P2, PT, R6, UR12, RZ ;  /* 0x0000000c060a7c10 */ /* 0x000fe4000ff5e0ff */
[----:B------:R-:W-:Y:S01]  /*157b0*/  IADD3 R17, P3, P4, R18, -UR6, -R17 ;  /* 0x8000000612117c10 */ /* 0x000fe2000fc7e811 */
[--C-:B------:R-:W-:Y:S01]  /*157c0*/  IMAD.X R20, R19, 0x1, ~R21.reuse, P1 ;  /* 0x0000000113147824 */ /* 0x100fe200008e0e15 */
[----:B------:R-:W-:Y:S01]  /*157d0*/  IADD3.X R11, PT, PT, R7, UR13, RZ, P2, !PT ;  /* 0x0000000d070b7c10 */ /* 0x000fe200097fe4ff */
[----:B------:R-:W-:Y:S01]  /*157e0*/  IMAD R27, R25, UR15, R12 ;  /* 0x0000000f191b7c24 */ /* 0x000fe2000f8e020c */
[----:B------:R-:W-:Y:S01]  /*157f0*/  IADD3 R22, P1, PT, R10, UR12, RZ ;  /* 0x0000000c0a167c10 */ /* 0x000fe2000ff3e0ff */
[----:B------:R-:W-:Y:S01]  /*15800*/  IMAD R20, R20, UR14, RZ ;  /* 0x0000000e14147c24 */ /* 0x000fe2000f8e02ff */
[----:B------:R-:W-:Y:S01]  /*15810*/  IADD3.X R21, PT, PT, R19, ~UR7, ~R21, P3, P4 ;  /* 0x8000000713157c10 */ /* 0x000fe20009fe8c15 */
[----:B------:R-:W-:-:S04]  /*15820*/  IMAD.WIDE.U32 R12, R25, UR14, R6 ;  /* 0x0000000e190c7c25 */ /* 0x000fc8000f8e0006 */
[----:B------:R-:W-:Y:S01]  /*15830*/  IMAD R25, R23, UR15, R20 ;  /* 0x0000000f17197c24 */ /* 0x000fe2000f8e0214 */
[----:B------:R-:W-:Y:S01]  /*15840*/  IADD3 R13, PT, PT, R27, R13, RZ ;  /* 0x0000000d1b0d7210 */ /* 0x000fe20007ffe0ff */
[----:B------:R-:W-:Y:S01]  /*15850*/  IMAD.WIDE.U32 R6, R23, UR14, R10 ;  /* 0x0000000e17067c25 */ /* 0x000fe2000f8e000a */
[----:B------:R-:W-:Y:S02]  /*15860*/  IADD3.X R23, PT, PT, R11, UR13, RZ, P1, !PT ;  /* 0x0000000d0b177c10 */ /* 0x000fe40008ffe4ff */
[C---:B------:R-:W-:Y:S01]  /*15870*/  LEA R20, P1, R12.reuse, R14, 0x4 ;  /* 0x0000000e0c147211 */ /* 0x040fe200078220ff */
[----:B------:R-:W2:Y:S01]  /*15880*/  LDG.E.128 R8, desc[UR8][R8.64] ;  /* 0x0000000808087981 */ /* 0x000ea2000c1e1d00 */
[----:B------:R-:W-:Y:S02]  /*15890*/  IMAD R24, R21, UR14, RZ ;  /* 0x0000000e15187c24 */ /* 0x000fe4000f8e02ff */
[----:B------:R-:W-:Y:S01]  /*158a0*/  LEA.HI.X R21, R12, R3, R13, 0x4, P1 ;  /* 0x000000030c157211 */ /* 0x000fe200008f240d */
[----:B------:R-:W-:-:S02]  /*158b0*/  IMAD.IADD R7, R7, 0x1, R25 ;  /* 0x0000000107077824 */ /* 0x000fc400078e0219 */
[C---:B------:R-:W-:Y:S01]  /*158c0*/  IMAD R27, R17.reuse, UR15, R24 ;  /* 0x0000000f111b7c24 */ /* 0x040fe2000f8e0218 */
[CC--:B------:R-:W-:Y:S01]  /*158d0*/  LEA R24, P1, R6.reuse, R14.reuse, 0x4 ;  /* 0x0000000e06187211 */ /* 0x0c0fe200078220ff */
[----:B------:R-:W-:Y:S02]  /*158e0*/  IMAD.WIDE.U32 R12, R17, UR14, R22 ;  /* 0x0000000e110c7c25 */ /* 0x000fe4000f8e0016 */
[----:B------:R-:W3:Y:S01]  /*158f0*/  LDG.E.128 R20, desc[UR8][R20.64] ;  /* 0x0000000814147981 */ /* 0x000ee2000c1e1d00 */
[----:B------:R-:W-:Y:S02]  /*15900*/  LEA.HI.X R25, R6, R3, R7, 0x4, P1 ;  /* 0x0000000306197211 */ /* 0x000fe400008f2407 */
[----:B------:R-:W-:Y:S02]  /*15910*/  IADD3 R6, PT, PT, R13, R27, RZ ;  /* 0x0000001b0d067210 */ /* 0x000fe40007ffe0ff */
[C---:B------:R-:W-:Y:S02]  /*15920*/  LEA R32, P1, R12.reuse, R14, 0x4 ;  /* 0x0000000e0c207211 */ /* 0x040fe400078220ff */
[----:B------:R-:W4:Y:S02]  /*15930*/  LDG.E.128 R24, desc[UR8][R24.64] ;  /* 0x0000000818187981 */ /* 0x000f24000c1e1d00 */
[----:B------:R-:W-:-:S06]  /*15940*/  LEA.HI.X R33, R12, R3, R6, 0x4, P1 ;  /* 0x000000030c217211 */ /* 0x000fcc00008f2406 */
[----:B------:R-:W4:Y:S01]  /*15950*/  LDG.E.128 R32, desc[UR8][R32.64] ;  /* 0x0000000820207981 */ /* 0x000f22000c1e1d00 */
[----:B------:R-:W-:-:S05]  /*15960*/  IADD3 R15, P1, PT, R15, 0x4, RZ ;  /* 0x000000040f0f7810 */ /* 0x000fca0007f3e0ff */
[----:B------:R-:W-:Y:S01]  /*15970*/  IMAD.X R16, RZ, RZ, R16, P1 ;  /* 0x000000ffff107224 */ /* 0x000fe200008e0610 */
        /* <DEDUP_REMOVED lines=8> */
.L_x_1330:
[----:B------:R-:W-:Y:S05]  /*15a00*/  BSYNC.RECONVERGENT B3 ;  /* 0x0000000000037941 */ /* 0x000fea0003800200 */
.L_x_1329:
        /* <DEDUP_REMOVED lines=14> */
[----:B0-----:R-:W-:Y:S02]  /*15af0*/  IMAD R6, R16, UR12, RZ ;  /* 0x0000000c10067c24 */ /* 0x001fe4000f8e02ff */
[----:B------:R-:W-:-:S04]  /*15b00*/  IMAD.WIDE.U32 R8, R15, UR12, RZ ;  /* 0x0000000c0f087c25 */ /* 0x000fc8000f8e00ff */
[----:B--2---:R-:W-:Y:S02]  /*15b10*/  IMAD R4, R4, UR6, RZ ;  /* 0x0000000604047c24 */ /* 0x004fe4000f8e02ff */
[----:B------:R-:W-:Y:S02]  /*15b20*/  IMAD R17, R15, UR13, R6 ;  /* 0x0000000d0f117c24 */ /* 0x000fe4000f8e0206 */
[C---:B------:R-:W-:Y:S02]  /*15b30*/  IMAD R13, R7.reuse, UR7, R4 ;  /* 0x00000007070d7c24 */ /* 0x040fe4000f8e0204 */
[----:B------:R-:W-:-:S04]  /*15b40*/  IMAD.WIDE.U32 R6, R7, UR6, R18 ;  /* 0x0000000607067c25 */ /* 0x000fc8000f8e0012 */
[----:B------:R-:W-:Y:S01]  /*15b50*/  IMAD R12, R16, UR6, RZ ;  /* 0x00000006100c7c24 */ /* 0x000fe2000f8e02ff */
[----:B------:R-:W-:Y:S01]  /*15b60*/  IADD3 R13, PT, PT, R7, R13, RZ ;  /* 0x0000000d070d7210 */ /* 0x000fe20007ffe0ff */
[----:B-1----:R-:W-:-:S04]  /*15b70*/  IMAD.WIDE.U32 R10, R15, UR6, R10 ;  /* 0x000000060f0a7c25 */ /* 0x002fc8000f8e000a */
[----:B------:R-:W-:Y:S01]  /*15b80*/  IMAD R21, R15, UR7, R12 ;  /* 0x000000070f157c24 */ /* 0x000fe2000f8e020c */
[----:B------:R-:W-:Y:S01]  /*15b90*/  IADD3 R12, P2, PT, R8, UR12, RZ ;  /* 0x0000000c080c7c10 */ /* 0x000fe2000ff5e0ff */
[----:B------:R-:W-:Y:S01]  /*15ba0*/  IMAD.IADD R9, R9, 0x1, R17 ;  /* 0x0000000109097824 */ /* 0x000fe200078e0211 */
[----:B------:R-:W-:Y:S01]  /*15bb0*/  IADD3 R17, P1, PT, R18, -R10, RZ ;  /* 0x8000000a12117210 */ /* 0x000fe20007f3e0ff */
[----:B------:R-:W-:Y:S02]  /*15bc0*/  IMAD.IADD R21, R11, 0x1, R21 ;  /* 0x000000010b157824 */ /* 0x000fe400078e0215 */
[----:B---3--:R-:W-:Y:S01]  /*15bd0*/  IMAD R7, R13, UR14, RZ ;  /* 0x0000000e0d077c24 */ /* 0x008fe2000f8e02ff */
[----:B------:R-:W-:Y:S01]  /*15be0*/  IADD3.X R13, PT, PT, R9, UR13, RZ, P2, !PT ;  /* 0x0000000d090d7c10 */ /* 0x000fe200097fe4ff */
[----:B------:R-:W-:Y:S01]  /*15bf0*/  IMAD.WIDE.U32 R8, R6, UR14, R8 ;  /* 0x0000000e06087c25 */ /* 0x000fe2000f8e0008 */
[----:B------:R-:W-:-:S03]  /*15c00*/  IADD3.X R21, PT, PT, R19, ~R21, RZ, P1, !PT ;  /* 0x8000001513157210 */ /* 0x000fc60000ffe4ff */
[----:B------:R-:W-:Y:S01]  /*15c10*/  IMAD R7, R6, UR15, R7 ;  /* 0x0000000f06077c24 */ /* 0x000fe2000f8e0207 */
[----:B------:R-:W-:Y:S01]  /*15c20*/  LEA R10, P1, R8, R14, 0x4 ;  /* 0x0000000e080a7211 */ /* 0x000fe200078220ff */
[----:B------:R-:W-:Y:S02]  /*15c30*/  IMAD R4, R21, UR14, RZ ;  /* 0x0000000e15047c24 */ /* 0x000fe4000f8e02ff */
[----:B------:R-:W-:Y:S02]  /*15c40*/  IMAD.IADD R7, R7, 0x1, R9 ;  /* 0x0000000107077824 */ /* 0x000fe400078e0209 */
[----:B------:R-:W-:-:S03]  /*15c50*/  IMAD.WIDE.U32 R12, R17, UR14, R12 ;  /* 0x0000000e110c7c25 */ /* 0x000fc6000f8e000c */
[----:B------:R-:W-:Y:S01]  /*15c60*/  LEA.HI.X R11, R8, R3, R7, 0x4, P1 ;  /* 0x00000003080b7211 */ /* 0x000fe200008f2407 */
[----:B------:R-:W-:Y:S01]  /*15c70*/  IMAD R17, R17, UR15, R4 ;  /* 0x0000000f11117c24 */ /* 0x000fe2000f8e0204 */
[----:B------:R-:W-:-:S04]  /*15c80*/  LEA R6, P1, R12, R14, 0x4 ;  /* 0x0000000e0c067211 */ /* 0x000fc800078220ff */
[----:B------:R-:W-:Y:S01]  /*15c90*/  IADD3 R17, PT, PT, R17, R13, RZ ;  /* 0x0000000d11117210 */ /* 0x000fe20007ffe0ff */
[----:B------:R-:W2:Y:S03]  /*15ca0*/  LDG.E.128 R8, desc[UR8][R10.64] ;  /* 0x000000080a087981 */ /* 0x000ea6000c1e1d00 */
[----:B------:R-:W-:-:S05]  /*15cb0*/  LEA.HI.X R7, R12, R3, R17, 0x4, P1 ;  /* 0x000000030c077211 */ /* 0x000fca00008f2411 */
[----:B------:R-:W3:Y:S01]  /*15cc0*/  LDG.E.128 R20, desc[UR8][R6.64] ;  /* 0x0000000806147981 */ /* 0x000ee2000c1e1d00 */
[----:B------:R-:W-:-:S05]  /*15cd0*/  IADD3 R15, P1, PT, R15, 0x2, RZ ;  /* 0x000000020f0f7810 */ /* 0x000fca0007f3e0ff */
[----:B------:R-:W-:Y:S01]  /*15ce0*/  IMAD.X R16, RZ, RZ, R16, P1 ;  /* 0x000000ffff107224 */ /* 0x000fe200008e0610 */
[----:B--2--5:R-:W-:Y:S02]  /*15cf0*/  DADD R8, R28, R8 ;  /* 0x000000001c087229 */ /* 0x024fe40000000008 */
[----:B------:R-:W-:-:S06]  /*15d00*/  DADD R30, R30, R10 ;  /* 0x000000001e1e7229 */ /* 0x000fcc000000000a */
[----:B---3--:R-:W-:Y:S02]  /*15d10*/  DADD R28, R8, R20 ;  /* 0x00000000081c7229 */ /* 0x008fe40000000014 */
[----:B------:R-:W-:-:S11]  /*15d20*/  DADD R30, R30, R22 ;  /* 0x000000001e1e7229 */ /* 0x000fd60000000016 */
.L_x_1332:
[----:B------:R-:W-:Y:S05]  /*15d30*/  BSYNC.RECONVERGENT B3 ;  /* 0x0000000000037941 */ /* 0x000fea0003800200 */
.L_x_1331:
        /* <DEDUP_REMOVED lines=19> */
[----:B------:R-:W-:-:S06]  /*15e70*/  LEA.HI.X R9, R6, R3, R4, 0x4, P0 ;  /* 0x0000000306097211 */ /* 0x000fcc00000f2404 */
[----:B------:R-:W2:Y:S02]  /*15e80*/  LDG.E.128 R8, desc[UR8][R8.64] ;  /* 0x0000000808087981 */ /* 0x000ea4000c1e1d00 */
[----:B--2--5:R-:W-:Y:S02]  /*15e90*/  DADD R28, R28, R8 ;  /* 0x000000001c1c7229 */ /* 0x024fe40000000008 */
[----:B------:R-:W-:-:S11]  /*15ea0*/  DADD R30, R30, R10 ;  /* 0x000000001e1e7229 */ /* 0x000fd6000000000a */
.L_x_1328:
[----:B------:R-:W-:Y:S05]  /*15eb0*/  BSYNC.RECONVERGENT B2 ;  /* 0x0000000000027941 */ /* 0x000fea0003800200 */
.L_x_1327:
[----:B-----5:R1:W-:Y:S02]  /*15ec0*/  STG.E.128 desc[UR8][R54.64], R28 ;  /* 0x0000001c36007986 */ /* 0x0203e4000c101d08 */
.L_x_1323:
[----:B------:R-:W-:Y:S05]  /*15ed0*/  BSYNC.RECONVERGENT B1 ;  /* 0x0000000000017941 */ /* 0x000fea0003800200 */
.L_x_1322:
[----:B------:R-:W-:-:S07]  /*15ee0*/  IADD3 R5, PT, PT, R5, 0x80, RZ ;  /* 0x0000008005057810 */ /* 0x000fce0007ffe0ff */
.L_x_1314:
[----:B------:R-:W-:Y:S05]  /*15ef0*/  BSYNC.RECONVERGENT B0 ;  /* 0x0000000000007941 */ /* 0x000fea0003800200 */
.L_x_1313:
[----:B------:R-:W2:Y:S01]  /*15f00*/  LDCU UR6, c[0x0][0x380] ;  /* 0x00007000ff0677ac */ /* 0x000ea20008000800 */
[----:B------:R-:W-:Y:S01]  /*15f10*/  BSSY.RECONVERGENT B0, `(.L_x_1333) ;  /* 0x0000358000007945 */ /* 0x000fe20003800200 */
[----:B--2---:R-:W-:-:S13]  /*15f20*/  ISETP.GE.AND P0, PT, R5, UR6, PT ;  /* 0x0000000605007c0c */ /* 0x004fda000bf06270 */
[----:B------:R-:W-:Y:S05]  /*15f30*/  @P0 BRA `(.L_x_1334) ;  /* 0x0000003400540947 */ /* 0x000fea0003800000 */
[----:B------:R-:W2:Y:S01]  /*15f40*/  LDCU.64 UR6, c[0x0][0x390] ;  /* 0x00007200ff0677ac */ /* 0x000ea20008000a00 */
[----:B------:R-:W-:Y:S01]  /*15f50*/  IMAD.MOV.U32 R4, RZ, RZ, RZ ;  /* 0x000000ffff047224 */ /* 0x000fe200078e00ff */
[----:B------:R-:W-:Y:S01]  /*15f60*/  ISETP.NE.AND P0, PT, R2, RZ, PT ;  /* 0x000000ff0200720c */ /* 0x000fe20003f05270 */
[----:B------:R-:W3:Y:S01]  /*15f70*/  LDCU UR12, c[0x0][0x38c] ;  /* 0x00007180ff0c77ac */ /* 0x000ee20008000800 */
[----:B------:R-:W4:Y:S01]  /*15f80*/  LDCU.64 UR14, c[0x0][0x4b8] ;  /* 0x00009700ff0e77ac */ /* 0x000f220008000a00 */
[----:B--2---:R-:W-:Y:S01]  /*15f90*/  IMAD.HI.U32 R6, R5, UR6, R4 ;  /* 0x0000000605067c27 */ /* 0x004fe2000f8e0004 */
[----:B------:R-:W2:Y:S04]  /*15fa0*/  LDCU UR6, c[0x0][0x4c0] ;  /* 0x00009800ff0677ac */ /* 0x000ea80008000800 */
[----:B------:R-:W-:-:S04]  /*15fb0*/  SHF.R.U32.HI R7, RZ, UR7, R6 ;  /* 0x00000007ff077c19 */ /* 0x000fc80008011606 */
[----:B------:R-:W-:-:S05]  /*15fc0*/  IADD3 R4, PT, PT, -R7, RZ, RZ ;  /* 0x000000ff07047210 */ /* 0x000fca0007ffe1ff */
[----:B---3--:R-:W-:-:S04]  /*15fd0*/  IMAD R3, R4, UR12, R5 ;  /* 0x0000000c04037c24 */ /* 0x008fc8000f8e0205 */
[C---:B----4-:R-:W-:Y:S02]  /*15fe0*/  IMAD R13, R3.reuse, UR14, RZ ;  /* 0x0000000e030d7c24 */ /* 0x050fe4000f8e02ff */
[C---:B------:R-:W-:Y:S02]  /*15ff0*/  IMAD R14, R3.reuse, UR15, RZ ;  /* 0x0000000f030e7c24 */ /* 0x040fe4000f8e02ff */
[----:B--2---:R-:W-:Y:S01]  /*16000*/  IMAD R3, R3, UR6, RZ ;  /* 0x0000000603037c24 */ /* 0x004fe2000f8e02ff */
        /* <DEDUP_REMOVED lines=319> */
[----:B------:R-:W-:-:S05]  /*17400*/  @P0 MOV R8, RZ ;  /* 0x000000ff00080202 */ /* 0x000fca0000000f00 */
[----:B------:R-:W3:Y:S01]  /*17410*/  @P0 LDC.64 R16, c[0x0][0x5d8] ;  /* 0x00017600ff100b82 */ /* 0x000ee20000000a00 */
[----:B------:R-:W-:-:S04]  /*17420*/  IMAD.MOV R6, RZ, RZ, -R9 ;  /* 0x000000ffff067224 */ /* 0x000fc800078e0a09 */
[----:B------:R-:W-:-:S03]  /*17430*/  IMAD R6, R6, UR12, R7 ;  /* 0x0000000c06067c24 */ /* 0x000fc6000f8e0207 */
[----:B------:R-:W1:Y:S01]  /*17440*/  @P0 LDC R12, c[0x0][0x5e0] ;  /* 0x00017800ff0c0b82 */ /* 0x000e620000000800 */
[----:B-----5:R-:W-:-:S04]  /*17450*/  @P0 IMAD.HI.U32 R4, R9, R10, R8 ;  /* 0x0000000a09040227 */ /* 0x020fc800078e0008 */
[C---:B----4-:R-:W-:Y:S01]  /*17460*/  IMAD R13, R6.reuse, UR7, R13 ;  /* 0x00000007060d7c24 */ /* 0x050fe2000f8e020d */
[----:B------:R-:W-:Y:S01]  /*17470*/  @P0 SHF.R.U32.HI R4, RZ, R11, R4 ;  /* 0x0000000bff040219 */ /* 0x000fe20000011604 */
[C---:B0-----:R-:W-:Y:S02]  /*17480*/  IMAD R14, R6.reuse, UR14, R14 ;  /* 0x0000000e060e7c24 */ /* 0x041fe4000f8e020e */
[----:B------:R-:W-:Y:S01]  /*17490*/  IMAD R3, R6, UR15, R3 ;  /* 0x0000000f06037c24 */ /* 0x000fe2000f8e0203 */
[----:B------:R-:W-:-:S05]  /*174a0*/  @P0 IADD3 R8, PT, PT, -R4, RZ, RZ ;  /* 0x000000ff04080210 */ /* 0x000fca0007ffe1ff */
[----:B--2---:R-:W-:-:S04]  /*174b0*/  @P0 IMAD R8, R15, R8, R9 ;  /* 0x000000080f080224 */ /* 0x004fc800078e0209 */
[C---:B---3--:R-:W-:Y:S02]  /*174c0*/  @P0 IMAD R13, R8.reuse, R16, R13 ;  /* 0x00000010080d0224 */ /* 0x048fe400078e020d */
[C---:B------:R-:W-:Y:S02]  /*174d0*/  @P0 IMAD R14, R8.reuse, R17, R14 ;  /* 0x00000011080e0224 */ /* 0x040fe400078e020e */
[----:B-1----:R-:W-:-:S07]  /*174e0*/  @P0 IMAD R3, R8, R12, R3 ;  /* 0x0000000c08030224 */ /* 0x002fce00078e0203 */
.L_x_1335:
[----:B------:R-:W2:Y:S01]  /*174f0*/  LDCU.64 UR6, c[0x0][0x5f8] ;  /* 0x0000bf00ff0677ac */ /* 0x000ea20008000a00 */
[----:B------:R-:W3:Y:S01]  /*17500*/  LDC.64 R10, c[0x0][0x600] ;  /* 0x00018000ff0a7b82 */ /* 0x000ee20000000a00 */
[----:B--2---:R-:W-:-:S05]  /*17510*/  IADD3 R18, P0, PT, R3, UR6, RZ ;  /* 0x0000000603127c10 */ /* 0x004fca000ff1e0ff */
[----:B------:R-:W-:-:S06]  /*17520*/  IMAD.X R19, RZ, RZ, UR7, P0 ;  /* 0x00000007ff137e24 */ /* 0x000fcc00080e06ff */
        /* <DEDUP_REMOVED lines=13> */
[----:B------:R-:W-:Y:S01]  /*17600*/  IMAD.MOV.U32 R6, RZ, RZ, RZ ;  /* 0x000000ffff067224 */ /* 0x000fe200078e00ff */
[----:B--2---:R-:W2:Y:S01]  /*17610*/  I2F.U32.RP R4, UR6 ;  /* 0x0000000600047d06 */ /* 0x004ea20008209000 */
[----:B------:R-:W-:-:S07]  /*17620*/  ISETP.NE.U32.AND P2, PT, RZ, UR6, PT ;  /* 0x00000006ff007c0c */ /* 0x000fce000bf45070 */
[----:B--2---:R-:W2:Y:S02]  /*17630*/  MUFU.RCP R4, R4 ;  /* 0x0000000400047308 */ /* 0x004ea40000001000 */
[----:B--2---:R-:W-:-:S06]  /*17640*/  VIADD R7, R4, 0xffffffe ;  /* 0x0ffffffe04077836 */ /* 0x004fcc0000000000 */
[----:B------:R-:W2:Y:S02]  /*17650*/  F2I.FTZ.U32.TRUNC.NTZ R7, R7 ;  /* 0x0000000700077305 */ /* 0x000ea4000021f000 */
[----:B--2---:R-:W-:-:S05]  /*17660*/  IADD3 R3, PT, PT, RZ, -R7, RZ ;  /* 0x80000007ff037210 */ /* 0x004fca0007ffe0ff */
        /* <DEDUP_REMOVED lines=13> */
.L_x_1338:
[----:B------:R-:W-:-:S07]  /*17740*/  MOV R4, 0x17760 ;  /* 0x0001776000047802 */ /* 0x000fce0000000f00 */
[----:B01----:R-:W-:Y:S05]  /*17750*/  CALL.REL.NOINC `($__internal_4_$__cuda_sm20_div_s64) ;  /* 0x0000012800447944 */ /* 0x003fea0003c00000 */
.L_x_1337:
[----:B------:R-:W-:Y:S05]  /*17760*/  BSYNC.RECONVERGENT B1 ;  /* 0x0000000000017941 */ /* 0x000fea0003800200 */
.L_x_1336:
[----:B------:R-:W2:Y:S01]  /*17770*/  LDC.64 R20, c[0x0][0x608] ;  /* 0x00018200ff147b82 */ /* 0x000ea20000000a00 */
[----:B------:R-:W-:Y:S07]  /*17780*/  BSSY.RECONVERGENT B1, `(.L_x_1339) ;  /* 0x000002a000017945 */ /* 0x000fee0003800200 */
[----:B------:R-:W3:Y:S01]  /*17790*/  LDC.64 R16, c[0x0][0x600] ;  /* 0x00018000ff107b82 */ /* 0x000ee20000000a00 */
[-C--:B--2---:R-:W-:Y:S02]  /*177a0*/  IMAD R3, R7, R20.reuse, RZ ;  /* 0x0000001407037224 */ /* 0x084fe400078e02ff */
[----:B------:R-:W-:-:S04]  /*177b0*/  IMAD.WIDE.U32 R8, R6, R20, RZ ;  /* 0x0000001406087225 */ /* 0x000fc800078e00ff */
[----:B------:R-:W-:Y:S01]  /*177c0*/  IMAD R11, R6, R21, R3 ;  /* 0x00000015060b7224 */ /* 0x000fe200078e0203 */
[----:B---3--:R-:W-:-:S03]  /*177d0*/  IADD3 R3, P1, PT, R8, R16, RZ ;  /* 0x0000001008037210 */ /* 0x008fc60007f3e0ff */
        /* <DEDUP_REMOVED lines=12> */
[----:B------:R-:W2:Y:S01]  /*178a0*/  I2F.U32.RP R4, R20 ;  /* 0x0000001400047306 */ /* 0x000ea20000209000 */
[----:B------:R-:W-:Y:S02]  /*178b0*/  MOV R6, RZ ;  /* 0x000000ff00067202 */ /* 0x000fe40000000f00 */
[----:B------:R-:W-:-:S05]  /*178c0*/  ISETP.NE.U32.AND P2, PT, R20, RZ, PT ;  /* 0x000000ff1400720c */ /* 0x000fca0003f45070 */
[----:B--2---:R-:W2:Y:S02]  /*178d0*/  MUFU.RCP R4, R4 ;  /* 0x0000000400047308 */ /* 0x004ea40000001000 */
[----:B--2---:R-:W-:-:S06]  /*178e0*/  IADD3 R7, PT, PT, R4, 0xffffffe, RZ ;  /* 0x0ffffffe04077810 */ /* 0x004fcc0007ffe0ff */
[----:B------:R-:W2:Y:S02]  /*178f0*/  F2I.FTZ.U32.TRUNC.NTZ R7, R7 ;  /* 0x0000000700077305 */ /* 0x000ea4000021f000 */
[----:B--2---:R-:W-:-:S04]  /*17900*/  IMAD.MOV R3, RZ, RZ, -R7 ;  /* 0x000000ffff037224 */ /* 0x004fc800078e0a07 */
        /* <DEDUP_REMOVED lines=13> */
.L_x_1340:
[----:B------:R-:W-:Y:S01]  /*179e0*/  MOV R10, R18 ;  /* 0x00000012000a7202 */ /* 0x000fe20000000f00 */
[----:B------:R-:W-:Y:S01]  /*179f0*/  IMAD.MOV.U32 R3, RZ, RZ, R19 ;  /* 0x000000ffff037224 */ /* 0x000fe200078e0013 */
[----:B------:R-:W-:-:S07]  /*17a00*/  MOV R4, 0x17a20 ;  /* 0x00017a2000047802 */ /* 0x000fce0000000f00 */
[----:B01----:R-:W-:Y:S05]  /*17a10*/  CALL.REL.NOINC `($__internal_4_$__cuda_sm20_div_s64) ;  /* 0x0000012400947944 */ /* 0x003fea0003c00000 */
.L_x_1341:
[----:B------:R-:W-:Y:S05]  /*17a20*/  BSYNC.RECONVERGENT B1 ;  /* 0x0000000000017941 */ /* 0x000fea0003800200 */
.L_x_1339:
        /* <DEDUP_REMOVED lines=10> */
[----:B01----:R-:W-:-:S04]  /*17ad0*/  IADD3 R54, P0, PT, R13, UR6, RZ ;  /* 0x000000060d367c10 */ /* 0x003fc8000ff1e0ff */
        /* <DEDUP_REMOVED lines=200> */
.L_x_1346:
        /* <DEDUP_REMOVED lines=49> */
.L_x_1345:
[----:B------:R-:W-:Y:S05]  /*18a70*/  BSYNC.RECONVERGENT B2 ;  /* 0x0000000000027941 */ /* 0x000fea0003800200 */
.L_x_1344:
        /* <DEDUP_REMOVED lines=82> */
.L_x_1350:
[----:B------:R-:W-:Y:S05]  /*18fa0*/  BSYNC.RECONVERGENT B3 ;  /* 0x0000000000037941 */ /* 0x000fea0003800200 */
.L_x_1349:
        /* <DEDUP_REMOVED lines=50> */
.L_x_1352:
[----:B------:R-:W-:Y:S05]  /*192d0*/  BSYNC.RECONVERGENT B3 ;  /* 0x0000000000037941 */ /* 0x000fea0003800200 */
.L_x_1351:
        /* <DEDUP_REMOVED lines=23> */
.L_x_1348:
[----:B------:R-:W-:Y:S05]  /*19450*/  BSYNC.RECONVERGENT B2 ;  /* 0x0000000000027941 */ /* 0x000fea0003800200 */
.L_x_1347:
[----:B-----5:R2:W-:Y:S02]  /*19460*/  STG.E.128 desc[UR8][R54.64], R28 ;  /* 0x0000001c36007986 */ /* 0x0205e4000c101d08 */
.L_x_1343:
[----:B------:R-:W-:Y:S05]  /*19470*/  BSYNC.RECONVERGENT B1 ;  /* 0x0000000000017941 */ /* 0x000fea0003800200 */
.L_x_1342:
[----:B------:R-:W-:-:S07]  /*19480*/  VIADD R5, R5, 0x80 ;  /* 0x0000008005057836 */ /* 0x000fce0000000000 */
.L_x_1334:
[----:B------:R-:W-:Y:S05]  /*19490*/  BSYNC.RECONVERGENT B0 ;  /* 0x0000000000007941 */ /* 0x000fea0003800200 */
.L_x_1333:
[----:B------:R-:W3:Y:S01]  /*194a0*/  LDCU UR6, c[0x0][0x380] ;  /* 0x00007000ff0677ac */ /* 0x000ee20008000800 */
[----:B------:R-:W-:Y:S01]  /*194b0*/  BSSY.RECONVERGENT B0, `(.L_x_1353) ;  /* 0x0000358000007945 */ /* 0x000fe20003800200 */
[----:B---3--:R-:W-:-:S13]  /*194c0*/  ISETP.GE.AND P0, PT, R5, UR6, PT ;  /* 0x0000000605007c0c */ /* 0x008fda000bf06270 */
[----:B------:R-:W-:Y:S05]  /*194d0*/  @P0 BRA `(.L_x_1354) ;  /* 0x0000003400540947 */ /* 0x000fea0003800000 */
[----:B------:R-:W3:Y:S01]  /*194e0*/  LDCU.64 UR6, c[0x0][0x390] ;  /* 0x00007200ff0677ac */ /* 0x000ee20008000a00 */
[----:B------:R-:W-:Y:S02]  /*194f0*/  MOV R4, RZ ;  /* 0x000000ff00047202 */ /* 0x000fe40000000f00 */
[----:B------:R-:W-:Y:S01]  /*19500*/  ISETP.NE.AND P0, PT, R2, RZ, PT ;  /* 0x000000ff0200720c */ /* 0x000fe20003f05270 */
[----:B------:R-:W4:Y:S01]  /*19510*/  LDCU UR12, c[0x0][0x38c] ;  /* 0x00007180ff0c77ac */ /* 0x000f220008000800 */
[----:B------:R-:W5:Y:S01]  /*19520*/  LDCU.64 UR14, c[0x0][0x4b8] ;  /* 0x00009700ff0e77ac */ /* 0x000f620008000a00 */
        /* <DEDUP_REMOVED lines=10> */
[----:B------:R-:W-:Y:S01]  /*195d0*/  HFMA2 R6, -RZ, RZ, 0, 0 ;  /* 0x00000000ff067431 */ /* 0x000fe200000001ff */
[----:B------:R-:W-:Y:S01]  /*195e0*/  ISETP.NE.AND P0, PT, R0, 0x2, PT ;  /* 0x000000020000780c */ /* 0x000fe20003f05270 */
[----:B------:R-:W4:Y:S01]  /*195f0*/  LDCU UR6, c[0x0][0x3a0] ;  /* 0x00007400ff0677ac */ /* 0x000f220008000800 */
[----:B------:R-:W5:Y:S01]  /*19600*/  LDCU UR7, c[0x0][0x4c4] ;  /* 0x00009880ff0777ac */ /* 0x000f620008000800 */
[----:B------:R-:W0:Y:S01]  /*19610*/  LDCU.64 UR14, c[0x0][0x4c8] ;  /* 0x00009900ff0e77ac */ /* 0x000e220008000a00 */
[----:B---3--:R-:W-:-:S05]  /*19620*/  IMAD.HI.U32 R8, R7, UR13, R6 ;  /* 0x0000000d07087c27 */ /* 0x008fca000f8e0006 */
[----:B----4-:R-:W-:-:S05]  /*19630*/  SHF.R.U32.HI R9, RZ, UR6, R8 ;  /* 0x00000006ff097c19 */ /* 0x010fca0008011608 */
[----:B------:R-:W-:-:S04]  /*19640*/  IMAD.MOV R6, RZ, RZ, -R9 ;  /* 0x000000ffff067224 */ /* 0x000fc800078e0a09 */
[----:B------:R-:W-:-:S04]  /*19650*/  IMAD R6, R6, UR12, R7 ;  /* 0x0000000c06067c24 */ /* 0x000fc8000f8e0207 */
[C---:B-----5:R-:W-:Y:S02]  /*19660*/  IMAD R13, R6.reuse, UR7, R13 ;  /* 0x00000007060d7c24 */ /* 0x060fe4000f8e020d */
[C---:B0-----:R-:W-:Y:S02]  /*19670*/  IMAD R16, R6.reuse, UR14, R16 ;  /* 0x0000000e06107c24 */ /* 0x041fe4000f8e0210 */
        /* <DEDUP_REMOVED lines=298> */
[----:B------:R-:W-:Y:S01]  /*1a920*/  MOV R6, RZ ;  /* 0x000000ff00067202 */ /* 0x000fe20000000f00 */
[----:B------:R-:W3:Y:S01]  /*1a930*/  LDCU UR6, c[0x0][0x4a8] ;  /* 0x00009500ff0677ac */ /* 0x000ee20008000800 */
[----:B------:R-:W4:Y:S09]  /*1a940*/  LDCU UR7, c[0x0][0x5cc] ;  /* 0x0000b980ff0777ac */ /* 0x000f320008000800 */
[----:B------:R-:W5:Y:S01]  /*1a950*/  @P0 LDC.64 R10, c[0x0][0x4b0] ;  /* 0x00012c00ff0a0b82 */ /* 0x000f620000000a00 */
[----:B------:R-:W1:Y:S01]  /*1a960*/  LDCU.64 UR14, c[0x0][0x5d0] ;  /* 0x0000ba00ff0e77ac */ /* 0x000e620008000a00 */
[----:B0-----:R-:W-:-:S06]  /*1a970*/  IMAD.HI.U32 R8, R7, UR13, R6 ;  /* 0x0000000d07087c27 */ /* 0x001fcc000f8e0006 */
[----:B------:R-:W0:Y:S01]  /*1a980*/  @P0 LDC R15, c[0x0][0x4ac] ;  /* 0x00012b00ff0f0b82 */ /* 0x000e220000000800 */
[----:B---3--:R-:W-:Y:S01]  /*1a990*/  SHF.R.U32.HI R9, RZ, UR6, R8 ;  /* 0x00000006ff097c19 */ /* 0x008fe20008011608 */
[----:B------:R-:W-:-:S03]  /*1a9a0*/  @P0 IMAD.MOV.U32 R8, RZ, RZ, RZ ;  /* 0x000000ffff080224 */ /* 0x000fc600078e00ff */
        /* <DEDUP_REMOVED lines=8> */
[----:B------:R-:W-:Y:S01]  /*1aa30*/  IMAD R3, R6, UR15, R3 ;  /* 0x0000000f06037c24 */ /* 0x000fe2000f8e0203 */
[----:B------:R-:W-:-:S05]  /*1aa40*/  @P0 IADD3 R8, PT, PT, -R4, RZ, RZ ;  /* 0x000000ff04080210 */ /* 0x000fca0007ffe1ff */
[----:B0-----:R-:W-:-:S04]  /*1aa50*/  @P0 IMAD R8, R15, R8, R9 ;  /* 0x000000080f080224 */ /* 0x001fc800078e0209 */
[C---:B---3--:R-:W-:Y:S02]  /*1aa60*/  @P0 IMAD R13, R8.reuse, R18, R13 ;  /* 0x00000012080d0224 */ /* 0x048fe400078e020d */
[C---:B------:R-:W-:Y:S02]  /*1aa70*/  @P0 IMAD R16, R8.reuse, R19, R16 ;  /* 0x0000001308100224 */ /* 0x040fe400078e0210 */
[----:B--2---:R-:W-:-:S07]  /*1aa80*/  @P0 IMAD R3, R8, R12, R3 ;  /* 0x0000000c08030224 */ /* 0x004fce00078e0203 */
.L_x_1355:
[----:B------:R-:W3:Y:S01]  /*1aa90*/  LDCU.64 UR6, c[0x0][0x5f8] ;  /* 0x0000bf00ff0677ac */ /* 0x000ee20008000a00 */
[----:B------:R-:W4:Y:S01]  /*1aaa0*/  LDC.64 R10, c[0x0][0x600] ;  /* 0x00018000ff0a7b82 */ /* 0x000f220000000a00 */
[----:B---3--:R-:W-:-:S05]  /*1aab0*/  IADD3 R14, P0, PT, R3, UR6, RZ ;  /* 0x00000006030e7c10 */ /* 0x008fca000ff1e0ff */
[----:B------:R-:W-:-:S06]  /*1aac0*/  IMAD.X R15, RZ, RZ, UR7, P0 ;  /* 0x00000007ff0f7e24 */ /* 0x000fcc00080e06ff */
        /* <DEDUP_REMOVED lines=33> */
.L_x_1358:
[----:B------:R-:W-:-:S07]  /*1ace0*/  MOV R4, 0x1ad00 ;  /* 0x0001ad0000047802 */ /* 0x000fce0000000f00 */
[----:B012---:R-:W-:Y:S05]  /*1acf0*/  CALL.REL.NOINC `($__internal_4_$__cuda_sm20_div_s64) ;  /* 0x000000f000dc7944 */ /* 0x007fea0003c00000 */
.L_x_1357:
[----:B------:R-:W-:Y:S05]  /*1ad00*/  BSYNC.RECONVERGENT B1 ;  /* 0x0000000000017941 */ /* 0x000fea0003800200 */
.L_x_1356:
[----:B------:R-:W3:Y:S01]  /*1ad10*/  LDC.64 R20, c[0x0][0x608] ;  /* 0x00018200ff147b82 */ /* 0x000ee20000000a00 */
[----:B------:R-:W-:Y:S07]  /*1ad20*/  BSSY.RECONVERGENT B1, `(.L_x_1359) ;  /* 0x000002a000017945 */ /* 0x000fee0003800200 */
[----:B------:R-:W4:Y:S01]  /*1ad30*/  LDC.64 R18, c[0x0][0x600] ;  /* 0x00018000ff127b82 */ /* 0x000f220000000a00 */
[-C--:B---3--:R-:W-:Y:S02]  /*1ad40*/  IMAD R3, R7, R20.reuse, RZ ;  /* 0x0000001407037224 */ /* 0x088fe400078e02ff */
[----:B------:R-:W-:-:S04]  /*1ad50*/  IMAD.WIDE.U32 R8, R6, R20, RZ ;  /* 0x0000001406087225 */ /* 0x000fc800078e00ff */
[----:B------:R-:W-:Y:S01]  /*1ad60*/  IMAD R11, R6, R21, R3 ;  /* 0x00000015060b7224 */ /* 0x000fe200078e0203 */
[----:B----4-:R-:W-:-:S04]  /*1ad70*/  IADD3 R3, P1, PT, R8, R18, RZ ;  /* 0x0000001208037210 */ /* 0x010fc80007f3e0ff */
[----:B------:R-:W-:Y:S02]  /*1ad80*/  IADD3 R4, PT, PT, R9, R11, RZ ;  /* 0x0000000b09047210 */ /* 0x000fe40007ffe0ff */
[----:B------:R-:W-:Y:S02]  /*1ad90*/  ISETP.GE.U32.AND P0, PT, R14, R3, PT ;  /* 0x000000030e00720c */ /* 0x000fe40003f06070 */
[----:B------:R-:W-:Y:S02]  /*1ada0*/  IADD3.X R3, PT, PT, R4, R19, RZ, P1, !PT ;  /* 0x0000001304037210 */ /* 0x000fe40000ffe4ff */
[----:B------:R-:W-:Y:S02]  /*1adb0*/  ISETP.GT.U32.AND P1, PT, R8, R14, PT ;  /* 0x0000000e0800720c */ /* 0x000fe40003f24070 */
[C---:B------:R-:W-:Y:S02]  /*1adc0*/  ISETP.GE.AND.EX P0, PT, R15.reuse, R3, PT, P0 ;  /* 0x000000030f00720c */ /* 0x040fe40003f06300 */
[----:B------:R-:W-:-:S02]  /*1add0*/  LOP3.LUT R3, R15, R21, RZ, 0xfc, !PT ;  /* 0x000000150f037212 */ /* 0x000fc400078efcff */
[----:B------:R-:W-:-:S04]  /*1ade0*/  ISETP.GT.OR.EX P0, PT, R4, R15, P0, P1 ;  /* 0x0000000f0400720c */ /* 0x000fc80000704710 */
[----:B------:R-:W-:Y:S02]  /*1adf0*/  SEL R9, RZ, 0x1, !P0 ;  /* 0x00000001ff097807 */ /* 0x000fe40004000000 */
[----:B------:R-:W-:Y:S02]  /*1ae00*/  ISETP.NE.U32.AND P0, PT, R3, RZ, PT ;  /* 0x000000ff0300720c */ /* 0x000fe40003f05070 */
[----:B------:R-:W-:-:S05]  /*1ae10*/  IADD3 R18, P1, PT, R6, R9, RZ ;  /* 0x0000000906127210 */ /* 0x000fca0007f3e0ff */
[----:B------:R-:W-:-:S06]  /*1ae20*/  IMAD.X R19, RZ, RZ, R7, P1 ;  /* 0x000000ffff137224 */ /* 0x000fcc00008e0607 */
[----:B------:R-:W-:Y:S05]  /*1ae30*/  @P0 BRA `(.L_x_1360) ;  /* 0x0000000000500947 */ /* 0x000fea0003800000 */
[----:B------:R-:W3:Y:S01]  /*1ae40*/  I2F.U32.RP R4, R20 ;  /* 0x0000001400047306 */ /* 0x000ee20000209000 */
[----:B------:R-:W-:Y:S01]  /*1ae50*/  IMAD.MOV.U32 R6, RZ, RZ, RZ ;  /* 0x000000ffff067224 */ /* 0x000fe200078e00ff */
[----:B------:R-:W-:-:S06]  /*1ae60*/  ISETP.NE.U32.AND P2, PT, R20, RZ, PT ;  /* 0x000000ff1400720c */ /* 0x000fcc0003f45070 */
[----:B---3--:R-:W3:Y:S02]  /*1ae70*/  MUFU.RCP R4, R4 ;  /* 0x0000000400047308 */ /* 0x008ee40000001000 */
[----:B---3--:R-:W-:-:S06]  /*1ae80*/  IADD3 R7, PT, PT, R4, 0xffffffe, RZ ;  /* 0x0ffffffe04077810 */ /* 0x008fcc0007ffe0ff */
[----:B------:R-:W3:Y:S02]  /*1ae90*/  F2I.FTZ.U32.TRUNC.NTZ R7, R7 ;  /* 0x0000000700077305 */ /* 0x000ee4000021f000 */
[----:B---3--:R-:W-:-:S05]  /*1aea0*/  IADD3 R3, PT, PT, RZ, -R7, RZ ;  /* 0x80000007ff037210 */ /* 0x008fca0007ffe0ff */
[----:B------:R-:W-:-:S04]  /*1aeb0*/  IMAD R3, R3, R20, RZ ;  /* 0x0000001403037224 */ /* 0x000fc800078e02ff */
[----:B------:R-:W-:Y:S01]  /*1aec0*/  IMAD.HI.U32 R3, R7, R3, R6 ;  /* 0x0000000307037227 */ /* 0x000fe200078e0006 */
[----:B------:R-:W-:-:S05]  /*1aed0*/  MOV R7, RZ ;  /* 0x000000ff00077202 */ /* 0x000fca0000000f00 */
[----:B------:R-:W-:-:S05]  /*1aee0*/  IMAD.HI.U32 R6, R3, R14, RZ ;  /* 0x0000000e03067227 */ /* 0x000fca00078e00ff */
[----:B------:R-:W-:-:S05]  /*1aef0*/  IADD3 R3, PT, PT, -R6, RZ, RZ ;  /* 0x000000ff06037210 */ /* 0x000fca0007ffe1ff */
        /* <DEDUP_REMOVED lines=8> */
.L_x_1360:
[----:B------:R-:W-:Y:S01]  /*1af80*/  IMAD.MOV.U32 R10, RZ, RZ, R14 ;  /* 0x000000ffff0a7224 */ /* 0x000fe200078e000e */
[----:B------:R-:W-:Y:S02]  /*1af90*/  MOV R3, R15 ;  /* 0x0000000f00037202 */ /* 0x000fe40000000f00 */
[----:B------:R-:W-:-:S07]  /*1afa0*/  MOV R4, 0x1afc0 ;  /* 0x0001afc000047802 */ /* 0x000fce0000000f00 */
[----:B012---:R-:W-:Y:S05]  /*1afb0*/  CALL.REL.NOINC `($__internal_4_$__cuda_sm20_div_s64) ;  /* 0x000000f0002c7944 */ /* 0x007fea0003c00000 */
.L_x_1361:
[----:B------:R-:W-:Y:S05]  /*1afc0*/  BSYNC.RECONVERGENT B1 ;  /* 0x0000000000017941 */ /* 0x000fea0003800200 */
.L_x_1359:
        /* <DEDUP_REMOVED lines=10> */
[----:B012---:R-:W-:-:S04]  /*1b070*/  IADD3 R54, P0, PT, R13, UR6, RZ ;  /* 0x000000060d367c10 */ /* 0x007fc8000ff1e0ff */
[----:B------:R-:W-:-:S05]  /*1b080*/  IADD3.X R55, PT, PT, RZ, UR7, RZ, P0, !PT ;  /* 0x00000007ff377c10 */ /* 0x000fca00087fe4ff */
[----:B------:R0:W5:Y:S01]  /*1b090*/  LDG.E.128 R28, desc[UR8][R54.64] ;  /* 0x00000008361c7981 */ /* 0x000162000c1e1d00 */
        /* <DEDUP_REMOVED lines=15> */
[----:B------:R-:W-:-:S03]  /*1b190*/  IADD3 R44, P2, PT, R18, 0x2, RZ ;  /* 0x00000002122c7810 */ /* 0x000fc60007f5e0ff */
[----:B------:R-:W-:Y:S01]  /*1b1a0*/  IMAD.X R4, RZ, RZ, ~R19, P1 ;  /* 0x000000ffff047224 */ /* 0x000fe200008e0e13 */
[C---:B------:R-:W-:Y:S02]  /*1b1b0*/  IADD3 R34, P3, PT, R18.reuse, 0x3, RZ ;  /* 0x0000000312227810 */ /* 0x040fe40007f7e0ff */
[-C--:B------:R-:W-:Y:S02]  /*1b1c0*/  IADD3.X R39, PT, PT, RZ, R19.reuse, RZ, P2, !PT ;  /* 0x00000013ff277210 */ /* 0x080fe400017fe4ff */
[-C--:B------:R-:W-:Y:S02]  /*1b1d0*/  IADD3.X R10, PT, PT, RZ, R19.reuse, RZ, P3, !PT ;  /* 0x00000013ff0a7210 */ /* 0x080fe40001ffe4ff */
[C---:B------:R-:W-:Y:S01]  /*1b1e0*/  IADD3 R8, P4, PT, R18.reuse, 0x4, RZ ;  /* 0x0000000412087810 */ /* 0x040fe20007f9e0ff */
[----:B0-----:R-:W-:Y:S01]  /*1b1f0*/  IMAD R3, R19, UR6, RZ ;  /* 0x0000000613037c24 */ /* 0x001fe2000f8e02ff */
[----:B------:R-:W-:Y:S02]  /*1b200*/  USHF.L.U32 UR14, UR6, 0x7, URZ ;  /* 0x00000007060e7899 */ /* 0x000fe400080006ff */
[----:B------:R-:W-:Y:S01]  /*1b210*/  IMAD.WIDE.U32 R6, R18, UR6, RZ ;  /* 0x0000000612067c25 */ /* 0x000fe2000f8e00ff */
[----:B------:R-:W-:-:S02]  /*1b220*/  IADD3.X R43, PT, PT, RZ, R19, RZ, P4, !PT ;  /* 0x00000013ff2b7210 */ /* 0x000fc400027fe4ff */
[----:B------:R-:W-:Y:S01]  /*1b230*/  IADD3 R23, P3, PT, RZ, -R8, RZ ;  /* 0x80000008ff177210 */ /* 0x000fe20007f7e0ff */
[----:B------:R-:W-:Y:S01]  /*1b240*/  IMAD R3, R18, UR7, R3 ;  /* 0x0000000712037c24 */ /* 0x000fe2000f8e0203 */
[----:B------:R-:W-:Y:S01]  /*1b250*/  IADD3 R35, P1, PT, R6, UR6, RZ ;  /* 0x0000000606237c10 */ /* 0x000fe2000ff3e0ff */
[----:B-1----:R-:W-:Y:S01]  /*1b260*/  IMAD.WIDE.U32 R20, R26, UR12, RZ ;  /* 0x0000000c1a147c25 */ /* 0x002fe2000f8e00ff */
[C---:B------:R-:W-:Y:S02]  /*1b270*/  SHF.L.U32 R13, R6.reuse, 0x4, RZ ;  /* 0x00000004060d7819 */ /* 0x040fe400000006ff */
[----:B------:R-:W-:Y:S02]  /*1b280*/  IADD3 R9, PT, PT, R7, R3, RZ ;  /* 0x0000000307097210 */ /* 0x000fe40007ffe0ff */
[----:B------:R-:W-:Y:S02]  /*1b290*/  IADD3 R7, P2, PT, RZ, -R44, RZ ;  /* 0x8000002cff077210 */ /* 0x000fe40007f5e0ff */
[----:B------:R-:W-:Y:S01]  /*1b2a0*/  SHF.L.U64.HI R3, R6, 0x4, R9 ;  /* 0x0000000406037819 */ /* 0x000fe20000010209 */
[----:B------:R-:W-:Y:S01]  /*1b2b0*/  IMAD R6, R4, UR12, RZ ;  /* 0x0000000c04067c24 */ /* 0x000fe2000f8e02ff */
[----:B------:R-:W-:Y:S01]  /*1b2c0*/  IADD3.X R24, PT, PT, RZ, ~R43, RZ, P3, !PT ;  /* 0x8000002bff187210 */ /* 0x000fe20001ffe4ff */
[----:B------:R-:W-:Y:S01]  /*1b2d0*/  IMAD.X R4, RZ, RZ, ~R39, P2 ;  /* 0x000000ffff047224 */ /* 0x000fe200010e0e27 */
[----:B------:R-:W-:Y:S01]  /*1b2e0*/  IADD3 R11, P2, PT, RZ, -R34, RZ ;  /* 0x80000022ff0b7210 */ /* 0x000fe20007f5e0ff */
[----:B------:R-:W-:Y:S01]  /*1b2f0*/  IMAD R17, R41, UR13, R6 ;  /* 0x0000000d29117c24 */ /* 0x000fe2000f8e0206 */
[----:B------:R-:W-:Y:S01]  /*1b300*/  IADD3.X R9, PT, PT, R9, UR7, RZ, P1, !PT ;  /* 0x0000000709097c10 */ /* 0x000fe20008ffe4ff */
[----:B------:R-:W-:Y:S01]  /*1b310*/  IMAD R4, R4, UR12, RZ ;  /* 0x0000000c04047c24 */ /* 0x000fe2000f8e02ff */
[----:B------:R-:W-:Y:S01]  /*1b320*/  IADD3.X R22, PT, PT, RZ, ~R10, RZ, P2, !PT ;  /* 0x8000000aff167210 */ /* 0x000fe200017fe4ff */
[----:B------:R-:W-:-:S04]  /*1b330*/  IMAD.WIDE.U32 R40, R41, UR12, R14 ;  /* 0x0000000c29287c25 */ /* 0x000fc8000f8e000e */
[----:B------:R-:W-:Y:S02]  /*1b340*/  IMAD R25, R7, UR13, R4 ;  /* 0x0000000d07197c24 */ /* 0x000fe4000f8e0204 */
[----:B------:R-:W-:Y:S02]  /*1b350*/  IMAD.IADD R17, R41, 0x1, R17 ;  /* 0x0000000129117824 */ /* 0x000fe400078e0211 */
[----:B------:R-:W-:-:S04]  /*1b360*/  IMAD.WIDE.U32 R6, R7, UR12, R14 ;  /* 0x0000000c07067c25 */ /* 0x000fc8000f8e000e */
[-C--:B------:R-:W-:Y:S01]  /*1b370*/  IMAD R17, R17, R26.reuse, RZ ;  /* 0x0000001a11117224 */ /* 0x080fe200078e02ff */
[----:B------:R-:W-:Y:S01]  /*1b380*/  IADD3 R7, PT, PT, R7, R25, RZ ;  /* 0x0000001907077210 */ /* 0x000fe20007ffe0ff */
[----:B------:R-:W-:Y:S02]  /*1b390*/  IMAD R4, R26, UR13, RZ ;  /* 0x0000000d1a047c24 */ /* 0x000fe4000f8e02ff */
[----:B------:R-:W-:Y:S01]  /*1b3a0*/  IMAD R25, R40, R27, R17 ;  /* 0x0000001b28197224 */ /* 0x000fe200078e0211 */
[----:B------:R-:W-:Y:S01]  /*1b3b0*/  LEA R17, P2, -R20, UR14, 0x7 ;  /* 0x0000000e14117c11 */ /* 0x000fe2000f8439ff */
[----:B------:R-:W-:-:S04]  /*1b3c0*/  IMAD.WIDE.U32 R40, R40, R26, RZ ;  /* 0x0000001a28287225 */ /* 0x000fc800078e00ff */
[----:B------:R-:W-:Y:S01]  /*1b3d0*/  IMAD R33, R27, UR12, R4 ;  /* 0x0000000c1b217c24 */ /* 0x000fe2000f8e0204 */
[----:B------:R-:W-:Y:S01]  /*1b3e0*/  LEA R13, P4, R40, R13, 0x4 ;  /* 0x0000000d280d7211 */ /* 0x000fe200078820ff */
[-C--:B------:R-:W-:Y:S01]  /*1b3f0*/  IMAD R7, R7, R26.reuse, RZ ;  /* 0x0000001a07077224 */ /* 0x080fe200078e02ff */
[----:B------:R-:W-:Y:S01]  /*1b400*/  IADD3 R4, PT, PT, R41, R25, RZ ;  /* 0x0000001929047210 */ /* 0x000fe20007ffe0ff */
[----:B------:R-:W-:Y:S02]  /*1b410*/  IMAD.IADD R33, R21, 0x1, R33 ;  /* 0x0000000115217824 */ /* 0x000fe400078e0221 */
[----:B------:R-:W-:Y:S01]  /*1b420*/  IMAD R21, R6, R27, R7 ;  /* 0x0000001b06157224 */ /* 0x000fe200078e0207 */
[----:B------:R-:W-:Y:S01]  /*1b430*/  LEA.HI.X R40, R40, R3, R4, 0x4, P4 ;  /* 0x0000000328287211 */ /* 0x000fe200020f2404 */
[----:B------:R-:W-:Y:S01]  /*1b440*/  IMAD.WIDE.U32 R6, R6, R26, RZ ;  /* 0x0000001a06067225 */ /* 0x000fe200078e00ff */
[----:B------:R-:W-:Y:S02]  /*1b450*/  SHF.L.U64.HI R12, R20, 0x7, R33 ;  /* 0x00000007140c7819 */ /* 0x000fe40000010221 */
[----:B------:R-:W-:Y:S01]  /*1b460*/  IADD3 R37, P4, PT, R18, 0x5, RZ ;  /* 0x0000000512257810 */ /* 0x000fe20007f9e0ff */
[----:B------:R-:W-:-:S02]  /*1b470*/  IMAD R22, R22, UR12, RZ ;  /* 0x0000000c16167c24 */ /* 0x000fc4000f8e02ff */
[----:B------:R-:W-:Y:S01]  /*1b480*/  IMAD.IADD R3, R7, 0x1, R21 ;  /* 0x0000000107037824 */ /* 0x000fe200078e0215 */
[----:B------:R-:W-:Y:S01]  /*1b490*/  IADD3 R7, P5, PT, R18, 0x6, RZ ;  /* 0x0000000612077810 */ /* 0x000fe20007fbe0ff */
[C---:B------:R-:W-:Y:S02]  /*1b4a0*/  IMAD R25, R11.reuse, UR13, R22 ;  /* 0x0000000d0b197c24 */ /* 0x040fe4000f8e0216 */
[----:B------:R-:W-:Y:S01]  /*1b4b0*/  IMAD.WIDE.U32 R20, R11, UR12, R14 ;  /* 0x0000000c0b147c25 */ /* 0x000fe2000f8e000e */
[----:B------:R-:W-:Y:S02]  /*1b4c0*/  IADD3.X R38, PT, PT, RZ, R19, RZ, P5, !PT ;  /* 0x00000013ff267210 */ /* 0x000fe40002ffe4ff */
[----:B------:R-:W-:Y:S01]  /*1b4d0*/  SHF.L.U32 R11, R6, 0x4, RZ ;  /* 0x00000004060b7819 */ /* 0x000fe200000006ff */
[----:B------:R-:W-:Y:S01]  /*1b4e0*/  IMAD R4, R24, UR12, RZ ;  /* 0x0000000c18047c24 */ /* 0x000fe2000f8e02ff */
[----:B------:R-:W-:Y:S01]  /*1b4f0*/  IADD3 R21, PT, PT, R21, R25, RZ ;  /* 0x0000001915157210 */ /* 0x000fe20007ffe0ff */
[----:B------:R-:W-:Y:S01]  /*1b500*/  IMAD.X R41, RZ, RZ, R19, P4 ;  /* 0x000000ffff297224 */ /* 0x000fe200020e0613 */
[----:B------:R-:W-:Y:S01]  /*1b510*/  IADD3 R25, P4, PT, RZ, -R37, RZ ;  /* 0x80000025ff197210 */ /* 0x000fe20007f9e0ff */
[C---:B------:R-:W-:Y:S01]  /*1b520*/  IMAD R33, R23.reuse, UR13, R4 ;  /* 0x0000000d17217c24 */ /* 0x040fe2000f8e0204 */
[----:B------:R-:W-:Y:S01]  /*1b530*/  IADD3 R4, P3, PT, R18, 0x7, RZ ;  /* 0x0000000712047810 */ /* 0x000fe20007f7e0ff */
[----:B------:R-:W-:Y:S01]  /*1b540*/  IMAD.WIDE.U32 R22, R23, UR12, R14 ;  /* 0x0000000c17167c25 */ /* 0x000fe2000f8e000e */
[----:B------:R-:W-:-:S02]  /*1b550*/  IADD3.X R24, PT, PT, RZ, ~R41, RZ, P4, !PT ;  /* 0x80000029ff187210 */ /* 0x000fc400027fe4ff */
[----:B------:R-:W-:Y:S01]  /*1b560*/  SHF.L.U64.HI R3, R6, 0x4, R3 ;  /* 0x0000000406037819 */ /* 0x000fe20000010203 */
[----:B------:R-:W-:Y:S01]  /*1b570*/  IMAD R21, R21, R26, RZ ;  /* 0x0000001a15157224 */ /* 0x000fe200078e02ff */
[----:B------:R-:W-:Y:S01]  /*1b580*/  IADD3 R23, PT, PT, R23, R33, RZ ;  /* 0x0000002117177210 */ /* 0x000fe20007ffe0ff */
[----:B------:R-:W-:Y:S01]  /*1b590*/  IMAD.X R42, RZ, RZ, R19, P3 ;  /* 0x000000ffff2a7224 */ /* 0x000fe200018e0613 */
[----:B------:R-:W-:Y:S01]  /*1b5a0*/  IADD3 R33, P5, PT, RZ, -R7, RZ ;  /* 0x80000007ff217210 */ /* 0x000fe20007fbe0ff */
[C---:B------:R-:W-:Y:S01]  /*1b5b0*/  IMAD R45, R20.reuse, R27, R21 ;  /* 0x0000001b142d7224 */ /* 0x040fe200078e0215 */
[----:B------:R-:W-:Y:S01]  /*1b5c0*/  IADD3 R51, P3, PT, RZ, -R4, RZ ;  /* 0x80000004ff337210 */ /* 0x000fe20007f7e0ff */
[----:B------:R-:W-:Y:S01]  /*1b5d0*/  IMAD.WIDE.U32 R20, R20, R26, RZ ;  /* 0x0000001a14147225 */ /* 0x000fe200078e00ff */
[----:B------:R-:W-:-:S03]  /*1b5e0*/  IADD3.X R32, PT, PT, RZ, ~R38, RZ, P5, !PT ;  /* 0x80000026ff207210 */ /* 0x000fc60002ffe4ff */
[-C--:B------:R-:W-:Y:S01]  /*1b5f0*/  IMAD R23, R23, R26.reuse, RZ ;  /* 0x0000001a17177224 */ /* 0x080fe200078e02ff */
[----:B------:R-:W-:Y:S01]  /*1b600*/  IADD3 R21, PT, PT, R21, R45, RZ ;  /* 0x0000002d15157210 */ /* 0x000fe20007ffe0ff */
[----:B------:R-:W-:Y:S02]  /*1b610*/  IMAD.SHL.U32 R6, R20, 0x10, RZ ;  /* 0x0000001014067824 */ /* 0x000fe400078e00ff */
[----:B------:R-:W-:Y:S01]  /*1b620*/  IMAD R47, R22, R27, R23 ;  /* 0x0000001b162f7224 */ /* 0x000fe200078e0217 */
[----:B------:R-:W-:Y:S01]  /*1b630*/  SHF.L.U64.HI R46, R20, 0x4, R21 ;  /* 0x00000004142e7819 */ /* 0x000fe20000010215 */
[----:B------:R-:W-:-:S04]  /*1b640*/  IMAD.WIDE.U32 R22, R22, R26, RZ ;  /* 0x0000001a16167225 */ /* 0x000fc800078e00ff */
[----:B------:R-:W-:Y:S01]  /*1b650*/  IMAD R20, R24, UR12, RZ ;  /* 0x0000000c18147c24 */ /* 0x000fe2000f8e02ff */
[----:B------:R-:W-:Y:S01]  /*1b660*/  IADD3 R47, PT, PT, R23, R47, RZ ;  /* 0x0000002f172f7210 */ /* 0x000fe20007ffe0ff */
[----:B------:R-:W-:Y:S01]  /*1b670*/  IMAD R32, R32, UR12, RZ ;  /* 0x0000000c20207c24 */ /* 0x000fe2000f8e02ff */
[C---:B------:R-:W-:Y:S01]  /*1b680*/  SHF.L.U32 R45, R22.reuse, 0x4, RZ ;  /* 0x00000004162d7819 */ /* 0x040fe200000006ff */
[C---:B------:R-:W-:Y:S01]  /*1b690*/  IMAD R53, R25.reuse, UR13, R20 ;  /* 0x0000000d19357c24 */ /* 0x040fe2000f8e0214 */
[----:B------:R-:W-:Y:S01]  /*1b6a0*/  SHF.L.U64.HI R47, R22, 0x4, R47 ;  /* 0x00000004162f7819 */ /* 0x000fe2000001022f */
[----:B------:R-:W-:Y:S01]  /*1b6b0*/  IMAD.WIDE.U32 R24, R25, UR12, R14 ;  /* 0x0000000c19187c25 */ /* 0x000fe2000f8e000e */
[----:B------:R-:W0:Y:S03]  /*1b6c0*/  LDC.64 R22, c[0x0][0x608] ;  /* 0x00018200ff167b82 */ /* 0x000e260000000a00 */
[----:B------:R-:W-:Y:S01]  /*1b6d0*/  IMAD.X R21, RZ, RZ, ~R42, P3 ;  /* 0x000000ffff157224 */ /* 0x000fe200018e0e2a */
[----:B------:R-:W-:Y:S01]  /*1b6e0*/  IADD3 R53, PT, PT, R25, R53, RZ ;  /* 0x0000003519357210 */ /* 0x000fe20007ffe0ff */
[----:B------:R-:W-:-:S02]  /*1b6f0*/  IMAD R57, R33, UR13, R32 ;  /* 0x0000000d21397c24 */ /* 0x000fc4000f8e0220 */
[----:B------:R-:W-:-:S04]  /*1b700*/  IMAD.WIDE.U32 R32, R33, UR12, R14 ;  /* 0x0000000c21207c25 */ /* 0x000fc8000f8e000e */
[----:B------:R-:W-:Y:S02]  /*1b710*/  IMAD R20, R21, UR12, RZ ;  /* 0x0000000c15147c24 */ /* 0x000fe4000f8e02ff */
[----:B------:R-:W-:Y:S02]  /*1b720*/  IMAD.IADD R25, R33, 0x1, R57 ;  /* 0x0000000121197824 */ /* 0x000fe400078e0239 */
[----:B------:R-:W-:Y:S02]  /*1b730*/  IMAD R53, R53, R26, RZ ;  /* 0x0000001a35357224 */ /* 0x000fe400078e02ff */
[C---:B------:R-:W-:Y:S02]  /*1b740*/  IMAD R59, R51.reuse, UR13, R20 ;  /* 0x0000000d333b7c24 */ /* 0x040fe4000f8e0214 */
[----:B------:R-:W-:-:S04]  /*1b750*/  IMAD.WIDE.U32 R20, R51, UR12, R14 ;  /* 0x0000000c33147c25 */ /* 0x000fc8000f8e000e */
[-C--:B------:R-:W-:Y:S01]  /*1b760*/  IMAD R33, R25, R26.reuse, RZ ;  /* 0x0000001a19217224 */ /* 0x080fe200078e02ff */
[----:B------:R-:W-:Y:S01]  /*1b770*/  IADD3 R21, PT, PT, R21, R59, RZ ;  /* 0x0000003b15157210 */ /* 0x000fe20007ffe0ff */
[C---:B------:R-:W-:Y:S02]  /*1b780*/  IMAD R53, R24.reuse, R27, R53 ;  /* 0x0000001b18357224 */ /* 0x040fe400078e0235 */
[----:B------:R-:W-:-:S04]  /*1b790*/  IMAD.WIDE.U32 R24, R24, R26, RZ ;  /* 0x0000001a18187225 */ /* 0x000fc800078e00ff */
[C---:B------:R-:W-:Y:S01]  /*1b7a0*/  IMAD R51, R32.reuse, R27, R33 ;  /* 0x0000001b20337224 */ /* 0x040fe200078e0221 */
[----:B------:R-:W-:Y:S01]  /*1b7b0*/  IADD3 R53, PT, PT, R25, R53, RZ ;  /* 0x0000003519357210 */ /* 0x000fe20007ffe0ff */
[----:B------:R-:W-:Y:S01]  /*1b7c0*/  IMAD.WIDE.U32 R32, R32, R26, RZ ;  /* 0x0000001a20207225 */ /* 0x000fe200078e00ff */
[----:B------:R-:W-:-:S03]  /*1b7d0*/  SHF.L.U32 R50, R24, 0x4, RZ ;  /* 0x0000000418327819 */ /* 0x000fc600000006ff */
[-C--:B------:R-:W-:Y:S02]  /*1b7e0*/  IMAD R21, R21, R26.reuse, RZ ;  /* 0x0000001a15157224 */ /* 0x080fe400078e02ff */
[----:B------:R-:W-:Y:S01]  /*1b7f0*/  IMAD.IADD R51, R33, 0x1, R51 ;  /* 0x0000000121337824 */ /* 0x000fe200078e0233 */
[----:B------:R-:W-:Y:S01]  /*1b800*/  SHF.L.U64.HI R33, R24, 0x4, R53 ;  /* 0x0000000418217819 */ /* 0x000fe20000010235 */
[----:B------:R-:W-:Y:S02]  /*1b810*/  IMAD R53, R19, UR12, RZ ;  /* 0x0000000c13357c24 */ /* 0x000fe4000f8e02ff */
[----:B------:R-:W-:Y:S01]  /*1b820*/  IMAD R25, R20, R27, R21 ;  /* 0x0000001b14197224 */ /* 0x000fe200078e0215 */
[----:B------:R-:W-:Y:S01]  /*1b830*/  SHF.L.U64.HI R51, R32, 0x4, R51 ;  /* 0x0000000420337819 */ /* 0x000fe20000010233 */
[----:B------:R-:W-:Y:S01]  /*1b840*/  IMAD.WIDE.U32 R20, R20, R26, RZ ;  /* 0x0000001a14147225 */ /* 0x000fe200078e00ff */
[----:B------:R-:W-:-:S03]  /*1b850*/  SHF.L.U32 R32, R32, 0x4, RZ ;  /* 0x0000000420207819 */ /* 0x000fc600000006ff */
[----:B0-----:R-:W-:Y:S01]  /*1b860*/  IMAD.WIDE.U32 R22, R18, UR12, R22 ;  /* 0x0000000c12167c25 */ /* 0x001fe2000f8e0016 */
[----:B------:R-:W-:-:S03]  /*1b870*/  SHF.L.U32 R52, R20, 0x4, RZ ;  /* 0x0000000414347819 */ /* 0x000fc600000006ff */
[----:B------:R-:W-:Y:S01]  /*1b880*/  IMAD R57, R18, UR13, R53 ;  /* 0x0000000d12397c24 */ /* 0x000fe2000f8e0235 */
[----:B------:R-:W0:Y:S01]  /*1b890*/  LDCU.64 UR12, c[0x0][0x5f0] ;  /* 0x0000be00ff0c77ac */ /* 0x000e220008000a00 */
[----:B------:R-:W-:Y:S02]  /*1b8a0*/  IMAD.IADD R25, R21, 0x1, R25 ;  /* 0x0000000115197824 */ /* 0x000fe400078e0219 */
[----:B------:R-:W-:Y:S01]  /*1b8b0*/  IMAD R21, R39, UR6, RZ ;  /* 0x0000000627157c24 */ /* 0x000fe2000f8e02ff */
[----:B------:R-:W-:Y:S01]  /*1b8c0*/  IADD3 R57, PT, PT, R23, R57, RZ ;  /* 0x0000003917397210 */ /* 0x000fe20007ffe0ff */
[----:B------:R-:W-:Y:S01]  /*1b8d0*/  IMAD R23, R10, UR6, RZ ;  /* 0x000000060a177c24 */ /* 0x000fe2000f8e02ff */
[----:B------:R-:W-:Y:S01]  /*1b8e0*/  SHF.L.U64.HI R53, R20, 0x4, R25 ;  /* 0x0000000414357819 */ /* 0x000fe20000010219 */
[----:B------:R-:W-:Y:S01]  /*1b8f0*/  IMAD R25, R43, UR6, RZ ;  /* 0x000000062b197c24 */ /* 0x000fe2000f8e02ff */
[----:B------:R-:W-:Y:S01]  /*1b900*/  IADD3 R39, P3, PT, R14, -R22, RZ ;  /* 0x800000160e277210 */ /* 0x000fe20007f7e0ff */
[----:B------:R-:W-:-:S02]  /*1b910*/  IMAD R43, R44, UR7, R21 ;  /* 0x000000072c2b7c24 */ /* 0x000fc4000f8e0215 */
[----:B------:R-:W-:Y:S01]  /*1b920*/  IMAD.WIDE.U32 R20, R44, UR6, RZ ;  /* 0x000000062c147c25 */ /* 0x000fe2000f8e00ff */
[----:B------:R-:W-:-:S03]  /*1b930*/  IADD3.X R57, PT, PT, R15, ~R57, RZ, P3, !PT ;  /* 0x800000390f397210 */ /* 0x000fc60001ffe4ff */
[C---:B------:R-:W-:Y:S02]  /*1b940*/  IMAD R59, R34.reuse, UR7, R23 ;  /* 0x00000007223b7c24 */ /* 0x040fe4000f8e0217 */
[----:B------:R-:W-:-:S04]  /*1b950*/  IMAD.WIDE.U32 R22, R34, UR6, RZ ;  /* 0x0000000622167c25 */ /* 0x000fc8000f8e00ff */
[C---:B------:R-:W-:Y:S01]  /*1b960*/  IMAD R61, R8.reuse, UR7, R25 ;  /* 0x00000007083d7c24 */ /* 0x040fe2000f8e0219 */
[----:B------:R-:W-:Y:S01]  /*1b970*/  IADD3 R23, PT, PT, R23, R59, RZ ;  /* 0x0000003b17177210 */ /* 0x000fe20007ffe0ff */
[----:B------:R-:W-:-:S04]  /*1b980*/  IMAD.WIDE.U32 R24, R8, UR6, RZ ;  /* 0x0000000608187c25 */ /* 0x000fc8000f8e00ff */
[----:B------:R-:W-:Y:S01]  /*1b990*/  IMAD.IADD R10, R21, 0x1, R43 ;  /* 0x00000001150a7824 */ /* 0x000fe200078e022b */
[----:B------:R-:W-:Y:S01]  /*1b9a0*/  LEA R21, P3, R20, R11, 0x4 ;  /* 0x0000000b14157211 */ /* 0x000fe200078620ff */
[----:B------:R-:W-:Y:S01]  /*1b9b0*/  IMAD.IADD R8, R25, 0x1, R61 ;  /* 0x0000000119087824 */ /* 0x000fe200078e023d */
        /* <DEDUP_REMOVED lines=10> */
[----:B------:R-:W-:Y:S01]  /*1ba60*/  IMAD R23, R37, UR7, R6 ;  /* 0x0000000725177c24 */ /* 0x000fe2000f8e0206 */
[----:B------:R-:W-:Y:S01]  /*1ba70*/  IADD3 R3, PT, PT, R27, R3, RZ ;  /* 0x000000031b037210 */ /* 0x000fe20007ffe0ff */
[----:B------:R-:W-:Y:S01]  /*1ba80*/  IMAD.WIDE.U32 R38, R37, UR6, RZ ;  /* 0x0000000625267c25 */ /* 0x000fe2000f8e00ff */
[C---:B------:R-:W-:Y:S02]  /*1ba90*/  SHF.L.U32 R10, R26.reuse, 0x4, RZ ;  /* 0x000000041a0a7819 */ /* 0x040fe400000006ff */
[----:B------:R-:W-:Y:S01]  /*1baa0*/  SHF.L.U64.HI R46, R26, 0x4, R3 ;  /* 0x000000041a2e7819 */ /* 0x000fe20000010203 */
[----:B------:R-:W-:Y:S01]  /*1bab0*/  IMAD R37, R42, UR6, RZ ;  /* 0x000000062a257c24 */ /* 0x000fe2000f8e02ff */
[----:B------:R-:W-:Y:S01]  /*1bac0*/  LEA R47, P1, R35, R10, 0x4 ;  /* 0x0000000a232f7211 */ /* 0x000fe200078220ff */
[C---:B------:R-:W-:Y:S01]  /*1bad0*/  IMAD R25, R7.reuse, UR7, R8 ;  /* 0x0000000707197c24 */ /* 0x040fe2000f8e0208 */
[----:B------:R-:W-:Y:S01]  /*1bae0*/  LEA R3, P3, R38, R50, 0x4 ;  /* 0x0000003226037211 */ /* 0x000fe200078620ff */
[----:B------:R-:W-:Y:S01]  /*1baf0*/  IMAD.WIDE.U32 R6, R7, UR6, RZ ;  /* 0x0000000607067c25 */ /* 0x000fe2000f8e00ff */
[----:B------:R-:W-:-:S02]  /*1bb00*/  LEA.HI.X R46, R35, R46, R9, 0x4, P1 ;  /* 0x0000002e232e7211 */ /* 0x000fc400008f2409 */
[----:B------:R-:W-:Y:S01]  /*1bb10*/  IADD3 R47, P6, PT, R16, R47, RZ ;  /* 0x0000002f102f7210 */ /* 0x000fe20007fde0ff */
[C---:B------:R-:W-:Y:S01]  /*1bb20*/  IMAD.WIDE.U32 R42, R4.reuse, UR6, RZ ;  /* 0x00000006042a7c25 */ /* 0x040fe2000f8e00ff */
[----:B------:R-:W-:Y:S01]  /*1bb30*/  USHF.L.U64.HI UR6, UR6, 0x7, UR7 ;  /* 0x0000000706067899 */ /* 0x000fe20008010207 */
[----:B------:R-:W-:Y:S02]  /*1bb40*/  IADD3 R44, PT, PT, R7, R25, RZ ;  /* 0x00000019072c7210 */ /* 0x000fe40007ffe0ff */
[----:B------:R-:W-:Y:S01]  /*1bb50*/  IMAD R37, R4, UR7, R37 ;  /* 0x0000000704257c24 */ /* 0x000fe2000f8e0225 */
[----:B------:R-:W-:Y:S01]  /*1bb60*/  IADD3.X R46, PT, PT, RZ, R46, RZ, P6, !PT ;  /* 0x0000002eff2e7210 */ /* 0x000fe200037fe4ff */
[----:B------:R-:W-:Y:S01]  /*1bb70*/  IMAD.IADD R8, R39, 0x1, R23 ;  /* 0x0000000127087824 */ /* 0x000fe200078e0217 */
[----:B------:R-:W-:Y:S02]  /*1bb80*/  IADD3.X R12, PT, PT, ~R12, UR6, RZ, P2, !PT ;  /* 0x000000060c0c7c10 */ /* 0x000fe400097fe5ff */
[----:B------:R-:W-:-:S02]  /*1bb90*/  IADD3 R4, PT, PT, R43, R37, RZ ;  /* 0x000000252b047210 */ /* 0x000fc40007ffe0ff */
[----:B------:R-:W-:Y:S02]  /*1bba0*/  IADD3 R7, P2, PT, R16, R21, RZ ;  /* 0x0000001510077210 */ /* 0x000fe40007f5e0ff */
[----:B------:R-:W-:Y:S02]  /*1bbb0*/  LEA R37, P4, R6, R32, 0x4 ;  /* 0x0000002006257211 */ /* 0x000fe400078820ff */
[----:B------:R-:W-:Y:S01]  /*1bbc0*/  LEA R39, P5, R42, R52, 0x4 ;  /* 0x000000342a277211 */ /* 0x000fe200078a20ff */
[----:B0-----:R-:W-:Y:S01]  /*1bbd0*/  IMAD.U32 R52, RZ, RZ, UR12 ;  /* 0x0000000cff347e24 */ /* 0x001fe2000f8e00ff */
[----:B------:R-:W-:Y:S01]  /*1bbe0*/  LEA.HI.X R33, R38, R33, R8, 0x4, P3 ;  /* 0x0000002126217211 */ /* 0x000fe200018f2408 */
[----:B------:R-:W-:Y:S01]  /*1bbf0*/  IMAD.X R38, RZ, RZ, R20, P2 ;  /* 0x000000ffff267224 */ /* 0x000fe200010e0614 */
[----:B------:R-:W-:Y:S02]  /*1bc00*/  LEA.HI.X R44, R6, R51, R44, 0x4, P4 ;  /* 0x00000033062c7211 */ /* 0x000fe400020f242c */
[----:B------:R-:W-:-:S02]  /*1bc10*/  LEA.HI.X R53, R42, R53, R4, 0x4, P5 ;  /* 0x000000352a357211 */ /* 0x000fc400028f2404 */
[C---:B------:R-:W-:Y:S02]  /*1bc20*/  IADD3 R4, P4, PT, R16.reuse, R45, RZ ;  /* 0x0000002d10047210 */ /* 0x040fe40007f9e0ff */
[C---:B------:R-:W-:Y:S02]  /*1bc30*/  IADD3 R39, P2, PT, R16.reuse, R39, RZ ;  /* 0x0000002710277210 */ /* 0x040fe40007f5e0ff */
[C---:B------:R-:W-:Y:S01]  /*1bc40*/  IADD3 R13, P1, PT, R16.reuse, R13, RZ ;  /* 0x0000000d100d7210 */ /* 0x040fe20007f3e0ff */
[----:B------:R-:W-:Y:S01]  /*1bc50*/  IMAD.X R42, RZ, RZ, R24, P4 ;  /* 0x000000ffff2a7224 */ /* 0x000fe200020e0618 */
[C---:B------:R-:W-:Y:S01]  /*1bc60*/  IADD3 R6, P3, PT, R16.reuse, R11, RZ ;  /* 0x0000000b10067210 */ /* 0x040fe20007f7e0ff */
[----:B------:R-:W-:Y:S01]  /*1bc70*/  IMAD.X R45, RZ, RZ, R53, P2 ;  /* 0x000000ffff2d7224 */ /* 0x000fe200010e0635 */
[C---:B------:R-:W-:Y:S02]  /*1bc80*/  IADD3 R3, P5, PT, R16.reuse, R3, RZ ;  /* 0x0000000310037210 */ /* 0x040fe40007fbe0ff */
[----:B------:R-:W-:-:S02]  /*1bc90*/  IADD3 R37, P6, PT, R16, R37, RZ ;  /* 0x0000002510257210 */ /* 0x000fc40007fde0ff */
[----:B------:R-:W-:Y:S02]  /*1bca0*/  MOV R51, UR13 ;  /* 0x0000000d00337c02 */ /* 0x000fe40008000f00 */
[----:B------:R-:W-:Y:S02]  /*1bcb0*/  LOP3.LUT R50, R48, 0xfffffff8, RZ, 0xc0, !PT ;  /* 0xfffffff830327812 */ /* 0x000fe400078ec0ff */
[----:B------:R-:W-:Y:S02]  /*1bcc0*/  IADD3.X R40, PT, PT, RZ, R40, RZ, P1, !PT ;  /* 0x00000028ff287210 */ /* 0x000fe40000ffe4ff */
[----:B------:R-:W-:Y:S02]  /*1bcd0*/  IADD3.X R41, PT, PT, RZ, R22, RZ, P3, !PT ;  /* 0x00000016ff297210 */ /* 0x000fe40001ffe4ff */
[----:B------:R-:W-:Y:S02]  /*1bce0*/  IADD3.X R43, PT, PT, RZ, R33, RZ, P5, !PT ;  /* 0x00000021ff2b7210 */ /* 0x000fe40002ffe4ff */
[----:B------:R-:W-:-:S07]  /*1bcf0*/  IADD3.X R44, PT, PT, RZ, R44, RZ, P6, !PT ;  /* 0x0000002cff2c7210 */ /* 0x000fce00037fe4ff */
.L_x_1366:
[----:B------:R-:W-:-:S04]  /*1bd00*/  IADD3 R32, P1, PT, R52, R13, RZ ;  /* 0x0000000d34207210 */ /* 0x000fc80007f3e0ff */
[----:B------:R-:W-:Y:S02]  /*1bd10*/  IADD3.X R33, PT, PT, R51, R40, RZ, P1, !PT ;  /* 0x0000002833217210 */ /* 0x000fe40000ffe4ff */
[----:B------:R-:W-:-:S04]  /*1bd20*/  IADD3 R24, P1, PT, R52, R47, RZ ;  /* 0x0000002f34187210 */ /* 0x000fc80007f3e0ff */
        /* <DEDUP_REMOVED lines=46> */
.L_x_1365:
[----:B------:R-:W-:Y:S05]  /*1c010*/  BSYNC.RECONVERGENT B2 ;  /* 0x0000000000027941 */ /* 0x000fea0003800200 */
.L_x_1364:
        /* <DEDUP_REMOVED lines=24> */
[C---:B------:R-:W-:Y:S02]  /*1c1a0*/  IMAD R17, R18.reuse, UR13, R17 ;  /* 0x0000000d12117c24 */ /* 0x040fe4000f8e0211 */
[----:B---3--:R-:W-:Y:S02]  /*1c1b0*/  IMAD R9, R13, UR14, RZ ;  /* 0x0000000e0d097c24 */ /* 0x008fe4000f8e02ff */
[----:B-1----:R-:W-:Y:S01]  /*1c1c0*/  IMAD.WIDE.U32 R12, R18, UR6, R10 ;  /* 0x00000006120c7c25 */ /* 0x002fe2000f8e000a */
[----:B------:R-:W-:-:S03]  /*1c1d0*/  IADD3 R7, PT, PT, R7, R17, RZ ;  /* 0x0000001107077210 */ /* 0x000fc60007ffe0ff */
[----:B------:R-:W-:Y:S01]  /*1c1e0*/  IMAD R17, R19, UR6, RZ ;  /* 0x0000000613117c24 */ /* 0x000fe2000f8e02ff */
[----:B------:R-:W-:Y:S01]  /*1c1f0*/  IADD3 R25, P3, PT, R14, -R12, RZ ;  /* 0x8000000c0e197210 */ /* 0x000fe20007f7e0ff */
[----:B------:R-:W-:Y:S01]  /*1c200*/  IMAD.WIDE.U32 R10, R8, UR14, R6 ;  /* 0x0000000e080a7c25 */ /* 0x000fe2000f8e0006 */
[----:B------:R-:W-:-:S03]  /*1c210*/  IADD3 R6, P4, PT, R6, UR12, RZ ;  /* 0x0000000c06067c10 */ /* 0x000fc6000ff9e0ff */
[----:B------:R-:W-:Y:S01]  /*1c220*/  IMAD R9, R8, UR15, R9 ;  /* 0x0000000f08097c24 */ /* 0x000fe2000f8e0209 */
[----:B------:R-:W-:Y:S01]  /*1c230*/  LEA R8, P1, R10, R16, 0x4 ;  /* 0x000000100a087211 */ /* 0x000fe200078220ff */
[----:B------:R-:W-:Y:S01]  /*1c240*/  IMAD R21, R18, UR7, R17 ;  /* 0x0000000712157c24 */ /* 0x000fe2000f8e0211 */
[----:B------:R-:W-:Y:S01]  /*1c250*/  IADD3 R17, P2, PT, R12, UR6, RZ ;  /* 0x000000060c117c10 */ /* 0x000fe2000ff5e0ff */
[----:B------:R-:W-:Y:S01]  /*1c260*/  IMAD.IADD R9, R9, 0x1, R11 ;  /* 0x0000000109097824 */ /* 0x000fe200078e020b */
[----:B------:R-:W-:Y:S02]  /*1c270*/  IADD3.X R7, PT, PT, R7, UR13, RZ, P4, !PT ;  /* 0x0000000d07077c10 */ /* 0x000fe4000a7fe4ff */
[----:B------:R-:W-:Y:S02]  /*1c280*/  IADD3 R21, PT, PT, R13, R21, RZ ;  /* 0x000000150d157210 */ /* 0x000fe40007ffe0ff */
[----:B------:R-:W-:Y:S02]  /*1c290*/  LEA.HI.X R9, R10, R3, R9, 0x4, P1 ;  /* 0x000000030a097211 */ /* 0x000fe400008f2409 */
[----:B------:R-:W-:-:S02]  /*1c2a0*/  IADD3.X R11, PT, PT, R15, ~R21, RZ, P3, !PT ;  /* 0x800000150f0b7210 */ /* 0x000fc40001ffe4ff */
        /* <DEDUP_REMOVED lines=41> */
.L_x_1370:
[----:B------:R-:W-:Y:S05]  /*1c540*/  BSYNC.RECONVERGENT B3 ;  /* 0x0000000000037941 */ /* 0x000fea0003800200 */
.L_x_1369:
        /* <DEDUP_REMOVED lines=16> */
[----:B--2---:R-:W-:Y:S01]  /*1c650*/  IMAD R4, R4, UR6, RZ ;  /* 0x0000000604047c24 */ /* 0x004fe2000f8e02ff */
[----:B------:R-:W-:Y:S01]  /*1c660*/  IADD3 R12, P2, PT, R8, UR12, RZ ;  /* 0x0000000c080c7c10 */ /* 0x000fe2000ff5e0ff */
[----:B------:R-:W-:Y:S02]  /*1c670*/  IMAD R17, R18, UR13, R13 ;  /* 0x0000000d12117c24 */ /* 0x000fe4000f8e020d */
[C---:B------:R-:W-:Y:S02]  /*1c680*/  IMAD R13, R7.reuse, UR7, R4 ;  /* 0x00000007070d7c24 */ /* 0x040fe4000f8e0204 */
[----:B------:R-:W-:-:S04]  /*1c690*/  IMAD.WIDE.U32 R6, R7, UR6, R14 ;  /* 0x0000000607067c25 */ /* 0x000fc8000f8e000e */
[----:B------:R-:W-:Y:S01]  /*1c6a0*/  IMAD R21, R19, UR6, RZ ;  /* 0x0000000613157c24 */ /* 0x000fe2000f8e02ff */
[----:B------:R-:W-:Y:S01]  /*1c6b0*/  IADD3 R13, PT, PT, R7, R13, RZ ;  /* 0x0000000d070d7210 */ /* 0x000fe20007ffe0ff */
[----:B-1----:R-:W-:-:S04]  /*1c6c0*/  IMAD.WIDE.U32 R10, R18, UR6, R10 ;  /* 0x00000006120a7c25 */ /* 0x002fc8000f8e000a */
[----:B------:R-:W-:Y:S02]  /*1c6d0*/  IMAD R21, R18, UR7, R21 ;  /* 0x0000000712157c24 */ /* 0x000fe4000f8e0215 */
[----:B------:R-:W-:Y:S01]  /*1c6e0*/  IMAD.IADD R9, R9, 0x1, R17 ;  /* 0x0000000109097824 */ /* 0x000fe200078e0211 */
[----:B------:R-:W-:Y:S01]  /*1c6f0*/  IADD3 R17, P1, PT, R14, -R10, RZ ;  /* 0x8000000a0e117210 */ /* 0x000fe20007f3e0ff */
[----:B---3--:R-:W-:Y:S01]  /*1c700*/  IMAD R7, R13, UR14, RZ ;  /* 0x0000000e0d077c24 */ /* 0x008fe2000f8e02ff */
[----:B------:R-:W-:Y:S02]  /*1c710*/  IADD3 R21, PT, PT, R11, R21, RZ ;  /* 0x000000150b157210 */ /* 0x000fe40007ffe0ff */
        /* <DEDUP_REMOVED lines=11> */
[----:B------:R-:W2:Y:S02]  /*1c7d0*/  LDG.E.128 R8, desc[UR8][R10.64] ;  /* 0x000000080a087981 */ /* 0x000ea4000c1e1d00 */
[----:B------:R-:W-:-:S04]  /*1c7e0*/  IADD3 R17, PT, PT, R17, R13, RZ ;  /* 0x0000000d11117210 */ /* 0x000fc80007ffe0ff */
        /* <DEDUP_REMOVED lines=8> */
.L_x_1372:
[----:B------:R-:W-:Y:S05]  /*1c870*/  BSYNC.RECONVERGENT B3 ;  /* 0x0000000000037941 */ /* 0x000fea0003800200 */
.L_x_1371:
        /* <DEDUP_REMOVED lines=19> */
[----:B------:R-:W-:-:S06]  /*1c9b0*/  LEA.HI.X R9, R6, R3, R4, 0x4, P0 ;  /* 0x0000000306097211 */ /* 0x000fcc00000f2404 */
[----:B------:R-:W2:Y:S02]  /*1c9c0*/  LDG.E.128 R8, desc[UR8][R8.64] ;  /* 0x0000000808087981 */ /* 0x000ea4000c1e1d00 */
[----:B--2--5:R-:W-:Y:S02]  /*1c9d0*/  DADD R28, R28, R8 ;  /* 0x000000001c1c7229 */ /* 0x024fe40000000008 */
[----:B------:R-:W-:-:S11]  /*1c9e0*/  DADD R30, R30, R10 ;  /* 0x000000001e1e7229 */ /* 0x000fd6000000000a */
.L_x_1368:
[----:B------:R-:W-:Y:S05]  /*1c9f0*/  BSYNC.RECONVERGENT B2 ;  /* 0x0000000000027941 */ /* 0x000fea0003800200 */
.L_x_1367:
[----:B-----5:R3:W-:Y:S02]  /*1ca00*/  STG.E.128 desc[UR8][R54.64], R28 ;  /* 0x0000001c36007986 */ /* 0x0207e4000c101d08 */
.L_x_1363:
[----:B------:R-:W-:Y:S05]  /*1ca10*/  BSYNC.RECONVERGENT B1 ;  /* 0x0000000000017941 */ /* 0x000fea0003800200 */
.L_x_1362:
[----:B------:R-:W-:-:S07]  /*1ca20*/  IADD3 R5, PT, PT, R5, 0x80, RZ ;  /* 0x0000008005057810 */ /* 0x000fce0007ffe0ff */
.L_x_1354:
[----:B------:R-:W-:Y:S05]  /*1ca30*/  BSYNC.RECONVERGENT B0 ;  /* 0x0000000000007941 */ /* 0x000fea0003800200 */
.L_x_1353:
[----:B------:R-:W4:Y:S01]  /*1ca40*/  LDCU UR6, c[0x0][0x380] ;  /* 0x00007000ff0677ac */ /* 0x000f220008000800 */
[----:B------:R-:W-:Y:S01]  /*1ca50*/  BSSY.RECONVERGENT B0, `(.L_x_1373) ;  /* 0x0000358000007945 */ /* 0x000fe20003800200 */
[----:B----4-:R-:W-:-:S13]  /*1ca60*/  ISETP.GE.AND P0, PT, R5, UR6, PT ;  /* 0x0000000605007c0c */ /* 0x010fda000bf06270 */
[----:B------:R-:W-:Y:S05]  /*1ca70*/  @P0 BRA `(.L_x_1374) ;  /* 0x0000003400540947 */ /* 0x000fea0003800000 */
[----:B------:R-:W4:Y:S01]  /*1ca80*/  LDCU.64 UR6, c[0x0][0x390] ;  /* 0x00007200ff0677ac */ /* 0x000f220008000a00 */
[----:B------:R-:W-:Y:S01]  /*1ca90*/  IMAD.MOV.U32 R4, RZ, RZ, RZ ;  /* 0x000000ffff047224 */ /* 0x000fe200078e00ff */
[----:B------:R-:W-:Y:S01]  /*1caa0*/  ISETP.NE.AND P0, PT, R2, RZ, PT ;  /* 0x000000ff0200720c */ /* 0x000fe20003f05270 */
[----:B------:R-:W5:Y:S01]  /*1cab0*/  LDCU UR12, c[0x0][0x38c] ;  /* 0x00007180ff0c77ac */ /* 0x000f620008000800 */
[----:B------:R-:W0:Y:S01]  /*1cac0*/  LDCU.64 UR14, c[0x0][0x4b8] ;  /* 0x00009700ff0e77ac */ /* 0x000e220008000a00 */
[----:B----4-:R-:W-:Y:S01]  /*1cad0*/  IMAD.HI.U32 R6, R5, UR6, R4 ;  /* 0x0000000605067c27 */ /* 0x010fe2000f8e0004 */
[----:B------:R-:W4:Y:S04]  /*1cae0*/  LDCU UR6, c[0x0][0x4c0] ;  /* 0x00009800ff0677ac */ /* 0x000f280008000800 */
[----:B------:R-:W-:-:S04]  /*1caf0*/  SHF.R.U32.HI R7, RZ, UR7, R6 ;  /* 0x00000007ff077c19 */ /* 0x000fc80008011606 */
[----:B------:R-:W-:-:S05]  /*1cb00*/  IADD3 R4, PT, PT, -R7, RZ, RZ ;  /* 0x000000ff07047210 */ /* 0x000fca0007ffe1ff */
        /* <DEDUP_REMOVED lines=12> */
[----:B----4-:R-:W-:-:S05]  /*1cbd0*/  SHF.R.U32.HI R9, RZ, UR6, R8 ;  /* 0x00000006ff097c19 */ /* 0x010fca0008011608 */
[----:B------:R-:W-:-:S04]  /*1cbe0*/  IMAD.MOV R6, RZ, RZ, -R9 ;  /* 0x000000ffff067224 */ /* 0x000fc800078e0a09 */
[----:B------:R-:W-:-:S04]  /*1cbf0*/  IMAD R6, R6, UR12, R7 ;  /* 0x0000000c06067c24 */ /* 0x000fc8000f8e0207 */
[C---:B-----5:R-:W-:Y:S02]  /*1cc00*/  IMAD R13, R6.reuse, UR7, R13 ;  /* 0x00000007060d7c24 */ /* 0x060fe4000f8e020d */
[C---:B-1----:R-:W-:Y:S02]  /*1cc10*/  IMAD R16, R6.reuse, UR14, R16 ;  /* 0x0000000e06107c24 */ /* 0x042fe4000f8e0210 */
        /* <DEDUP_REMOVED lines=296> */
[----:B------:R-:W-:Y:S01]  /*1dea0*/  ISETP.NE.AND P0, PT, R0, 0x18, PT ;  /* 0x000000180000780c */ /* 0x000fe20003f05270 */
[----:B------:R-:W0:Y:S01]  /*1deb0*/  LDCU.64 UR12, c[0x0][0x4a0] ;  /* 0x00009400ff0c77ac */ /* 0x000e220008000a00 */
[----:B------:R-:W-:Y:S01]  /*1dec0*/  HFMA2 R6, -RZ, RZ, 0, 0 ;  /* 0x00000000ff067431 */ /* 0x000fe200000001ff */
[----:B------:R-:W1:Y:S01]  /*1ded0*/  LDCU UR6, c[0x0][0x4a8] ;  /* 0x00009500ff0677ac */ /* 0x000e620008000800 */
[----:B------:R-:W4:Y:S09]  /*1dee0*/  LDCU UR7, c[0x0][0x5cc] ;  /* 0x0000b980ff0777ac */ /* 0x000f320008000800 */
[----:B------:R-:W5:Y:S01]  /*1def0*/  @P0 LDC.64 R10, c[0x0][0x4b0] ;  /* 0x00012c00ff0a0b82 */ /* 0x000f620000000a00 */
[----:B------:R-:W2:Y:S01]  /*1df00*/  LDCU.64 UR14, c[0x0][0x5d0] ;  /* 0x0000ba00ff0e77ac */ /* 0x000ea20008000a00 */
[----:B0-----:R-:W-:-:S06]  /*1df10*/  IMAD.HI.U32 R8, R7, UR13, R6 ;  /* 0x0000000d07087c27 */ /* 0x001fcc000f8e0006 */
[----:B------:R-:W0:Y:S01]  /*1df20*/  @P0 LDC R15, c[0x0][0x4ac] ;  /* 0x00012b00ff0f0b82 */ /* 0x000e220000000800 */
[----:B-1----:R-:W-:Y:S02]  /*1df30*/  SHF.R.U32.HI R9, RZ, UR6, R8 ;  /* 0x00000006ff097c19 */ /* 0x002fe40008011608 */
[----:B------:R-:W-:-:S05]  /*1df40*/  @P0 MOV R8, RZ ;  /* 0x000000ff00080202 */ /* 0x000fca0000000f00 */
[----:B------:R-:W1:Y:S01]  /*1df50*/  @P0 LDC.64 R18, c[0x0][0x5d8] ;  /* 0x00017600ff120b82 */ /* 0x000e620000000a00 */
[----:B------:R-:W-:-:S04]  /*1df60*/  IMAD.MOV R6, RZ, RZ, -R9 ;  /* 0x000000ffff067224 */ /* 0x000fc800078e0a09 */
[----:B------:R-:W-:-:S03]  /*1df70*/  IMAD R6, R6, UR12, R7 ;  /* 0x0000000c06067c24 */ /* 0x000fc6000f8e0207 */
[----:B------:R-:W3:Y:S01]  /*1df80*/  @P0 LDC R12, c[0x0][0x5e0] ;  /* 0x00017800ff0c0b82 */ /* 0x000ee20000000800 */
[----:B-----5:R-:W-:-:S04]  /*1df90*/  @P0 IMAD.HI.U32 R4, R9, R10, R8 ;  /* 0x0000000a09040227 */ /* 0x020fc800078e0008 */
[C---:B----4-:R-:W-:Y:S01]  /*1dfa0*/  IMAD R13, R6.reuse, UR7, R13 ;  /* 0x00000007060d7c24 */ /* 0x050fe2000f8e020d */
[----:B------:R-:W-:Y:S01]  /*1dfb0*/  @P0 SHF.R.U32.HI R4, RZ, R11, R4 ;  /* 0x0000000bff040219 */ /* 0x000fe20000011604 */
[C---:B--2---:R-:W-:Y:S02]  /*1dfc0*/  IMAD R16, R6.reuse, UR14, R16 ;  /* 0x0000000e06107c24 */ /* 0x044fe4000f8e0210 */
[----:B------:R-:W-:Y:S01]  /*1dfd0*/  IMAD R3, R6, UR15, R3 ;  /* 0x0000000f06037c24 */ /* 0x000fe2000f8e0203 */
[----:B------:R-:W-:-:S05]  /*1dfe0*/  @P0 IADD3 R8, PT, PT, -R4, RZ, RZ ;  /* 0x000000ff04080210 */ /* 0x000fca0007ffe1ff */
[----:B0-----:R-:W-:-:S04]  /*1dff0*/  @P0 IMAD R8, R15, R8, R9 ;  /* 0x000000080f080224 */ /* 0x001fc800078e0209 */
[C---:B-1----:R-:W-:Y:S02]  /*1e000*/  @P0 IMAD R13, R8.reuse, R18, R13 ;  /* 0x00000012080d0224 */ /* 0x042fe400078e020d */
[C---:B------:R-:W-:Y:S02]  /*1e010*/  @P0 IMAD R16, R8.reuse, R19, R16 ;  /* 0x0000001308100224 */ /* 0x040fe400078e0210 */
[----:B---3--:R-:W-:-:S07]  /*1e020*/  @P0 IMAD R3, R8, R12, R3 ;  /* 0x0000000c08030224 */ /* 0x008fce00078e0203 */
.L_x_1375:
        /* <DEDUP_REMOVED lines=37> */
.L_x_1378:
[----:B------:R-:W-:-:S07]  /*1e280*/  MOV R4, 0x1e2a0 ;  /* 0x0001e2a000047802 */ /* 0x000fce0000000f00 */
[----:B-123--:R-:W-:Y:S05]  /*1e290*/  CALL.REL.NOINC `($__internal_4_$__cuda_sm20_div_s64) ;  /* 0x000000bc00747944 */ /* 0x00efea0003c00000 */
.L_x_1377:
[----:B------:R-:W-:Y:S05]  /*1e2a0*/  BSYNC.RECONVERGENT B1 ;  /* 0x0000000000017941 */ /* 0x000fea0003800200 */
.L_x_1376:
[----:B------:R-:W0:Y:S01]  /*1e2b0*/  LDC.64 R20, c[0x0][0x608] ;  /* 0x00018200ff147b82 */ /* 0x000e220000000a00 */
[----:B------:R-:W-:Y:S07]  /*1e2c0*/  BSSY.RECONVERGENT B1, `(.L_x_1379) ;  /* 0x000002a000017945 */ /* 0x000fee0003800200 */
[----:B------:R-:W4:Y:S01]  /*1e2d0*/  LDC.64 R18, c[0x0][0x600] ;  /* 0x00018000ff127b82 */ /* 0x000f220000000a00 */
[-C--:B0-----:R-:W-:Y:S02]  /*1e2e0*/  IMAD R3, R7, R20.reuse, RZ ;  /* 0x0000001407037224 */ /* 0x081fe400078e02ff */
[----:B------:R-:W-:-:S04]  /*1e2f0*/  IMAD.WIDE.U32 R8, R6, R20, RZ ;  /* 0x0000001406087225 */ /* 0x000fc800078e00ff */
[----:B------:R-:W-:Y:S01]  /*1e300*/  IMAD R11, R6, R21, R3 ;  /* 0x00000015060b7224 */ /* 0x000fe200078e0203 */
[----:B----4-:R-:W-:-:S03]  /*1e310*/  IADD3 R3, P1, PT, R8, R18, RZ ;  /* 0x0000001208037210 */ /* 0x010fc60007f3e0ff */
        /* <DEDUP_REMOVED lines=12> */
[----:B------:R-:W0:Y:S01]  /*1e3e0*/  I2F.U32.RP R4, R20 ;  /* 0x0000001400047306 */ /* 0x000e220000209000 */
[----:B------:R-:W-:Y:S02]  /*1e3f0*/  MOV R6, RZ ;  /* 0x000000ff00067202 */ /* 0x000fe40000000f00 */
[----:B------:R-:W-:-:S05]  /*1e400*/  ISETP.NE.U32.AND P2, PT, R20, RZ, PT ;  /* 0x000000ff1400720c */ /* 0x000fca0003f45070 */
[----:B0-----:R-:W0:Y:S02]  /*1e410*/  MUFU.RCP R4, R4 ;  /* 0x0000000400047308 */ /* 0x001e240000001000 */
[----:B0-----:R-:W-:-:S06]  /*1e420*/  VIADD R7, R4, 0xffffffe ;  /* 0x0ffffffe04077836 */ /* 0x001fcc0000000000 */
[----:B------:R-:W0:Y:S02]  /*1e430*/  F2I.FTZ.U32.TRUNC.NTZ R7, R7 ;  /* 0x0000000700077305 */ /* 0x000e24000021f000 */
[----:B0-----:R-:W-:-:S05]  /*1e440*/  IADD3 R3, PT, PT, RZ, -R7, RZ ;  /* 0x80000007ff037210 */ /* 0x001fca0007ffe0ff */
[----:B------:R-:W-:-:S04]  /*1e450*/  IMAD R3, R3, R20, RZ ;  /* 0x0000001403037224 */ /* 0x000fc800078e02ff */
[----:B------:R-:W-:-:S04]  /*1e460*/  IMAD.HI.U32 R3, R7, R3, R6 ;  /* 0x0000000307037227 */ /* 0x000fc800078e0006 */
[----:B------:R-:W-:Y:S02]  /*1e470*/  HFMA2 R7, -RZ, RZ, 0, 0 ;  /* 0x00000000ff077431 */ /* 0x000fe400000001ff */
[----:B------:R-:W-:-:S04]  /*1e480*/  IMAD.HI.U32 R6, R3, R14, RZ ;  /* 0x0000000e03067227 */ /* 0x000fc800078e00ff */
[----:B------:R-:W-:-:S04]  /*1e490*/  IMAD.MOV R3, RZ, RZ, -R6 ;  /* 0x000000ffff037224 */ /* 0x000fc800078e0a06 */
[----:B------:R-:W-:-:S05]  /*1e4a0*/  IMAD R3, R20, R3, R14 ;  /* 0x0000000314037224 */ /* 0x000fca00078e020e */
[----:B------:R-:W-:-:S13]  /*1e4b0*/  ISETP.GE.U32.AND P0, PT, R3, R20, PT ;  /* 0x000000140300720c */ /* 0x000fda0003f06070 */
[-C--:B------:R-:W-:Y:S02]  /*1e4c0*/  @P0 IADD3 R3, PT, PT, R3, -R20.reuse, RZ ;  /* 0x8000001403030210 */ /* 0x080fe40007ffe0ff */
[----:B------:R-:W-:Y:S02]  /*1e4d0*/  @P0 IADD3 R6, PT, PT, R6, 0x1, RZ ;  /* 0x0000000106060810 */ /* 0x000fe40007ffe0ff */
[----:B------:R-:W-:-:S13]  /*1e4e0*/  ISETP.GE.U32.AND P1, PT, R3, R20, PT ;  /* 0x000000140300720c */ /* 0x000fda0003f26070 */
[----:B------:R-:W-:Y:S01]  /*1e4f0*/  @P1 VIADD R6, R6, 0x1 ;  /* 0x0000000106061836 */ /* 0x000fe20000000000 */
[----:B------:R-:W-:Y:S01]  /*1e500*/  @!P2 LOP3.LUT R6, RZ, R20, RZ, 0x33, !PT ;  /* 0x00000014ff06a212 */ /* 0x000fe200078e33ff */
[----:B------:R-:W-:Y:S06]  /*1e510*/  BRA `(.L_x_1381) ;  /* 0x0000000000107947 */ /* 0x000fec0003800000 */
.L_x_1380:
[----:B------:R-:W-:Y:S01]  /*1e520*/  MOV R10, R14 ;  /* 0x0000000e000a7202 */ /* 0x000fe20000000f00 */
[----:B------:R-:W-:Y:S01]  /*1e530*/  IMAD.MOV.U32 R3, RZ, RZ, R15 ;  /* 0x000000ffff037224 */ /* 0x000fe200078e000f */
[----:B------:R-:W-:-:S07]  /*1e540*/  MOV R4, 0x1e560 ;  /* 0x0001e56000047802 */ /* 0x000fce0000000f00 */
[----:B-123--:R-:W-:Y:S05]  /*1e550*/  CALL.REL.NOINC `($__internal_4_$__cuda_sm20_div_s64) ;  /* 0x000000b800c47944 */ /* 0x00efea0003c00000 */
.L_x_1381:
[----:B------:R-:W-:Y:S05]  /*1e560*/  BSYNC.RECONVERGENT B1 ;  /* 0x0000000000017941 */ /* 0x000fea0003800200 */
.L_x_1379:
        /* <DEDUP_REMOVED lines=10> */
[----:B-123--:R-:W-:-:S04]  /*1e610*/  IADD3 R54, P0, PT, R13, UR6, RZ ;  /* 0x000000060d367c10 */ /* 0x00efc8000ff1e0ff */
[----:B------:R-:W-:-:S05]  /*1e620*/  IADD3.X R55, PT, PT, RZ, UR7, RZ, P0, !PT ;  /* 0x00000007ff377c10 */ /* 0x000fca00087fe4ff */
[----:B------:R0:W5:Y:S01]  /*1e630*/  LDG.E.128 R28, desc[UR8][R54.64] ;  /* 0x00000008361c7981 */ /* 0x000162000c1e1d00 */
        /* <DEDUP_REMOVED lines=16> */
[-C--:B------:R-:W-:Y:S02]  /*1e740*/  IADD3.X R4, PT, PT, RZ, ~R19.reuse, RZ, P1, !PT ;  /* 0x80000013ff047210 */ /* 0x080fe40000ffe4ff */
[----:B------:R-:W-:Y:S02]  /*1e750*/  IADD3.X R39, PT, PT, RZ, R19, RZ, P2, !PT ;  /* 0x00000013ff277210 */ /* 0x000fe400017fe4ff */
[C---:B------:R-:W-:Y:S02]  /*1e760*/  IADD3 R34, P3, PT, R18.reuse, 0x3, RZ ;  /* 0x0000000312227810 */ /* 0x040fe40007f7e0ff */
[----:B------:R-:W-:-:S03]  /*1e770*/  IADD3 R8, P4, PT, R18, 0x4, RZ ;  /* 0x0000000412087810 */ /* 0x000fc60007f9e0ff */
[----:B------:R-:W-:Y:S01]  /*1e780*/  IMAD.X R10, RZ, RZ, R19, P3 ;  /* 0x000000ffff0a7224 */ /* 0x000fe200018e0613 */
[----:B------:R-:W-:Y:S02]  /*1e790*/  IADD3.X R43, PT, PT, RZ, R19, RZ, P4, !PT ;  /* 0x00000013ff2b7210 */ /* 0x000fe400027fe4ff */
[----:B------:R-:W-:Y:S01]  /*1e7a0*/  IADD3 R23, P3, PT, RZ, -R8, RZ ;  /* 0x80000008ff177210 */ /* 0x000fe20007f7e0ff */
[----:B0-----:R-:W-:Y:S01]  /*1e7b0*/  IMAD R3, R19, UR6, RZ ;  /* 0x0000000613037c24 */ /* 0x001fe2000f8e02ff */
[----:B------:R-:W-:Y:S02]  /*1e7c0*/  USHF.L.U32 UR14, UR6, 0x7, URZ ;  /* 0x00000007060e7899 */ /* 0x000fe400080006ff */
[----:B------:R-:W-:Y:S01]  /*1e7d0*/  IMAD.WIDE.U32 R6, R18, UR6, RZ ;  /* 0x0000000612067c25 */ /* 0x000fe2000f8e00ff */
[----:B------:R-:W-:-:S03]  /*1e7e0*/  IADD3.X R24, PT, PT, RZ, ~R43, RZ, P3, !PT ;  /* 0x8000002bff187210 */ /* 0x000fc60001ffe4ff */
[----:B------:R-:W-:Y:S01]  /*1e7f0*/  IMAD R3, R18, UR7, R3 ;  /* 0x0000000712037c24 */ /* 0x000fe2000f8e0203 */
[C---:B------:R-:W-:Y:S01]  /*1e800*/  IADD3 R35, P1, PT, R6.reuse, UR6, RZ ;  /* 0x0000000606237c10 */ /* 0x040fe2000ff3e0ff */
[----:B------:R-:W-:Y:S02]  /*1e810*/  IMAD.SHL.U32 R13, R6, 0x10, RZ ;  /* 0x00000010060d7824 */ /* 0x000fe400078e00ff */
        /* <DEDUP_REMOVED lines=21> */
[----:B------:R-:W-:Y:S01]  /*1e970*/  IMAD.WIDE.U32 R40, R40, R26, RZ ;  /* 0x0000001a28287225 */ /* 0x000fe200078e00ff */
[----:B------:R-:W-:-:S03]  /*1e980*/  IADD3 R33, PT, PT, R21, R33, RZ ;  /* 0x0000002115217210 */ /* 0x000fc60007ffe0ff */
        /* <DEDUP_REMOVED lines=8> */
[----:B------:R-:W-:Y:S01]  /*1ea10*/  IMAD R22, R22, UR12, RZ ;  /* 0x0000000c16167c24 */ /* 0x000fe2000f8e02ff */
[----:B------:R-:W-:Y:S01]  /*1ea20*/  IADD3 R3, PT, PT, R7, R21, RZ ;  /* 0x0000001507037210 */ /* 0x000fe20007ffe0ff */
[----:B------:R-:W-:Y:S01]  /*1ea30*/  IMAD.WIDE.U32 R20, R11, UR12, R14 ;  /* 0x0000000c0b147c25 */ /* 0x000fe2000f8e000e */
[----:B------:R-:W-:-:S02]  /*1ea40*/  IADD3 R7, P5, PT, R18, 0x6, RZ ;  /* 0x0000000612077810 */ /* 0x000fc40007fbe0ff */
[-C--:B------:R-:W-:Y:S01]  /*1ea50*/  IADD3.X R41, PT, PT, RZ, R19.reuse, RZ, P4, !PT ;  /* 0x00000013ff297210 */ /* 0x080fe200027fe4ff */
[----:B------:R-:W-:Y:S01]  /*1ea60*/  IMAD R25, R11, UR13, R22 ;  /* 0x0000000d0b197c24 */ /* 0x000fe2000f8e0216 */
[----:B------:R-:W-:Y:S01]  /*1ea70*/  IADD3.X R38, PT, PT, RZ, R19, RZ, P5, !PT ;  /* 0x00000013ff267210 */ /* 0x000fe20002ffe4ff */
[----:B------:R-:W-:Y:S01]  /*1ea80*/  IMAD R4, R24, UR12, RZ ;  /* 0x0000000c18047c24 */ /* 0x000fe2000f8e02ff */
[C---:B------:R-:W-:Y:S01]  /*1ea90*/  SHF.L.U64.HI R3, R6.reuse, 0x4, R3 ;  /* 0x0000000406037819 */ /* 0x040fe20000010203 */
[----:B------:R-:W-:Y:S01]  /*1eaa0*/  IMAD.SHL.U32 R11, R6, 0x10, RZ ;  /* 0x00000010060b7824 */ /* 0x000fe200078e00ff */
[----:B------:R-:W-:Y:S01]  /*1eab0*/  IADD3 R21, PT, PT, R21, R25, RZ ;  /* 0x0000001915157210 */ /* 0x000fe20007ffe0ff */
[C---:B------:R-:W-:Y:S01]  /*1eac0*/  IMAD R33, R23.reuse, UR13, R4 ;  /* 0x0000000d17217c24 */ /* 0x040fe2000f8e0204 */
[----:B------:R-:W-:Y:S01]  /*1ead0*/  IADD3 R25, P4, PT, RZ, -R37, RZ ;  /* 0x80000025ff197210 */ /* 0x000fe20007f9e0ff */
[----:B------:R-:W-:Y:S01]  /*1eae0*/  IMAD.WIDE.U32 R22, R23, UR12, R14 ;  /* 0x0000000c17167c25 */ /* 0x000fe2000f8e000e */
[----:B------:R-:W-:-:S02]  /*1eaf0*/  IADD3 R4, P3, PT, R18, 0x7, RZ ;  /* 0x0000000712047810 */ /* 0x000fc40007f7e0ff */
[----:B------:R-:W-:Y:S01]  /*1eb00*/  IADD3.X R24, PT, PT, RZ, ~R41, RZ, P4, !PT ;  /* 0x80000029ff187210 */ /* 0x000fe200027fe4ff */
[----:B------:R-:W-:Y:S01]  /*1eb10*/  IMAD R21, R21, R26, RZ ;  /* 0x0000001a15157224 */ /* 0x000fe200078e02ff */
[----:B------:R-:W-:Y:S01]  /*1eb20*/  IADD3.X R42, PT, PT, RZ, R19, RZ, P3, !PT ;  /* 0x00000013ff2a7210 */ /* 0x000fe20001ffe4ff */
[----:B------:R-:W-:Y:S01]  /*1eb30*/  IMAD.IADD R23, R23, 0x1, R33 ;  /* 0x0000000117177824 */ /* 0x000fe200078e0221 */
[----:B------:R-:W-:Y:S01]  /*1eb40*/  IADD3 R33, P5, PT, RZ, -R7, RZ ;  /* 0x80000007ff217210 */ /* 0x000fe20007fbe0ff */
[C---:B------:R-:W-:Y:S01]  /*1eb50*/  IMAD R45, R20.reuse, R27, R21 ;  /* 0x0000001b142d7224 */ /* 0x040fe200078e0215 */
[----:B------:R-:W-:Y:S01]  /*1eb60*/  IADD3 R51, P3, PT, RZ, -R4, RZ ;  /* 0x80000004ff337210 */ /* 0x000fe20007f7e0ff */
[----:B------:R-:W-:-:S04]  /*1eb70*/  IMAD.WIDE.U32 R20, R20, R26, RZ ;  /* 0x0000001a14147225 */ /* 0x000fc800078e00ff */
[----:B------:R-:W-:Y:S01]  /*1eb80*/  IMAD.IADD R21, R21, 0x1, R45 ;  /* 0x0000000115157824 */ /* 0x000fe200078e022d */
[C---:B------:R-:W-:Y:S01]  /*1eb90*/  SHF.L.U32 R6, R20.reuse, 0x4, RZ ;  /* 0x0000000414067819 */ /* 0x040fe200000006ff */
[----:B------:R-:W-:Y:S02]  /*1eba0*/  IMAD R23, R23, R26, RZ ;  /* 0x0000001a17177224 */ /* 0x000fe400078e02ff */
[----:B------:R-:W-:Y:S01]  /*1ebb0*/  IMAD.X R32, RZ, RZ, ~R38, P5 ;  /* 0x000000ffff207224 */ /* 0x000fe200028e0e26 */
[----:B------:R-:W-:Y:S01]  /*1ebc0*/  SHF.L.U64.HI R46, R20, 0x4, R21 ;  /* 0x00000004142e7819 */ /* 0x000fe20000010215 */
[C---:B------:R-:W-:Y:S01]  /*1ebd0*/  IMAD R47, R22.reuse, R27, R23 ;  /* 0x0000001b162f7224 */ /* 0x040fe200078e0217 */
[----:B------:R-:W-:Y:S01]  /*1ebe0*/  IADD3.X R21, PT, PT, RZ, ~R42, RZ, P3, !PT ;  /* 0x8000002aff157210 */ /* 0x000fe20001ffe4ff */
[----:B------:R-:W-:-:S04]  /*1ebf0*/  IMAD.WIDE.U32 R22, R22, R26, RZ ;  /* 0x0000001a16167225 */ /* 0x000fc800078e00ff */
[----:B------:R-:W-:Y:S01]  /*1ec00*/  IMAD R20, R24, UR12, RZ ;  /* 0x0000000c18147c24 */ /* 0x000fe2000f8e02ff */
[----:B------:R-:W-:Y:S01]  /*1ec10*/  IADD3 R47, PT, PT, R23, R47, RZ ;  /* 0x0000002f172f7210 */ /* 0x000fe20007ffe0ff */
[----:B------:R-:W-:Y:S02]  /*1ec20*/  IMAD R32, R32, UR12, RZ ;  /* 0x0000000c20207c24 */ /* 0x000fe4000f8e02ff */
[C---:B------:R-:W-:Y:S01]  /*1ec30*/  IMAD R53, R25.reuse, UR13, R20 ;  /* 0x0000000d19357c24 */ /* 0x040fe2000f8e0214 */
[----:B------:R-:W-:Y:S01]  /*1ec40*/  SHF.L.U64.HI R47, R22, 0x4, R47 ;  /* 0x00000004162f7819 */ /* 0x000fe2000001022f */
[----:B------:R-:W-:-:S04]  /*1ec50*/  IMAD.WIDE.U32 R24, R25, UR12, R14 ;  /* 0x0000000c19187c25 */ /* 0x000fc8000f8e000e */
[----:B------:R-:W-:Y:S01]  /*1ec60*/  IMAD R57, R33, UR13, R32 ;  /* 0x0000000d21397c24 */ /* 0x000fe2000f8e0220 */
[----:B------:R-:W-:Y:S01]  /*1ec70*/  IADD3 R53, PT, PT, R25, R53, RZ ;  /* 0x0000003519357210 */ /* 0x000fe20007ffe0ff */
[----:B------:R-:W-:-:S04]  /*1ec80*/  IMAD.WIDE.U32 R32, R33, UR12, R14 ;  /* 0x0000000c21207c25 */ /* 0x000fc8000f8e000e */
[----:B------:R-:W-:Y:S01]  /*1ec90*/  IMAD.SHL.U32 R45, R22, 0x10, RZ ;  /* 0x00000010162d7824 */ /* 0x000fe200078e00ff */
[----:B------:R-:W-:Y:S01]  /*1eca0*/  IADD3 R25, PT, PT, R33, R57, RZ ;  /* 0x0000003921197210 */ /* 0x000fe20007ffe0ff */
[----:B------:R-:W0:Y:S01]  /*1ecb0*/  LDC.64 R22, c[0x0][0x608] ;  /* 0x00018200ff167b82 */ /* 0x000e220000000a00 */
        /* <DEDUP_REMOVED lines=9> */
[C---:B------:R-:W-:Y:S02]  /*1ed50*/  IMAD R51, R32.reuse, R27, R33 ;  /* 0x0000001b20337224 */ /* 0x040fe400078e0221 */
[----:B------:R-:W-:-:S04]  /*1ed60*/  IMAD.WIDE.U32 R32, R32, R26, RZ ;  /* 0x0000001a20207225 */ /* 0x000fc800078e00ff */
[-C--:B------:R-:W-:Y:S01]  /*1ed70*/  IMAD R21, R21, R26.reuse, RZ ;  /* 0x0000001a15157224 */ /* 0x080fe200078e02ff */
[----:B------:R-:W-:Y:S01]  /*1ed80*/  IADD3 R51, PT, PT, R33, R51, RZ ;  /* 0x0000003321337210 */ /* 0x000fe20007ffe0ff */
[----:B0-----:R-:W-:Y:S01]  /*1ed90*/  IMAD.WIDE.U32 R22, R18, UR12, R22 ;  /* 0x0000000c12167c25 */ /* 0x001fe2000f8e0016 */
[----:B------:R-:W-:Y:S02]  /*1eda0*/  SHF.L.U64.HI R33, R24, 0x4, R53 ;  /* 0x0000000418217819 */ /* 0x000fe40000010235 */
[----:B------:R-:W-:Y:S01]  /*1edb0*/  SHF.L.U64.HI R51, R32, 0x4, R51 ;  /* 0x0000000420337819 */ /* 0x000fe20000010233 */
[----:B------:R-:W-:Y:S01]  /*1edc0*/  IMAD R25, R20, R27, R21 ;  /* 0x0000001b14197224 */ /* 0x000fe200078e0215 */
[----:B------:R-:W-:Y:S01]  /*1edd0*/  SHF.L.U32 R32, R32, 0x4, RZ ;  /* 0x0000000420207819 */ /* 0x000fe200000006ff */
[----:B------:R-:W-:Y:S02]  /*1ede0*/  IMAD R53, R19, UR12, RZ ;  /* 0x0000000c13357c24 */ /* 0x000fe4000f8e02ff */
[----:B------:R-:W-:-:S04]  /*1edf0*/  IMAD.WIDE.U32 R20, R20, R26, RZ ;  /* 0x0000001a14147225 */ /* 0x000fc800078e00ff */
[----:B------:R-:W-:Y:S01]  /*1ee00*/  IMAD R57, R18, UR13, R53 ;  /* 0x0000000d12397c24 */ /* 0x000fe2000f8e0235 */
[----:B------:R-:W-:Y:S01]  /*1ee10*/  IADD3 R25, PT, PT, R21, R25, RZ ;  /* 0x0000001915197210 */ /* 0x000fe20007ffe0ff */
[----:B------:R-:W-:Y:S01]  /*1ee20*/  IMAD R21, R39, UR6, RZ ;  /* 0x0000000627157c24 */ /* 0x000fe2000f8e02ff */
[----:B------:R-:W-:Y:S01]  /*1ee30*/  IADD3 R39, P3, PT, R14, -R22, RZ ;  /* 0x800000160e277210 */ /* 0x000fe20007f7e0ff */
[----:B------:R-:W-:Y:S01]  /*1ee40*/  IMAD.SHL.U32 R52, R20, 0x10, RZ ;  /* 0x0000001014347824 */ /* 0x000fe200078e00ff */
[----:B------:R-:W-:Y:S01]  /*1ee50*/  IADD3 R57, PT, PT, R23, R57, RZ ;  /* 0x0000003917397210 */ /* 0x000fe20007ffe0ff */
[----:B------:R-:W-:Y:S01]  /*1ee60*/  IMAD R23, R10, UR6, RZ ;  /* 0x000000060a177c24 */ /* 0x000fe2000f8e02ff */
[----:B------:R-:W-:Y:S01]  /*1ee70*/  SHF.L.U64.HI R53, R20, 0x4, R25 ;  /* 0x0000000414357819 */ /* 0x000fe20000010219 */
[----:B------:R-:W-:Y:S01]  /*1ee80*/  IMAD R25, R43, UR6, RZ ;  /* 0x000000062b197c24 */ /* 0x000fe2000f8e02ff */
[----:B------:R-:W-:Y:S01]  /*1ee90*/  IADD3.X R57, PT, PT, R15, ~R57, RZ, P3, !PT ;  /* 0x800000390f397210 */ /* 0x000fe20001ffe4ff */
[C---:B------:R-:W-:Y:S01]  /*1eea0*/  IMAD R43, R44.reuse, UR7, R21 ;  /* 0x000000072c2b7c24 */ /* 0x040fe2000f8e0215 */
[----:B------:R-:W0:Y:S01]  /*1eeb0*/  LDCU.64 UR12, c[0x0][0x5f0] ;  /* 0x0000be00ff0c77ac */ /* 0x000e220008000a00 */
[----:B------:R-:W-:-:S04]  /*1eec0*/  IMAD.WIDE.U32 R20, R44, UR6, RZ ;  /* 0x000000062c147c25 */ /* 0x000fc8000f8e00ff */
[C---:B------:R-:W-:Y:S01]  /*1eed0*/  IMAD R59, R34.reuse, UR7, R23 ;  /* 0x00000007223b7c24 */ /* 0x040fe2000f8e0217 */
[----:B------:R-:W-:Y:S01]  /*1eee0*/  IADD3 R10, PT, PT, R21, R43, RZ ;  /* 0x0000002b150a7210 */ /* 0x000fe20007ffe0ff */
[----:B------:R-:W-:Y:S01]  /*1eef0*/  IMAD.WIDE.U32 R22, R34, UR6, RZ ;  /* 0x0000000622167c25 */ /* 0x000fe2000f8e00ff */
[----:B------:R-:W-:-:S03]  /*1ef00*/  LEA R21, P3, R20, R11, 0x4 ;  /* 0x0000000b14157211 */ /* 0x000fc600078620ff */
[----:B------:R-:W-:Y:S01]  /*1ef10*/  IMAD.SHL.U32 R50, R24, 0x10, RZ ;  /* 0x0000001018327824 */ /* 0x000fe200078e00ff */
[----:B------:R-:W-:Y:S01]  /*1ef20*/  LEA R11, P4, R22, R6, 0x4 ;  /* 0x00000006160b7211 */ /* 0x000fe200078820ff */
[----:B------:R-:W-:Y:S01]  /*1ef30*/  IMAD R61, R8, UR7, R25 ;  /* 0x00000007083d7c24 */ /* 0x000fe2000f8e0219 */
[----:B------:R-:W-:Y:S01]  /*1ef40*/  LEA.HI.X R20, R20, R3, R10, 0x4, P3 ;  /* 0x0000000314147211 */ /* 0x000fe200018f240a */
[----:B------:R-:W-:-:S04]  /*1ef50*/  IMAD.WIDE.U32 R24, R8, UR6, RZ ;  /* 0x0000000608187c25 */ /* 0x000fc8000f8e00ff */
[-C--:B------:R-:W-:Y:S01]  /*1ef60*/  IMAD R6, R57, R26.reuse, RZ ;  /* 0x0000001a39067224 */ /* 0x080fe200078e02ff */
[----:B------:R-:W-:Y:S01]  /*1ef70*/  IADD3 R8, PT, PT, R25, R61, RZ ;  /* 0x0000003d19087210 */ /* 0x000fe20007ffe0ff */
[----:B------:R-:W-:Y:S01]  /*1ef80*/  IMAD.IADD R23, R23, 0x1, R59 ;  /* 0x0000000117177824 */ /* 0x000fe200078e023b */
[C---:B------:R-:W-:Y:S01]  /*1ef90*/  LEA R45, P5, R24.reuse, R45, 0x4 ;  /* 0x0000002d182d7211 */ /* 0x040fe200078a20ff */
[----:B------:R-:W-:Y:S02]  /*1efa0*/  IMAD R3, R39, R27, R6 ;  /* 0x0000001b27037224 */ /* 0x000fe400078e0206 */
[----:B------:R-:W-:Y:S01]  /*1efb0*/  IMAD R6, R41, UR6, RZ ;  /* 0x0000000629067c24 */ /* 0x000fe2000f8e02ff */
[----:B------:R-:W-:Y:S01]  /*1efc0*/  LEA.HI.X R24, R24, R47, R8, 0x4, P5 ;  /* 0x0000002f18187211 */ /* 0x000fe200028f2408 */
[----:B------:R-:W-:Y:S01]  /*1efd0*/  IMAD.WIDE.U32 R26, R39, R26, RZ ;  /* 0x0000001a271a7225 */ /* 0x000fe200078e00ff */
[----:B------:R-:W-:-:S03]  /*1efe0*/  LEA.HI.X R22, R22, R46, R23, 0x4, P4 ;  /* 0x0000002e16167211 */ /* 0x000fc600020f2417 */
[----:B------:R-:W-:Y:S01]  /*1eff0*/  IMAD R8, R38, UR6, RZ ;  /* 0x0000000626087c24 */ /* 0x000fe2000f8e02ff */
[----:B------:R-:W-:Y:S01]  /*1f000*/  SHF.L.U32 R10, R26, 0x4, RZ ;  /* 0x000000041a0a7819 */ /* 0x000fe200000006ff */
[C---:B------:R-:W-:Y:S02]  /*1f010*/  IMAD R23, R37.reuse, UR7, R6 ;  /* 0x0000000725177c24 */ /* 0x040fe4000f8e0206 */
[----:B------:R-:W-:Y:S01]  /*1f020*/  IMAD.WIDE.U32 R38, R37, UR6, RZ ;  /* 0x0000000625267c25 */ /* 0x000fe2000f8e00ff */
[----:B------:R-:W-:-:S03]  /*1f030*/  LEA R47, P1, R35, R10, 0x4 ;  /* 0x0000000a232f7211 */ /* 0x000fc600078220ff */
[----:B------:R-:W-:Y:S01]  /*1f040*/  IMAD R37, R42, UR6, RZ ;  /* 0x000000062a257c24 */ /* 0x000fe2000f8e02ff */
[----:B------:R-:W-:Y:S01]  /*1f050*/  IADD3 R47, P6, PT, R16, R47, RZ ;  /* 0x0000002f102f7210 */ /* 0x000fe20007fde0ff */
[----:B------:R-:W-:Y:S01]  /*1f060*/  IMAD R25, R7, UR7, R8 ;  /* 0x0000000707197c24 */ /* 0x000fe2000f8e0208 */
[----:B------:R-:W-:Y:S01]  /*1f070*/  IADD3 R8, PT, PT, R39, R23, RZ ;  /* 0x0000001727087210 */ /* 0x000fe20007ffe0ff */
[----:B------:R-:W-:Y:S02]  /*1f080*/  IMAD.IADD R3, R27, 0x1, R3 ;  /* 0x000000011b037824 */ /* 0x000fe400078e0203 */
[----:B------:R-:W-:-:S03]  /*1f090*/  IMAD.WIDE.U32 R6, R7, UR6, RZ ;  /* 0x0000000607067c25 */ /* 0x000fc6000f8e00ff */
[----:B------:R-:W-:Y:S01]  /*1f0a0*/  SHF.L.U64.HI R46, R26, 0x4, R3 ;  /* 0x000000041a2e7819 */ /* 0x000fe20000010203 */
[----:B------:R-:W-:Y:S01]  /*1f0b0*/  IMAD.WIDE.U32 R42, R4, UR6, RZ ;  /* 0x00000006042a7c25 */ /* 0x000fe2000f8e00ff */
[----:B------:R-:W-:Y:S01]  /*1f0c0*/  USHF.L.U64.HI UR6, UR6, 0x7, UR7 ;  /* 0x0000000706067899 */ /* 0x000fe20008010207 */
[----:B------:R-:W-:Y:S02]  /*1f0d0*/  LEA R3, P3, R38, R50, 0x4 ;  /* 0x0000003226037211 */ /* 0x000fe400078620ff */
[----:B------:R-:W-:Y:S01]  /*1f0e0*/  IMAD R37, R4, UR7, R37 ;  /* 0x0000000704257c24 */ /* 0x000fe2000f8e0225 */
[----:B------:R-:W-:Y:S01]  /*1f0f0*/  LEA R39, P5, R42, R52, 0x4 ;  /* 0x000000342a277211 */ /* 0x000fe200078a20ff */
[----:B------:R-:W-:Y:S01]  /*1f100*/  IMAD.IADD R44, R7, 0x1, R25 ;  /* 0x00000001072c7824 */ /* 0x000fe200078e0219 */
[----:B------:R-:W-:Y:S02]  /*1f110*/  IADD3.X R12, PT, PT, ~R12, UR6, RZ, P2, !PT ;  /* 0x000000060c0c7c10 */ /* 0x000fe400097fe5ff */
[----:B------:R-:W-:-:S02]  /*1f120*/  IADD3 R4, PT, PT, R43, R37, RZ ;  /* 0x000000252b047210 */ /* 0x000fc40007ffe0ff */
[----:B------:R-:W-:Y:S02]  /*1f130*/  LEA R37, P4, R6, R32, 0x4 ;  /* 0x0000002006257211 */ /* 0x000fe400078820ff */
[----:B------:R-:W-:Y:S02]  /*1f140*/  LEA.HI.X R46, R35, R46, R9, 0x4, P1 ;  /* 0x0000002e232e7211 */ /* 0x000fe400008f2409 */
[----:B------:R-:W-:Y:S02]  /*1f150*/  IADD3 R7, P2, PT, R16, R21, RZ ;  /* 0x0000001510077210 */ /* 0x000fe40007f5e0ff */
[----:B------:R-:W-:Y:S02]  /*1f160*/  LEA.HI.X R33, R38, R33, R8, 0x4, P3 ;  /* 0x0000002126217211 */ /* 0x000fe400018f2408 */
[----:B------:R-:W-:Y:S02]  /*1f170*/  LEA.HI.X R53, R42, R53, R4, 0x4, P5 ;  /* 0x000000352a357211 */ /* 0x000fe400028f2404 */
[----:B------:R-:W-:Y:S01]  /*1f180*/  LEA.HI.X R44, R6, R51, R44, 0x4, P4 ;  /* 0x00000033062c7211 */ /* 0x000fe200020f242c */
[----:B0-----:R-:W-:Y:S01]  /*1f190*/  IMAD.U32 R51, RZ, RZ, UR13 ;  /* 0x0000000dff337e24 */ /* 0x001fe2000f8e00ff */
[----:B------:R-:W-:-:S02]  /*1f1a0*/  IADD3 R13, P1, PT, R16, R13, RZ ;  /* 0x0000000d100d7210 */ /* 0x000fc40007f3e0ff */
[C---:B------:R-:W-:Y:S02]  /*1f1b0*/  IADD3 R3, P5, PT, R16.reuse, R3, RZ ;  /* 0x0000000310037210 */ /* 0x040fe40007fbe0ff */
[----:B------:R-:W-:Y:S01]  /*1f1c0*/  IADD3.X R46, PT, PT, RZ, R46, RZ, P6, !PT ;  /* 0x0000002eff2e7210 */ /* 0x000fe200037fe4ff */
[----:B------:R-:W-:Y:S01]  /*1f1d0*/  IMAD.X R40, RZ, RZ, R40, P1 ;  /* 0x000000ffff287224 */ /* 0x000fe200008e0628 */
[----:B------:R-:W-:Y:S01]  /*1f1e0*/  IADD3.X R38, PT, PT, RZ, R20, RZ, P2, !PT ;  /* 0x00000014ff267210 */ /* 0x000fe200017fe4ff */
[----:B------:R-:W-:Y:S01]  /*1f1f0*/  IMAD.X R43, RZ, RZ, R33, P5 ;  /* 0x000000ffff2b7224 */ /* 0x000fe200028e0621 */
[C---:B------:R-:W-:Y:S02]  /*1f200*/  IADD3 R6, P3, PT, R16.reuse, R11, RZ ;  /* 0x0000000b10067210 */ /* 0x040fe40007f7e0ff */
[C---:B------:R-:W-:Y:S02]  /*1f210*/  IADD3 R4, P4, PT, R16.reuse, R45, RZ ;  /* 0x0000002d10047210 */ /* 0x040fe40007f9e0ff */
[----:B------:R-:W-:-:S02]  /*1f220*/  IADD3 R37, P6, PT, R16, R37, RZ ;  /* 0x0000002510257210 */ /* 0x000fc40007fde0ff */
[----:B------:R-:W-:Y:S02]  /*1f230*/  IADD3 R39, P2, PT, R16, R39, RZ ;  /* 0x0000002710277210 */ /* 0x000fe40007f5e0ff */
[----:B------:R-:W-:Y:S02]  /*1f240*/  MOV R52, UR12 ;  /* 0x0000000c00347c02 */ /* 0x000fe40008000f00 */
[----:B------:R-:W-:Y:S02]  /*1f250*/  LOP3.LUT R50, R48, 0xfffffff8, RZ, 0xc0, !PT ;  /* 0xfffffff830327812 */ /* 0x000fe400078ec0ff */
[----:B------:R-:W-:Y:S02]  /*1f260*/  IADD3.X R41, PT, PT, RZ, R22, RZ, P3, !PT ;  /* 0x00000016ff297210 */ /* 0x000fe40001ffe4ff */
[----:B------:R-:W-:Y:S02]  /*1f270*/  IADD3.X R42, PT, PT, RZ, R24, RZ, P4, !PT ;  /* 0x00000018ff2a7210 */ /* 0x000fe400027fe4ff */
[----:B------:R-:W-:-:S02]  /*1f280*/  IADD3.X R44, PT, PT, RZ, R44, RZ, P6, !PT ;  /* 0x0000002cff2c7210 */ /* 0x000fc400037fe4ff */
[----:B------:R-:W-:-:S07]  /*1f290*/  IADD3.X R45, PT, PT, RZ, R53, RZ, P2, !PT ;  /* 0x00000035ff2d7210 */ /* 0x000fce00017fe4ff */
.L_x_1386:
[----:B------:R-:W-:-:S05]  /*1f2a0*/  IADD3 R32, P1, PT, R52, R13, RZ ;  /* 0x0000000d34207210 */ /* 0x000fca0007f3e0ff */
[----:B------:R-:W-:Y:S01]  /*1f2b0*/  IMAD.X R33, R51, 0x1, R40, P1 ;  /* 0x0000000133217824 */ /* 0x000fe200008e0628 */
[----:B------:R-:W-:-:S05]  /*1f2c0*/  IADD3 R24, P1, PT, R52, R47, RZ ;  /* 0x0000002f34187210 */ /* 0x000fca0007f3e0ff */
[----:B------:R-:W2:Y:S01]  /*1f2d0*/  LDG.E.128 R32, desc[UR8][R32.64] ;  /* 0x0000000820207981 */ /* 0x000ea2000c1e1d00 */
[----:B------:R-:W-:Y:S02]  /*1f2e0*/  IADD3.X R25, PT, PT, R51, R46, RZ, P1, !PT ;  /* 0x0000002e33197210 */ /* 0x000fe40000ffe4ff */
[----:B------:R-:W-:-:S04]  /*1f2f0*/  IADD3 R20, P1, PT, R52, R7, RZ ;  /* 0x0000000734147210 */ /* 0x000fc80007f3e0ff */
        /* <DEDUP_REMOVED lines=43> */
.L_x_1385:
[----:B------:R-:W-:Y:S05]  /*1f5b0*/  BSYNC.RECONVERGENT B2 ;  /* 0x0000000000027941 */ /* 0x000fea0003800200 */
.L_x_1384:
        /* <DEDUP_REMOVED lines=45> */
[----:B------:R-:W-:Y:S01]  /*1f890*/  IADD3.X R20, PT, PT, R15, ~R21, RZ, P1, !PT ;  /* 0x800000150f147210 */ /* 0x000fe20000ffe4ff */
[----:B------:R-:W-:Y:S01]  /*1f8a0*/  IMAD R27, R25, UR15, R12 ;  /* 0x0000000f191b7c24 */ /* 0x000fe2000f8e020c */
[----:B------:R-:W-:Y:S01]  /*1f8b0*/  IADD3.X R11, PT, PT, R7, UR13, RZ, P2, !PT ;  /* 0x0000000d070b7c10 */ /* 0x000fe200097fe4ff */
[----:B------:R-:W-:Y:S01]  /*1f8c0*/  IMAD.WIDE.U32 R12, R25, UR14, R6 ;  /* 0x0000000e190c7c25 */ /* 0x000fe2000f8e0006 */
[----:B------:R-:W-:-:S02]  /*1f8d0*/  IADD3 R17, P3, P4, R14, -UR6, -R17 ;  /* 0x800000060e117c10 */ /* 0x000fc4000fc7e811 */
[----:B------:R-:W-:Y:S01]  /*1f8e0*/  IADD3 R22, P1, PT, R10, UR12, RZ ;  /* 0x0000000c0a167c10 */ /* 0x000fe2000ff3e0ff */
[----:B------:R-:W-:Y:S01]  /*1f8f0*/  IMAD R20, R20, UR14, RZ ;  /* 0x0000000e14147c24 */ /* 0x000fe2000f8e02ff */
[----:B------:R-:W-:Y:S01]  /*1f900*/  IADD3.X R21, PT, PT, R15, ~UR7, ~R21, P3, P4 ;  /* 0x800000070f157c10 */ /* 0x000fe20009fe8c15 */
[----:B------:R-:W-:-:S04]  /*1f910*/  IMAD.WIDE.U32 R6, R23, UR14, R10 ;  /* 0x0000000e17067c25 */ /* 0x000fc8000f8e000a */
        /* <DEDUP_REMOVED lines=10> */
[C---:B------:R-:W-:Y:S01]  /*1f9c0*/  LEA R24, P1, R6.reuse, R16, 0x4 ;  /* 0x0000001006187211 */ /* 0x040fe200078220ff */
[----:B------:R-:W3:Y:S03]  /*1f9d0*/  LDG.E.128 R20, desc[UR8][R20.64] ;  /* 0x0000000814147981 */ /* 0x000ee6000c1e1d00 */
[----:B------:R-:W-:-:S02]  /*1f9e0*/  LEA.HI.X R25, R6, R3, R7, 0x4, P1 ;  /* 0x0000000306197211 */ /* 0x000fc400008f2407 */
        /* <DEDUP_REMOVED lines=15> */
.L_x_1390:
[----:B------:R-:W-:Y:S05]  /*1fae0*/  BSYNC.RECONVERGENT B3 ;  /* 0x0000000000037941 */ /* 0x000fea0003800200 */
.L_x_1389:
        /* <DEDUP_REMOVED lines=19> */
[----:B------:R-:W-:Y:S02]  /*1fc20*/  IMAD R21, R19, UR6, RZ ;  /* 0x0000000613157c24 */ /* 0x000fe4000f8e02ff */
[----:B------:R-:W-:Y:S01]  /*1fc30*/  IMAD R13, R7, UR7, R4 ;  /* 0x00000007070d7c24 */ /* 0x000fe2000f8e0204 */
[----:B------:R-:W-:Y:S01]  /*1fc40*/  IADD3 R9, PT, PT, R9, R17, RZ ;  /* 0x0000001109097210 */ /* 0x000fe20007ffe0ff */
[----:B------:R-:W-:-:S04]  /*1fc50*/  IMAD.WIDE.U32 R6, R7, UR6, R14 ;  /* 0x0000000607067c25 */ /* 0x000fc8000f8e000e */
[----:B-1----:R-:W-:-:S04]  /*1fc60*/  IMAD.WIDE.U32 R10, R18, UR6, R10 ;  /* 0x00000006120a7c25 */ /* 0x002fc8000f8e000a */
[----:B------:R-:W-:Y:S01]  /*1fc70*/  IMAD R21, R18, UR7, R21 ;  /* 0x0000000712157c24 */ /* 0x000fe2000f8e0215 */
[----:B------:R-:W-:Y:S01]  /*1fc80*/  IADD3 R17, P1, PT, R14, -R10, RZ ;  /* 0x8000000a0e117210 */ /* 0x000fe20007f3e0ff */
[----:B------:R-:W-:-:S03]  /*1fc90*/  IMAD.IADD R13, R7, 0x1, R13 ;  /* 0x00000001070d7824 */ /* 0x000fc600078e020d */
[----:B------:R-:W-:Y:S01]  /*1fca0*/  IADD3 R21, PT, PT, R11, R21, RZ ;  /* 0x000000150b157210 */ /* 0x000fe20007ffe0ff */
        /* <DEDUP_REMOVED lines=22> */
.L_x_1392:
[----:B------:R-:W-:Y:S05]  /*1fe10*/  BSYNC.RECONVERGENT B3 ;  /* 0x0000000000037941 */ /* 0x000fea0003800200 */
.L_x_1391:
        /* <DEDUP_REMOVED lines=23> */
.L_x_1388:
[----:B------:R-:W-:Y:S05]  /*1ff90*/  BSYNC.RECONVERGENT B2 ;  /* 0x0000000000027941 */ /* 0x000fea0003800200 */
.L_x_1387:
[----:B-----5:R0:W-:Y:S02]  /*1ffa0*/  STG.E.128 desc[UR8][R54.64], R28 ;  /* 0x0000001c36007986 */ /* 0x0201e4000c101d08 */
.L_x_1383:
[----:B------:R-:W-:Y:S05]  /*1ffb0*/  BSYNC.RECONVERGENT B1 ;  /* 0x0000000000017941 */ /* 0x000fea0003800200 */
.L_x_1382:
[----:B------:R-:W-:-:S07]  /*1ffc0*/  IADD3 R5, PT, PT, R5, 0x80, RZ ;  /* 0x0000008005057810 */ /* 0x000fce0007ffe0ff */
.L_x_1374:
[----:B------:R-:W-:Y:S05]  /*1ffd0*/  BSYNC.RECONVERGENT B0 ;  /* 0x0000000000007941 */ /* 0x000fea0003800200 */
.L_x_1373:
[----:B------:R-:W4:Y:S01]  /*1ffe0*/  LDCU UR6, c[0x0][0x380] ;  /* 0x00007000ff0677ac */ /* 0x000f220008000800 */
[----:B------:R-:W-:Y:S01]  /*1fff0*/  BSSY.RECONVERGENT B0, `(.L_x_1393) ;  /* 0x0000358000007945 */ /* 0x000fe20003800200 */
[----:B----4-:R-:W-:-:S13]  /*20000*/  ISETP.GE.AND P0, PT, R5, UR6, PT ;  /* 0x0000000605007c0c */ /* 0x010fda000bf06270 */
[----:B------:R-:W-:Y:S05]  /*20010*/  @P0 BRA `(.L_x_1394) ;  /* 0x0000003400540947 */ /* 0x000fea0003800000 */
[----:B------:R-:W4:Y:S01]  /*20020*/  LDCU.64 UR6, c[0x0][0x390] ;  /* 0x00007200ff0677ac */ /* 0x000f220008000a00 */
[----:B------:R-:W-:Y:S02]  /*20030*/  MOV R4, RZ ;  /* 0x000000ff00047202 */ /* 0x000fe40000000f00 */
[----:B------:R-:W-:Y:S01]  /*20040*/  ISETP.NE.AND P0, PT, R2, RZ, PT ;  /* 0x000000ff0200720c */ /* 0x000fe20003f05270 */
[----:B------:R-:W5:Y:S01]  /*20050*/  LDCU UR12, c[0x0][0x38c] ;  /* 0x00007180ff0c77ac */ /* 0x000f620008000800 */
[----:B------:R-:W0:Y:S01]  /*20060*/  LDCU.64 UR14, c[0x0][0x4b8] ;  /* 0x00009700ff0e77ac */ /* 0x000e220008000a00 */
        /* <DEDUP_REMOVED lines=10> */
[----:B------:R-:W-:Y:S01]  /*20110*/  HFMA2 R6, -RZ, RZ, 0, 0 ;  /* 0x00000000ff067431 */ /* 0x000fe200000001ff */
        /* <DEDUP_REMOVED lines=331> */
.L_x_1395:
        /* <DEDUP_REMOVED lines=17> */
[----:B------:R-:W-:Y:S01]  /*216e0*/  MOV R6, RZ ;  /* 0x000000ff00067202 */ /* 0x000fe20000000f00 */
        /* <DEDUP_REMOVED lines=19> */
.L_x_1398:
[----:B------:R-:W-:-:S07]  /*21820*/  MOV R4, 0x21840 ;  /* 0x0002184000047802 */ /* 0x000fce0000000f00 */
[----:B-123--:R-:W-:Y:S05]  /*21830*/  CALL.REL.NOINC `($__internal_4_$__cuda_sm20_div_s64) ;  /* 0x00000088000c7944 */ /* 0x00efea0003c00000 */
.L_x_1397:
[----:B------:R-:W-:Y:S05]  /*21840*/  BSYNC.RECONVERGENT B1 ;  /* 0x0000000000017941 */ /* 0x000fea0003800200 */
.L_x_1396:
[----:B------:R-:W0:Y:S01]  /*21850*/  LDC.64 R20, c[0x0][0x608] ;  /* 0x00018200ff147b82 */ /* 0x000e220000000a00 */
[----:B------:R-:W-:Y:S07]  /*21860*/  BSSY.RECONVERGENT B1, `(.L_x_1399) ;  /* 0x000002a000017945 */ /* 0x000fee0003800200 */
[----:B------:R-:W4:Y:S01]  /*21870*/  LDC.64 R18, c[0x0][0x600] ;  /* 0x00018000ff127b82 */ /* 0x000f220000000a00 */
[-C--:B0-----:R-:W-:Y:S02]  /*21880*/  IMAD R3, R7, R20.reuse, RZ ;  /* 0x0000001407037224 */ /* 0x081fe400078e02ff */
[----:B------:R-:W-:-:S04]  /*21890*/  IMAD.WIDE.U32 R8, R6, R20, RZ ;  /* 0x0000001406087225 */ /* 0x000fc800078e00ff */
[----:B------:R-:W-:Y:S01]  /*218a0*/  IMAD R11, R6, R21, R3 ;  /* 0x00000015060b7224 */ /* 0x000fe200078e0203 */
[----:B----4-:R-:W-:-:S04]  /*218b0*/  IADD3 R3, P1, PT, R8, R18, RZ ;  /* 0x0000001208037210 */ /* 0x010fc80007f3e0ff */
        /* <DEDUP_REMOVED lines=22> */
[----:B------:R-:W-:-:S05]  /*21a20*/  IMAD.HI.U32 R6, R3, R14, RZ ;  /* 0x0000000e03067227 */ /* 0x000fca00078e00ff */
[----:B------:R-:W-:-:S05]  /*21a30*/  IADD3 R3, PT, PT, -R6, RZ, RZ ;  /* 0x000000ff06037210 */ /* 0x000fca0007ffe1ff */
[----:B------:R-:W-:-:S05]  /*21a40*/  IMAD R3, R20, R3, R14 ;  /* 0x0000000314037224 */ /* 0x000fca00078e020e */
[----:B------:R-:W-:-:S13]  /*21a50*/  ISETP.GE.U32.AND P0, PT, R3, R20, PT ;  /* 0x000000140300720c */ /* 0x000fda0003f06070 */
[----:B------:R-:W-:Y:S01]  /*21a60*/  @P0 IMAD.IADD R3, R3, 0x1, -R20 ;  /* 0x0000000103030824 */ /* 0x000fe200078e0a14 */
[----:B------:R-:W-:-:S04]  /*21a70*/  @P0 IADD3 R6, PT, PT, R6, 0x1, RZ ;  /* 0x0000000106060810 */ /* 0x000fc80007ffe0ff */
[----:B------:R-:W-:-:S13]  /*21a80*/  ISETP.GE.U32.AND P1, PT, R3, R20, PT ;  /* 0x000000140300720c */ /* 0x000fda0003f26070 */
[----:B------:R-:W-:Y:S02]  /*21a90*/  @P1 IADD3 R6, PT, PT, R6, 0x1, RZ ;  /* 0x0000000106061810 */ /* 0x000fe40007ffe0ff */
[----:B------:R-:W-:Y:S01]  /*21aa0*/  @!P2 LOP3.LUT R6, RZ, R20, RZ, 0x33, !PT ;  /* 0x00000014ff06a212 */ /* 0x000fe200078e33ff */
[----:B------:R-:W-:Y:S06]  /*21ab0*/  BRA `(.L_x_1401) ;  /* 0x0000000000107947 */ /* 0x000fec0003800000 */
.L_x_1400:
[----:B------:R-:W-:Y:S02]  /*21ac0*/  MOV R10, R14 ;  /* 0x0000000e000a7202 */ /* 0x000fe40000000f00 */
[----:B------:R-:W-:Y:S02]  /*21ad0*/  MOV R3, R15 ;  /* 0x0000000f00037202 */ /* 0x000fe40000000f00 */
[----:B------:R-:W-:-:S07]  /*21ae0*/  MOV R4, 0x21b00 ;  /* 0x00021b0000047802 */ /* 0x000fce0000000f00 */
[----:B-123--:R-:W-:Y:S05]  /*21af0*/  CALL.REL.NOINC `($__internal_4_$__cuda_sm20_div_s64) ;  /* 0x00000084005c7944 */ /* 0x00efea0003c00000 */
.L_x_1401:
[----:B------:R-:W-:Y:S05]  /*21b00*/  BSYNC.RECONVERGENT B1 ;  /* 0x0000000000017941 */ /* 0x000fea0003800200 */
.L_x_1399:
        /* <DEDUP_REMOVED lines=12> */
[----:B------:R0:W5:Y:S01]  /*21bd0*/  LDG.E.128 R28, desc[UR8][R54.64] ;  /* 0x00000008361c7981 */ /* 0x000162000c1e1d00 */
        /* <DEDUP_REMOVED lines=16> */
[----:B------:R-:W-:Y:S02]  /*21ce0*/  IADD3.X R4, PT, PT, RZ, ~R19, RZ, P1, !PT ;  /* 0x80000013ff047210 */ /* 0x000fe40000ffe4ff */
[C---:B------:R-:W-:Y:S01]  /*21cf0*/  IADD3 R34, P3, PT, R18.reuse, 0x3, RZ ;  /* 0x0000000312227810 */ /* 0x040fe20007f7e0ff */
[----:B------:R-:W-:Y:S01]  /*21d00*/  IMAD.X R39, RZ, RZ, R19, P2 ;  /* 0x000000ffff277224 */ /* 0x000fe200010e0613 */
[----:B------:R-:W-:-:S02]  /*21d10*/  IADD3 R8, P4, PT, R18, 0x4, RZ ;  /* 0x0000000412087810 */ /* 0x000fc40007f9e0ff */
[----:B------:R-:W-:Y:S02]  /*21d20*/  IADD3.X R10, PT, PT, RZ, R19, RZ, P3, !PT ;  /* 0x00000013ff0a7210 */ /* 0x000fe40001ffe4ff */
[----:B------:R-:W-:Y:S01]  /*21d30*/  IADD3 R23, P3, PT, RZ, -R8, RZ ;  /* 0x80000008ff177210 */ /* 0x000fe20007f7e0ff */
[----:B------:R-:W-:Y:S02]  /*21d40*/  IMAD.X R43, RZ, RZ, R19, P4 ;  /* 0x000000ffff2b7224 */ /* 0x000fe400020e0613 */
[----:B0-----:R-:W-:Y:S01]  /*21d50*/  IMAD R3, R19, UR6, RZ ;  /* 0x0000000613037c24 */ /* 0x001fe2000f8e02ff */
[----:B------:R-:W-:Y:S02]  /*21d60*/  USHF.L.U32 UR14, UR6, 0x7, URZ ;  /* 0x00000007060e7899 */ /* 0x000fe400080006ff */
[----:B------:R-:W-:-:S04]  /*21d70*/  IMAD.WIDE.U32 R6, R18, UR6, RZ ;  /* 0x0000000612067c25 */ /* 0x000fc8000f8e00ff */
[----:B------:R-:W-:Y:S01]  /*21d80*/  IMAD R3, R18, UR7, R3 ;  /* 0x0000000712037c24 */ /* 0x000fe2000f8e0203 */
[----:B------:R-:W-:Y:S01]  /*21d90*/  IADD3 R35, P1, PT, R6, UR6, RZ ;  /* 0x0000000606237c10 */ /* 0x000fe2000ff3e0ff */
[----:B-1----:R-:W-:Y:S01]  /*21da0*/  IMAD.WIDE.U32 R20, R26, UR12, RZ ;  /* 0x0000000c1a147c25 */ /* 0x002fe2000f8e00ff */
[----:B------:R-:W-:-:S03]  /*21db0*/  SHF.L.U32 R13, R6, 0x4, RZ ;  /* 0x00000004060d7819 */ /* 0x000fc600000006ff */
[----:B------:R-:W-:Y:S01]  /*21dc0*/  IMAD.IADD R9, R7, 0x1, R3 ;  /* 0x0000000107097824 */ /* 0x000fe200078e0203 */
[----:B------:R-:W-:Y:S01]  /*21dd0*/  IADD3 R7, P2, PT, RZ, -R44, RZ ;  /* 0x8000002cff077210 */ /* 0x000fe20007f5e0ff */
[----:B------:R-:W-:-:S03]  /*21de0*/  IMAD.X R24, RZ, RZ, ~R43, P3 ;  /* 0x000000ffff187224 */ /* 0x000fc600018e0e2b */
[----:B------:R-:W-:Y:S01]  /*21df0*/  SHF.L.U64.HI R3, R6, 0x4, R9 ;  /* 0x0000000406037819 */ /* 0x000fe20000010209 */
[----:B------:R-:W-:Y:S01]  /*21e00*/  IMAD R6, R4, UR12, RZ ;  /* 0x0000000c04067c24 */ /* 0x000fe2000f8e02ff */
[----:B------:R-:W-:Y:S02]  /*21e10*/  IADD3.X R4, PT, PT, RZ, ~R39, RZ, P2, !PT ;  /* 0x80000027ff047210 */ /* 0x000fe400017fe4ff */
[----:B------:R-:W-:Y:S01]  /*21e20*/  IADD3 R11, P2, PT, RZ, -R34, RZ ;  /* 0x80000022ff0b7210 */ /* 0x000fe20007f5e0ff */
[----:B------:R-:W-:Y:S01]  /*21e30*/  IMAD R17, R41, UR13, R6 ;  /* 0x0000000d29117c24 */ /* 0x000fe2000f8e0206 */
[----:B------:R-:W-:Y:S01]  /*21e40*/  IADD3.X R9, PT, PT, R9, UR7, RZ, P1, !PT ;  /* 0x0000000709097c10 */ /* 0x000fe20008ffe4ff */
[----:B------:R-:W-:Y:S01]  /*21e50*/  IMAD.WIDE.U32 R40, R41, UR12, R14 ;  /* 0x0000000c29287c25 */ /* 0x000fe2000f8e000e */
[----:B------:R-:W-:-:S03]  /*21e60*/  IADD3.X R22, PT, PT, RZ, ~R10, RZ, P2, !PT ;  /* 0x8000000aff167210 */ /* 0x000fc600017fe4ff */
[----:B------:R-:W-:Y:S01]  /*21e70*/  IMAD R4, R4, UR12, RZ ;  /* 0x0000000c04047c24 */ /* 0x000fe2000f8e02ff */
[----:B------:R-:W-:Y:S01]  /*21e80*/  IADD3 R17, PT, PT, R41, R17, RZ ;  /* 0x0000001129117210 */ /* 0x000fe20007ffe0ff */
[----:B------:R-:W-:Y:S02]  /*21e90*/  IMAD R22, R22, UR12, RZ ;  /* 0x0000000c16167c24 */ /* 0x000fe4000f8e02ff */
[C---:B------:R-:W-:Y:S02]  /*21ea0*/  IMAD R25, R7.reuse, UR13, R4 ;  /* 0x0000000d07197c24 */ /* 0x040fe4000f8e0204 */
[----:B------:R-:W-:-:S04]  /*21eb0*/  IMAD.WIDE.U32 R6, R7, UR12, R14 ;  /* 0x0000000c07067c25 */ /* 0x000fc8000f8e000e */
[----:B------:R-:W-:Y:S02]  /*21ec0*/  IMAD R4, R26, UR13, RZ ;  /* 0x0000000d1a047c24 */ /* 0x000fe4000f8e02ff */
[-C--:B------:R-:W-:Y:S02]  /*21ed0*/  IMAD R17, R17, R26.reuse, RZ ;  /* 0x0000001a11117224 */ /* 0x080fe400078e02ff */
[----:B------:R-:W-:Y:S02]  /*21ee0*/  IMAD.IADD R7, R7, 0x1, R25 ;  /* 0x0000000107077824 */ /* 0x000fe400078e0219 */
[----:B------:R-:W-:Y:S02]  /*21ef0*/  IMAD R33, R27, UR12, R4 ;  /* 0x0000000c1b217c24 */ /* 0x000fe4000f8e0204 */
[----:B------:R-:W-:Y:S01]  /*21f00*/  IMAD R25, R40, R27, R17 ;  /* 0x0000001b28197224 */ /* 0x000fe200078e0211 */
[----:B------:R-:W-:Y:S01]  /*21f10*/  LEA R17, P2, -R20, UR14, 0x7 ;  /* 0x0000000e14117c11 */ /* 0x000fe2000f8439ff */
[----:B------:R-:W-:Y:S01]  /*21f20*/  IMAD.WIDE.U32 R40, R40, R26, RZ ;  /* 0x0000001a28287225 */ /* 0x000fe200078e00ff */
[----:B------:R-:W-:-:S03]  /*21f30*/  IADD3 R33, PT, PT, R21, R33, RZ ;  /* 0x0000002115217210 */ /* 0x000fc60007ffe0ff */
[-C--:B------:R-:W-:Y:S01]  /*21f40*/  IMAD R7, R7, R26.reuse, RZ ;  /* 0x0000001a07077224 */ /* 0x080fe200078e02ff */
[----:B------:R-:W-:Y:S02]  /*21f50*/  LEA R13, P4, R40, R13, 0x4 ;  /* 0x0000000d280d7211 */ /* 0x000fe400078820ff */
[----:B------:R-:W-:Y:S01]  /*21f60*/  IADD3 R4, PT, PT, R41, R25, RZ ;  /* 0x0000001929047210 */ /* 0x000fe20007ffe0ff */
[----:B------:R-:W-:Y:S01]  /*21f70*/  IMAD R21, R6, R27, R7 ;  /* 0x0000001b06157224 */ /* 0x000fe200078e0207 */
[----:B------:R-:W-:Y:S01]  /*21f80*/  SHF.L.U64.HI R12, R20, 0x7, R33 ;  /* 0x00000007140c7819 */ /* 0x000fe20000010221 */
[----:B------:R-:W-:Y:S01]  /*21f90*/  IMAD.WIDE.U32 R6, R6, R26, RZ ;  /* 0x0000001a06067225 */ /* 0x000fe200078e00ff */
[----:B------:R-:W-:Y:S02]  /*21fa0*/  LEA.HI.X R40, R40, R3, R4, 0x4, P4 ;  /* 0x0000000328287211 */ /* 0x000fe400020f2404 */
[C---:B------:R-:W-:Y:S01]  /*21fb0*/  IADD3 R37, P4, PT, R18.reuse, 0x5, RZ ;  /* 0x0000000512257810 */ /* 0x040fe20007f9e0ff */
[----:B------:R-:W-:Y:S01]  /*21fc0*/  IMAD R25, R11, UR13, R22 ;  /* 0x0000000d0b197c24 */ /* 0x000fe2000f8e0216 */
[----:B------:R-:W-:Y:S01]  /*21fd0*/  IADD3 R3, PT, PT, R7, R21, RZ ;  /* 0x0000001507037210 */ /* 0x000fe20007ffe0ff */
[----:B------:R-:W-:Y:S01]  /*21fe0*/  IMAD.WIDE.U32 R20, R11, UR12, R14 ;  /* 0x0000000c0b147c25 */ /* 0x000fe2000f8e000e */
[----:B------:R-:W-:-:S02]  /*21ff0*/  IADD3 R7, P5, PT, R18, 0x6, RZ ;  /* 0x0000000612077810 */ /* 0x000fc40007fbe0ff */
[----:B------:R-:W-:Y:S01]  /*22000*/  IADD3.X R41, PT, PT, RZ, R19, RZ, P4, !PT ;  /* 0x00000013ff297210 */ /* 0x000fe200027fe4ff */
[----:B------:R-:W-:Y:S01]  /*22010*/  IMAD R4, R24, UR12, RZ ;  /* 0x0000000c18047c24 */ /* 0x000fe2000f8e02ff */
[----:B------:R-:W-:Y:S01]  /*22020*/  SHF.L.U32 R11, R6, 0x4, RZ ;  /* 0x00000004060b7819 */ /* 0x000fe200000006ff */
[----:B------:R-:W-:Y:S01]  /*22030*/  IMAD.IADD R21, R21, 0x1, R25 ;  /* 0x0000000115157824 */ /* 0x000fe200078e0219 */
[----:B------:R-:W-:Y:S01]  /*22040*/  IADD3 R25, P4, PT, RZ, -R37, RZ ;  /* 0x80000025ff197210 */ /* 0x000fe20007f9e0ff */
[C---:B------:R-:W-:Y:S01]  /*22050*/  IMAD R33, R23.reuse, UR13, R4 ;  /* 0x0000000d17217c24 */ /* 0x040fe2000f8e0204 */
[----:B------:R-:W-:Y:S01]  /*22060*/  IADD3 R4, P3, PT, R18, 0x7, RZ ;  /* 0x0000000712047810 */ /* 0x000fe20007f7e0ff */
[----:B------:R-:W-:Y:S01]  /*22070*/  IMAD.WIDE.U32 R22, R23, UR12, R14 ;  /* 0x0000000c17167c25 */ /* 0x000fe2000f8e000e */
[----:B------:R-:W-:Y:S02]  /*22080*/  SHF.L.U64.HI R3, R6, 0x4, R3 ;  /* 0x0000000406037819 */ /* 0x000fe40000010203 */
[----:B------:R-:W-:Y:S01]  /*22090*/  IADD3.X R42, PT, PT, RZ, R19, RZ, P3, !PT ;  /* 0x00000013ff2a7210 */ /* 0x000fe20001ffe4ff */
        /* <DEDUP_REMOVED lines=10> */
[----:B------:R-:W-:Y:S01]  /*22140*/  IMAD.X R24, RZ, RZ, ~R41, P4 ;  /* 0x000000ffff187224 */ /* 0x000fe200020e0e29 */
[----:B------:R-:W-:Y:S01]  /*22150*/  SHF.L.U32 R6, R20, 0x4, RZ ;  /* 0x0000000414067819 */ /* 0x000fe200000006ff */
[----:B------:R-:W-:Y:S01]  /*22160*/  IMAD R47, R22, R27, R23 ;  /* 0x0000001b162f7224 */ /* 0x000fe200078e0217 */
[----:B------:R-:W-:Y:S01]  /*22170*/  SHF.L.U64.HI R46, R20, 0x4, R21 ;  /* 0x00000004142e7819 */ /* 0x000fe20000010215 */
[----:B------:R-:W-:Y:S01]  /*22180*/  IMAD.WIDE.U32 R22, R22, R26, RZ ;  /* 0x0000001a16167225 */ /* 0x000fe200078e00ff */
[----:B------:R-:W-:-:S03]  /*22190*/  IADD3.X R21, PT, PT, RZ, ~R42, RZ, P3, !PT ;  /* 0x8000002aff157210 */ /* 0x000fc60001ffe4ff */
[----:B------:R-:W-:Y:S01]  /*221a0*/  IMAD R20, R24, UR12, RZ ;  /* 0x0000000c18147c24 */ /* 0x000fe2000f8e02ff */
[----:B------:R-:W-:Y:S01]  /*221b0*/  SHF.L.U32 R45, R22, 0x4, RZ ;  /* 0x00000004162d7819 */ /* 0x000fe200000006ff */
[----:B------:R-:W-:Y:S02]  /*221c0*/  IMAD R32, R32, UR12, RZ ;  /* 0x0000000c20207c24 */ /* 0x000fe4000f8e02ff */
[----:B------:R-:W-:Y:S02]  /*221d0*/  IMAD.IADD R47, R23, 0x1, R47 ;  /* 0x00000001172f7824 */ /* 0x000fe400078e022f */
[C---:B------:R-:W-:Y:S02]  /*221e0*/  IMAD R53, R25.reuse, UR13, R20 ;  /* 0x0000000d19357c24 */ /* 0x040fe4000f8e0214 */
[----:B------:R-:W-:Y:S01]  /*221f0*/  IMAD.WIDE.U32 R24, R25, UR12, R14 ;  /* 0x0000000c19187c25 */ /* 0x000fe2000f8e000e */
[----:B------:R-:W-:Y:S02]  /*22200*/  SHF.L.U64.HI R47, R22, 0x4, R47 ;  /* 0x00000004162f7819 */ /* 0x000fe4000001022f */
[----:B------:R-:W0:Y:S01]  /*22210*/  LDC.64 R22, c[0x0][0x608] ;  /* 0x00018200ff167b82 */ /* 0x000e220000000a00 */
[----:B------:R-:W-:-:S02]  /*22220*/  IMAD R57, R33, UR13, R32 ;  /* 0x0000000d21397c24 */ /* 0x000fc4000f8e0220 */
[----:B------:R-:W-:-:S04]  /*22230*/  IMAD.WIDE.U32 R32, R33, UR12, R14 ;  /* 0x0000000c21207c25 */ /* 0x000fc8000f8e000e */
        /* <DEDUP_REMOVED lines=10> */
[----:B------:R-:W-:Y:S01]  /*222e0*/  IMAD R51, R32, R27, R33 ;  /* 0x0000001b20337224 */ /* 0x000fe200078e0221 */
[----:B------:R-:W-:Y:S01]  /*222f0*/  SHF.L.U32 R50, R24, 0x4, RZ ;  /* 0x0000000418327819 */ /* 0x000fe200000006ff */
[----:B------:R-:W-:-:S04]  /*22300*/  IMAD.WIDE.U32 R32, R32, R26, RZ ;  /* 0x0000001a20207225 */ /* 0x000fc800078e00ff */
[----:B------:R-:W-:Y:S01]  /*22310*/  IMAD.IADD R53, R25, 0x1, R53 ;  /* 0x0000000119357824 */ /* 0x000fe200078e0235 */
[----:B------:R-:W-:Y:S01]  /*22320*/  IADD3 R51, PT, PT, R33, R51, RZ ;  /* 0x0000003321337210 */ /* 0x000fe20007ffe0ff */
[-C--:B------:R-:W-:Y:S02]  /*22330*/  IMAD R21, R21, R26.reuse, RZ ;  /* 0x0000001a15157224 */ /* 0x080fe400078e02ff */
[----:B0-----:R-:W-:Y:S01]  /*22340*/  IMAD.WIDE.U32 R22, R18, UR12, R22 ;  /* 0x0000000c12167c25 */ /* 0x001fe2000f8e0016 */
[----:B------:R-:W-:Y:S02]  /*22350*/  SHF.L.U64.HI R33, R24, 0x4, R53 ;  /* 0x0000000418217819 */ /* 0x000fe40000010235 */
[----:B------:R-:W-:Y:S01]  /*22360*/  SHF.L.U64.HI R51, R32, 0x4, R51 ;  /* 0x0000000420337819 */ /* 0x000fe20000010233 */
[C---:B------:R-:W-:Y:S02]  /*22370*/  IMAD R25, R20.reuse, R27, R21 ;  /* 0x0000001b14197224 */ /* 0x040fe400078e0215 */
[----:B------:R-:W-:-:S04]  /*22380*/  IMAD.WIDE.U32 R20, R20, R26, RZ ;  /* 0x0000001a14147225 */ /* 0x000fc800078e00ff */
[----:B------:R-:W-:Y:S01]  /*22390*/  IMAD R53, R19, UR12, RZ ;  /* 0x0000000c13357c24 */ /* 0x000fe2000f8e02ff */
[----:B------:R-:W-:Y:S01]  /*223a0*/  IADD3 R25, PT, PT, R21, R25, RZ ;  /* 0x0000001915197210 */ /* 0x000fe20007ffe0ff */
[----:B------:R-:W-:Y:S01]  /*223b0*/  IMAD R21, R39, UR6, RZ ;  /* 0x0000000627157c24 */ /* 0x000fe2000f8e02ff */
[----:B------:R-:W-:Y:S01]  /*223c0*/  SHF.L.U32 R52, R20, 0x4, RZ ;  /* 0x0000000414347819 */ /* 0x000fe200000006ff */
[----:B------:R-:W-:Y:S01]  /*223d0*/  IMAD R57, R18, UR13, R53 ;  /* 0x0000000d12397c24 */ /* 0x000fe2000f8e0235 */
[----:B------:R-:W-:Y:S01]  /*223e0*/  SHF.L.U64.HI R53, R20, 0x4, R25 ;  /* 0x0000000414357819 */ /* 0x000fe20000010219 */
[----:B------:R-:W-:Y:S01]  /*223f0*/  IMAD R25, R43, UR6, RZ ;  /* 0x000000062b197c24 */ /* 0x000fe2000f8e02ff */
[----:B------:R-:W-:Y:S01]  /*22400*/  IADD3 R39, P3, PT, R14, -R22, RZ ;  /* 0x800000160e277210 */ /* 0x000fe20007f7e0ff */
[----:B------:R-:W-:Y:S01]  /*22410*/  IMAD.IADD R57, R23, 0x1, R57 ;  /* 0x0000000117397824 */ /* 0x000fe200078e0239 */
[----:B------:R-:W0:Y:S01]  /*22420*/  LDCU.64 UR12, c[0x0][0x5f0] ;  /* 0x0000be00ff0c77ac */ /* 0x000e220008000a00 */
[----:B------:R-:W-:-:S02]  /*22430*/  IMAD R23, R10, UR6, RZ ;  /* 0x000000060a177c24 */ /* 0x000fc4000f8e02ff */
[C---:B------:R-:W-:Y:S02]  /*22440*/  IMAD R43, R44.reuse, UR7, R21 ;  /* 0x000000072c2b7c24 */ /* 0x040fe4000f8e0215 */
[----:B------:R-:W-:-:S04]  /*22450*/  IMAD.WIDE.U32 R20, R44, UR6, RZ ;  /* 0x000000062c147c25 */ /* 0x000fc8000f8e00ff */
[C---:B------:R-:W-:Y:S01]  /*22460*/  IMAD R59, R34.reuse, UR7, R23 ;  /* 0x00000007223b7c24 */ /* 0x040fe2000f8e0217 */
[----:B------:R-:W-:Y:S01]  /*22470*/  IADD3 R10, PT, PT, R21, R43, RZ ;  /* 0x0000002b150a7210 */ /* 0x000fe20007ffe0ff */
[----:B------:R-:W-:-:S04]  /*22480*/  IMAD.WIDE.U32 R22, R34, UR6, RZ ;  /* 0x0000000622167c25 */ /* 0x000fc8000f8e00ff */
[----:B------:R-:W-:Y:S01]  /*22490*/  IMAD R61, R8, UR7, R25 ;  /* 0x00000007083d7c24 */ /* 0x000fe2000f8e0219 */
[----:B------:R-:W-:Y:S01]  /*224a0*/  IADD3 R23, PT, PT, R23, R59, RZ ;  /* 0x0000003b17177210 */ /* 0x000fe20007ffe0ff */
[----:B------:R-:W-:Y:S01]  /*224b0*/  IMAD.X R57, R15, 0x1, ~R57, P3 ;  /* 0x000000010f397824 */ /* 0x000fe200018e0e39 */
[----:B------:R-:W-:Y:S01]  /*224c0*/  LEA R21, P3, R20, R11, 0x4 ;  /* 0x0000000b14157211 */ /* 0x000fe200078620ff */
[----:B------:R-:W-:Y:S01]  /*224d0*/  IMAD.WIDE.U32 R24, R8, UR6, RZ ;  /* 0x0000000608187c25 */ /* 0x000fe2000f8e00ff */
[----:B------:R-:W-:Y:S02]  /*224e0*/  LEA R11, P4, R22, R6, 0x4 ;  /* 0x00000006160b7211 */ /* 0x000fe400078820ff */
[----:B------:R-:W-:Y:S01]  /*224f0*/  LEA.HI.X R20, R20, R3, R10, 0x4, P3 ;  /* 0x0000000314147211 */ /* 0x000fe200018f240a */
[----:B------:R-:W-:Y:S01]  /*22500*/  IMAD R6, R57, R26, RZ ;  /* 0x0000001a39067224 */ /* 0x000fe200078e02ff */
[----:B------:R-:W-:Y:S01]  /*22510*/  IADD3 R8, PT, PT, R25, R61, RZ ;  /* 0x0000003d19087210 */ /* 0x000fe20007ffe0ff */
[----:B------:R-:W-:Y:S01]  /*22520*/  IMAD.SHL.U32 R32, R32, 0x10, RZ ;  /* 0x0000001020207824 */ /* 0x000fe200078e00ff */
[----:B------:R-:W-:Y:S01]  /*22530*/  LEA R45, P5, R24, R45, 0x4 ;  /* 0x0000002d182d7211 */ /* 0x000fe200078a20ff */
        /* <DEDUP_REMOVED lines=10> */
[----:B------:R-:W-:Y:S01]  /*225e0*/  IMAD.SHL.U32 R10, R26, 0x10, RZ ;  /* 0x000000101a0a7824 */ /* 0x000fe200078e00ff */
[----:B------:R-:W-:Y:S01]  /*225f0*/  LEA R3, P3, R38, R50, 0x4 ;  /* 0x0000003226037211 */ /* 0x000fe200078620ff */
[----:B------:R-:W-:Y:S01]  /*22600*/  IMAD R37, R42, UR6, RZ ;  /* 0x000000062a257c24 */ /* 0x000fe2000f8e02ff */
[----:B------:R-:W-:Y:S01]  /*22610*/  LOP3.LUT R50, R48, 0xfffffff8, RZ, 0xc0, !PT ;  /* 0xfffffff830327812 */ /* 0x000fe200078ec0ff */
[----:B------:R-:W-:Y:S01]  /*22620*/  IMAD R25, R7, UR7, R8 ;  /* 0x0000000707197c24 */ /* 0x000fe2000f8e0208 */
[----:B------:R-:W-:Y:S01]  /*22630*/  LEA R47, P1, R35, R10, 0x4 ;  /* 0x0000000a232f7211 */ /* 0x000fe200078220ff */
[----:B------:R-:W-:Y:S01]  /*22640*/  IMAD.WIDE.U32 R6, R7, UR6, RZ ;  /* 0x0000000607067c25 */ /* 0x000fe2000f8e00ff */
[----:B------:R-:W-:Y:S02]  /*22650*/  IADD3 R8, PT, PT, R39, R23, RZ ;  /* 0x0000001727087210 */ /* 0x000fe40007ffe0ff */
[----:B------:R-:W-:Y:S01]  /*22660*/  LEA.HI.X R46, R35, R46, R9, 0x4, P1 ;  /* 0x0000002e232e7211 */ /* 0x000fe200008f2409 */
[----:B------:R-:W-:Y:S01]  /*22670*/  IMAD.WIDE.U32 R42, R4, UR6, RZ ;  /* 0x00000006042a7c25 */ /* 0x000fe2000f8e00ff */
[----:B------:R-:W-:Y:S01]  /*22680*/  USHF.L.U64.HI UR6, UR6, 0x7, UR7 ;  /* 0x0000000706067899 */ /* 0x000fe20008010207 */
[----:B------:R-:W-:-:S02]  /*22690*/  IADD3 R47, P6, PT, R16, R47, RZ ;  /* 0x0000002f102f7210 */ /* 0x000fc40007fde0ff */
[----:B------:R-:W-:Y:S01]  /*226a0*/  IMAD R37, R4, UR7, R37 ;  /* 0x0000000704257c24 */ /* 0x000fe2000f8e0225 */
[----:B------:R-:W-:Y:S02]  /*226b0*/  IADD3 R44, PT, PT, R7, R25, RZ ;  /* 0x00000019072c7210 */ /* 0x000fe40007ffe0ff */
[----:B------:R-:W-:Y:S01]  /*226c0*/  IADD3.X R12, PT, PT, ~R12, UR6, RZ, P2, !PT ;  /* 0x000000060c0c7c10 */ /* 0x000fe200097fe5ff */
[----:B------:R-:W-:Y:S01]  /*226d0*/  IMAD.IADD R4, R43, 0x1, R37 ;  /* 0x000000012b047824 */ /* 0x000fe200078e0225 */
[----:B------:R-:W-:Y:S01]  /*226e0*/  LEA R37, P4, R6, R32, 0x4 ;  /* 0x0000002006257211 */ /* 0x000fe200078820ff */
[----:B------:R-:W-:Y:S01]  /*226f0*/  IMAD.X R46, RZ, RZ, R46, P6 ;  /* 0x000000ffff2e7224 */ /* 0x000fe200030e062e */
        /* <DEDUP_REMOVED lines=16> */
[----:B------:R-:W-:Y:S02]  /*22800*/  IADD3.X R40, PT, PT, RZ, R40, RZ, P1, !PT ;  /* 0x00000028ff287210 */ /* 0x000fe40000ffe4ff */
[----:B------:R-:W-:-:S02]  /*22810*/  IADD3.X R42, PT, PT, RZ, R24, RZ, P4, !PT ;  /* 0x00000018ff2a7210 */ /* 0x000fc400027fe4ff */
[----:B------:R-:W-:Y:S02]  /*22820*/  IADD3.X R43, PT, PT, RZ, R33, RZ, P5, !PT ;  /* 0x00000021ff2b7210 */ /* 0x000fe40002ffe4ff */
[----:B------:R-:W-:-:S07]  /*22830*/  IADD3.X R45, PT, PT, RZ, R53, RZ, P2, !PT ;  /* 0x00000035ff2d7210 */ /* 0x000fce00017fe4ff */
.L_x_1406:
        /* <DEDUP_REMOVED lines=33> */
[----:B------:R-:W-:Y:S02]  /*22a50*/  IADD3 R18, P2, PT, R18, 0x8, RZ ;  /* 0x0000000812127810 */ /* 0x000fe40007f5e0ff */
[----:B------:R-:W-:Y:S02]  /*22a60*/  IADD3.X R49, PT, PT, R49, -0x1, RZ, P1, !PT ;  /* 0xffffffff31317810 */ /* 0x000fe40000ffe4ff */
[----:B------:R-:W-:Y:S02]  /*22a70*/  ISETP.NE.U32.AND P1, PT, R50, RZ, PT ;  /* 0x000000ff3200720c */ /* 0x000fe40003f25070 */
[----:B------:R-:W-:-:S02]  /*22a80*/  IADD3 R52, P3, PT, R52, R17, RZ ;  /* 0x0000001134347210 */ /* 0x000fc40007f7e0ff */
[----:B------:R-:W-:Y:S02]  /*22a90*/  ISETP.NE.AND.EX P1, PT, R49, RZ, PT, P1 ;  /* 0x000000ff3100720c */ /* 0x000fe40003f25310 */
[----:B------:R-:W-:Y:S02]  /*22aa0*/  IADD3.X R19, PT, PT, RZ, R19, RZ, P2, !PT ;  /* 0x00000013ff137210 */ /* 0x000fe400017fe4ff */
        /* <DEDUP_REMOVED lines=10> */
.L_x_1405:
[----:B------:R-:W-:Y:S05]  /*22b50*/  BSYNC.RECONVERGENT B2 ;  /* 0x0000000000027941 */ /* 0x000fea0003800200 */
.L_x_1404:
        /* <DEDUP_REMOVED lines=36> */
[----:B------:R-:W-:Y:S02]  /*22da0*/  IADD3 R6, P4, PT, R6, UR12, RZ ;  /* 0x0000000c06067c10 */ /* 0x000fe4000ff9e0ff */
[----:B------:R-:W-:Y:S01]  /*22db0*/  IADD3 R9, PT, PT, R9, R11, RZ ;  /* 0x0000000b09097210 */ /* 0x000fe20007ffe0ff */
        /* <DEDUP_REMOVED lines=15> */
[----:B------:R-:W-:Y:S02]  /*22eb0*/  IADD3.X R21, PT, PT, R15, ~UR7, ~R21, P3, P4 ;  /* 0x800000070f157c10 */ /* 0x000fe40009fe8c15 */
[----:B------:R-:W-:Y:S01]  /*22ec0*/  IADD3 R13, PT, PT, R27, R13, RZ ;  /* 0x0000000d1b0d7210 */ /* 0x000fe20007ffe0ff */
[----:B------:R-:W-:Y:S01]  /*22ed0*/  IMAD R25, R23, UR15, R20 ;  /* 0x0000000f17197c24 */ /* 0x000fe2000f8e0214 */
[----:B------:R-:W-:Y:S01]  /*22ee0*/  IADD3.X R23, PT, PT, R11, UR13, RZ, P1, !PT ;  /* 0x0000000d0b177c10 */ /* 0x000fe20008ffe4ff */
[----:B------:R-:W-:Y:S01]  /*22ef0*/  IMAD R24, R21, UR14, RZ ;  /* 0x0000000e15187c24 */ /* 0x000fe2000f8e02ff */
[----:B------:R-:W-:Y:S01]  /*22f00*/  LEA R20, P1, R12, R16, 0x4 ;  /* 0x000000100c147211 */ /* 0x000fe200078220ff */
[----:B------:R-:W2:Y:S01]  /*22f10*/  LDG.E.128 R8, desc[UR8][R8.64] ;  /* 0x0000000808087981 */ /* 0x000ea2000c1e1d00 */
[----:B------:R-:W-:-:S02]  /*22f20*/  IMAD.IADD R7, R7, 0x1, R25 ;  /* 0x0000000107077824 */ /* 0x000fc400078e0219 */
[----:B------:R-:W-:Y:S01]  /*22f30*/  LEA.HI.X R21, R12, R3, R13, 0x4, P1 ;  /* 0x000000030c157211 */ /* 0x000fe200008f240d */
[C---:B------:R-:W-:Y:S01]  /*22f40*/  IMAD R27, R17.reuse, UR15, R24 ;  /* 0x0000000f111b7c24 */ /* 0x040fe2000f8e0218 */
[----:B------:R-:W-:Y:S01]  /*22f50*/  LEA R24, P1, R6, R16, 0x4 ;  /* 0x0000001006187211 */ /* 0x000fe200078220ff */
[----:B------:R-:W-:-:S03]  /*22f60*/  IMAD.WIDE.U32 R12, R17, UR14, R22 ;  /* 0x0000000e110c7c25 */ /* 0x000fc6000f8e0016 */
[----:B------:R-:W3:Y:S01]  /*22f70*/  LDG.E.128 R20, desc[UR8][R20.64] ;  /* 0x0000000814147981 */ /* 0x000ee2000c1e1d00 */
[----:B------:R-:W-:Y:S02]  /*22f80*/  LEA.HI.X R25, R6, R3, R7, 0x4, P1 ;  /* 0x0000000306197211 */ /* 0x000fe400008f2407 */
[----:B------:R-:W-:Y:S02]  /*22f90*/  IADD3 R6, PT, PT, R13, R27, RZ ;  /* 0x0000001b0d067210 */ /* 0x000fe40007ffe0ff */
[C---:B------:R-:W-:Y:S02]  /*22fa0*/  LEA R32, P1, R12.reuse, R16, 0x4 ;  /* 0x000000100c207211 */ /* 0x040fe400078220ff */
[----:B------:R-:W4:Y:S02]  /*22fb0*/  LDG.E.128 R24, desc[UR8][R24.64] ;  /* 0x0000000818187981 */ /* 0x000f24000c1e1d00 */
        /* <DEDUP_REMOVED lines=12> */
.L_x_1410:
[----:B------:R-:W-:Y:S05]  /*23080*/  BSYNC.RECONVERGENT B3 ;  /* 0x0000000000037941 */ /* 0x000fea0003800200 */
.L_x_1409:
        /* <DEDUP_REMOVED lines=16> */
[----:B--2---:R-:W-:Y:S01]  /*23190*/  IMAD R4, R4, UR6, RZ ;  /* 0x0000000604047c24 */ /* 0x004fe2000f8e02ff */
[----:B------:R-:W-:Y:S01]  /*231a0*/  IADD3 R12, P2, PT, R8, UR12, RZ ;  /* 0x0000000c080c7c10 */ /* 0x000fe2000ff5e0ff */
[----:B------:R-:W-:Y:S02]  /*231b0*/  IMAD R17, R18, UR13, R13 ;  /* 0x0000000d12117c24 */ /* 0x000fe4000f8e020d */
[C---:B------:R-:W-:Y:S02]  /*231c0*/  IMAD R13, R7.reuse, UR7, R4 ;  /* 0x00000007070d7c24 */ /* 0x040fe4000f8e0204 */
[----:B------:R-:W-:Y:S01]  /*231d0*/  IMAD.WIDE.U32 R6, R7, UR6, R14 ;  /* 0x0000000607067c25 */ /* 0x000fe2000f8e000e */
[----:B------:R-:W-:-:S03]  /*231e0*/  IADD3 R9, PT, PT, R9, R17, RZ ;  /* 0x0000001109097210 */ /* 0x000fc60007ffe0ff */
[----:B------:R-:W-:Y:S01]  /*231f0*/  IMAD R21, R19, UR6, RZ ;  /* 0x0000000613157c24 */ /* 0x000fe2000f8e02ff */
[----:B------:R-:W-:Y:S01]  /*23200*/  IADD3 R13, PT, PT, R7, R13, RZ ;  /* 0x0000000d070d7210 */ /* 0x000fe20007ffe0ff */
[----:B-1----:R-:W-:-:S04]  /*23210*/  IMAD.WIDE.U32 R10, R18, UR6, R10 ;  /* 0x00000006120a7c25 */ /* 0x002fc8000f8e000a */
[----:B------:R-:W-:Y:S01]  /*23220*/  IMAD R21, R18, UR7, R21 ;  /* 0x0000000712157c24 */ /* 0x000fe2000f8e0215 */
[----:B------:R-:W-:Y:S01]  /*23230*/  IADD3 R17, P1, PT, R14, -R10, RZ ;  /* 0x8000000a0e117210 */ /* 0x000fe20007f3e0ff */
[----:B---3--:R-:W-:Y:S01]  /*23240*/  IMAD R7, R13, UR14, RZ ;  /* 0x0000000e0d077c24 */ /* 0x008fe2000f8e02ff */
[----:B------:R-:W-:Y:S01]  /*23250*/  IADD3.X R13, PT, PT, R9, UR13, RZ, P2, !PT ;  /* 0x0000000d090d7c10 */ /* 0x000fe200097fe4ff */
[----:B------:R-:W-:Y:S02]  /*23260*/  IMAD.IADD R21, R11, 0x1, R21 ;  /* 0x000000010b157824 */ /* 0x000fe400078e0215 */
[----:B------:R-:W-:-:S03]  /*23270*/  IMAD.WIDE.U32 R8, R6, UR14, R8 ;  /* 0x0000000e06087c25 */ /* 0x000fc6000f8e0008 */
[----:B------:R-:W-:Y:S01]  /*23280*/  IADD3.X R21, PT, PT, R15, ~R21, RZ, P1, !PT ;  /* 0x800000150f157210 */ /* 0x000fe20000ffe4ff */
[----:B------:R-:W-:Y:S01]  /*23290*/  IMAD R7, R6, UR15, R7 ;  /* 0x0000000f06077c24 */ /* 0x000fe2000f8e0207 */
[----:B------:R-:W-:Y:S01]  /*232a0*/  LEA R10, P1, R8, R16, 0x4 ;  /* 0x00000010080a7211 */ /* 0x000fe200078220ff */
[----:B------:R-:W-:-:S03]  /*232b0*/  IMAD.WIDE.U32 R12, R17, UR14, R12 ;  /* 0x0000000e110c7c25 */ /* 0x000fc6000f8e000c */
[----:B------:R-:W-:Y:S01]  /*232c0*/  IADD3 R7, PT, PT, R7, R9, RZ ;  /* 0x0000000907077210 */ /* 0x000fe20007ffe0ff */
[----:B------:R-:W-:-:S03]  /*232d0*/  IMAD R4, R21, UR14, RZ ;  /* 0x0000000e15047c24 */ /* 0x000fc6000f8e02ff */
[----:B------:R-:W-:Y:S01]  /*232e0*/  LEA.HI.X R11, R8, R3, R7, 0x4, P1 ;  /* 0x00000003080b7211 */ /* 0x000fe200008f2407 */
[----:B------:R-:W-:Y:S01]  /*232f0*/  IMAD R17, R17, UR15, R4 ;  /* 0x0000000f11117c24 */ /* 0x000fe2000f8e0204 */
[----:B------:R-:W-:-:S03]  /*23300*/  LEA R6, P1, R12, R16, 0x4 ;  /* 0x000000100c067211 */ /* 0x000fc600078220ff */
[----:B------:R-:W-:Y:S01]  /*23310*/  IMAD.IADD R17, R17, 0x1, R13 ;  /* 0x0000000111117824 */ /* 0x000fe200078e020d */
[----:B------:R-:W2:Y:S04]  /*23320*/  LDG.E.128 R8, desc[UR8][R10.64] ;  /* 0x000000080a087981 */ /* 0x000ea8000c1e1d00 */
        /* <DEDUP_REMOVED lines=8> */
.L_x_1412:
[----:B------:R-:W-:Y:S05]  /*233b0*/  BSYNC.RECONVERGENT B3 ;  /* 0x0000000000037941 */ /* 0x000fea0003800200 */
.L_x_1411:
        /* <DEDUP_REMOVED lines=23> */
.L_x_1408:
[----:B------:R-:W-:Y:S05]  /*23530*/  BSYNC.RECONVERGENT B2 ;  /* 0x0000000000027941 */ /* 0x000fea0003800200 */
.L_x_1407:
[----:B-----5:R0:W-:Y:S02]  /*23540*/  STG.E.128 desc[UR8][R54.64], R28 ;  /* 0x0000001c36007986 */ /* 0x0201e4000c101d08 */
.L_x_1403:
[----:B------:R-:W-:Y:S05]  /*23550*/  BSYNC.RECONVERGENT B1 ;  /* 0x0000000000017941 */ /* 0x000fea0003800200 */
.L_x_1402:
[----:B------:R-:W-:-:S07]  /*23560*/  VIADD R5, R5, 0x80 ;  /* 0x0000008005057836 */ /* 0x000fce0000000000 */
.L_x_1394:
[----:B------:R-:W-:Y:S05]  /*23570*/  BSYNC.RECONVERGENT B0 ;  /* 0x0000000000007941 */ /* 0x000fea0003800200 */
.L_x_1393:
        /* <DEDUP_REMOVED lines=19> */
[----:B------:R-:W-:Y:S01]  /*236b0*/  IMAD.MOV.U32 R6, RZ, RZ, RZ ;  /* 0x000000ffff067224 */ /* 0x000fe200078e00ff */
        /* <DEDUP_REMOVED lines=308> */
[----:B------:R-:W-:Y:S01]  /*24a00*/  MOV R6, RZ ;  /* 0x000000ff00067202 */ /* 0x000fe20000000f00 */
[----:B------:R-:W1:Y:S01]  /*24a10*/  LDCU UR6, c[0x0][0x4a8] ;  /* 0x00009500ff0677ac */ /* 0x000e620008000800 */
[----:B------:R-:W4:Y:S09]  /*24a20*/  LDCU UR7, c[0x0][0x5cc] ;  /* 0x0000b980ff0777ac */ /* 0x000f320008000800 */
[----:B------:R-:W5:Y:S01]  /*24a30*/  @P0 LDC.64 R10, c[0x0][0x4b0] ;  /* 0x00012c00ff0a0b82 */ /* 0x000f620000000a00 */
[----:B------:R-:W2:Y:S01]  /*24a40*/  LDCU.64 UR14, c[0x0][0x5d0] ;  /* 0x0000ba00ff0e77ac */ /* 0x000ea20008000a00 */
[----:B0-----:R-:W-:-:S06]  /*24a50*/  IMAD.HI.U32 R8, R7, UR13, R6 ;  /* 0x0000000d07087c27 */ /* 0x001fcc000f8e0006 */
[----:B------:R-:W0:Y:S01]  /*24a60*/  @P0 LDC R15, c[0x0][0x4ac] ;  /* 0x00012b00ff0f0b82 */ /* 0x000e220000000800 */
[----:B-1----:R-:W-:Y:S01]  /*24a70*/  SHF.R.U32.HI R9, RZ, UR6, R8 ;  /* 0x00000006ff097c19 */ /* 0x002fe20008011608 */
[----:B------:R-:W-:-:S03]  /*24a80*/  @P0 IMAD.MOV.U32 R8, RZ, RZ, RZ ;  /* 0x000000ffff080224 */ /* 0x000fc600078e00ff */
        /* <DEDUP_REMOVED lines=14> */
.L_x_1415:
[----:B------:R-:W0:Y:S01]  /*24b70*/  LDCU.64 UR6, c[0x0][0x5f8] ;  /* 0x0000bf00ff0677ac */ /* 0x000e220008000a00 */
[----:B------:R-:W4:Y:S01]  /*24b80*/  LDC.64 R10, c[0x0][0x600] ;  /* 0x00018000ff0a7b82 */ /* 0x000f220000000a00 */
[----:B0-----:R-:W-:-:S05]  /*24b90*/  IADD3 R14, P0, PT, R3, UR6, RZ ;  /* 0x00000006030e7c10 */ /* 0x001fca000ff1e0ff */
[----:B------:R-:W-:-:S06]  /*24ba0*/  IMAD.X R15, RZ, RZ, UR7, P0 ;  /* 0x00000007ff0f7e24 */ /* 0x000fcc00080e06ff */
        /* <DEDUP_REMOVED lines=33> */
.L_x_1418:
[----:B------:R-:W-:-:S07]  /*24dc0*/  MOV R4, 0x24de0 ;  /* 0x00024de000047802 */ /* 0x000fce0000000f00 */
[----:B-123--:R-:W-:Y:S05]  /*24dd0*/  CALL.REL.NOINC `($__internal_4_$__cuda_sm20_div_s64) ;  /* 0x0000005000a47944 */ /* 0x00efea0003c00000 */
.L_x_1417:
[----:B------:R-:W-:Y:S05]  /*24de0*/  BSYNC.RECONVERGENT B1 ;  /* 0x0000000000017941 */ /* 0x000fea0003800200 */
.L_x_1416:
        /* <DEDUP_REMOVED lines=19> */
[----:B------:R-:W0:Y:S01]  /*24f20*/  I2F.U32.RP R4, R20 ;  /* 0x0000001400047306 */ /* 0x000e220000209000 */
[----:B------:R-:W-:Y:S01]  /*24f30*/  IMAD.MOV.U32 R6, RZ, RZ, RZ ;  /* 0x000000ffff067224 */ /* 0x000fe200078e00ff */
[----:B------:R-:W-:-:S06]  /*24f40*/  ISETP.NE.U32.AND P2, PT, R20, RZ, PT ;  /* 0x000000ff1400720c */ /* 0x000fcc0003f45070 */
[----:B0-----:R-:W0:Y:S02]  /*24f50*/  MUFU.RCP R4, R4 ;  /* 0x0000000400047308 */ /* 0x001e240000001000 */
[----:B0-----:R-:W-:-:S06]  /*24f60*/  IADD3 R7, PT, PT, R4, 0xffffffe, RZ ;  /* 0x0ffffffe04077810 */ /* 0x001fcc0007ffe0ff */
[----:B------:R-:W0:Y:S02]  /*24f70*/  F2I.FTZ.U32.TRUNC.NTZ R7, R7 ;  /* 0x0000000700077305 */ /* 0x000e24000021f000 */
[----:B0-----:R-:W-:-:S05]  /*24f80*/  IADD3 R3, PT, PT, RZ, -R7, RZ ;  /* 0x80000007ff037210 */ /* 0x001fca0007ffe0ff */
        /* <DEDUP_REMOVED lines=13> */
.L_x_1420:
[----:B------:R-:W-:Y:S01]  /*25060*/  IMAD.MOV.U32 R10, RZ, RZ, R14 ;  /* 0x000000ffff0a7224 */ /* 0x000fe200078e000e */
[----:B------:R-:W-:Y:S02]  /*25070*/  MOV R3, R15 ;  /* 0x0000000f00037202 */ /* 0x000fe40000000f00 */
[----:B------:R-:W-:-:S07]  /*25080*/  MOV R4, 0x250a0 ;  /* 0x000250a000047802 */ /* 0x000fce0000000f00 */
[----:B-123--:R-:W-:Y:S05]  /*25090*/  CALL.REL.NOINC `($__internal_4_$__cuda_sm20_div_s64) ;  /* 0x0000004c00f47944 */ /* 0x00efea0003c00000 */
.L_x_1421:
[----:B------:R-:W-:Y:S05]  /*250a0*/  BSYNC.RECONVERGENT B1 ;  /* 0x0000000000017941 */ /* 0x000fea0003800200 */
.L_x_1419:
        /* <DEDUP_REMOVED lines=211> */
.L_x_1426:
        /* <DEDUP_REMOVED lines=49> */
.L_x_1425:
[----:B------:R-:W-:Y:S05]  /*260f0*/  BSYNC.RECONVERGENT B2 ;  /* 0x0000000000027941 */ /* 0x000fea0003800200 */
.L_x_1424:
        /* <DEDUP_REMOVED lines=82> */
.L_x_1430:
[----:B------:R-:W-:Y:S05]  /*26620*/  BSYNC.RECONVERGENT B3 ;  /* 0x0000000000037941 */ /* 0x000fea0003800200 */
.L_x_1429:
        /* <DEDUP_REMOVED lines=50> */
.L_x_1432:
[----:B------:R-:W-:Y:S05]  /*26950*/  BSYNC.RECONVERGENT B3 ;  /* 0x0000000000037941 */ /* 0x000fea0003800200 */
.L_x_1431:
        /* <DEDUP_REMOVED lines=23> */
.L_x_1428:
[----:B------:R-:W-:Y:S05]  /*26ad0*/  BSYNC.RECONVERGENT B2 ;  /* 0x0000000000027941 */ /* 0x000fea0003800200 */
.L_x_1427:
[----:B-----5:R0:W-:Y:S02]  /*26ae0*/  STG.E.128 desc[UR8][R54.64], R28 ;  /* 0x0000001c36007986 */ /* 0x0201e4000c101d08 */
.L_x_1423:
[----:B------:R-:W-:Y:S05]  /*26af0*/  BSYNC.RECONVERGENT B1 ;  /* 0x0000000000017941 */ /* 0x000fea0003800200 */
.L_x_1422:
[----:B------:R-:W-:-:S07]  /*26b00*/  IADD3 R5, PT, PT, R5, 0x80, RZ ;  /* 0x0000008005057810 */ /* 0x000fce0007ffe0ff */
.L_x_1414:
[----:B------:R-:W-:Y:S05]  /*26b10*/  BSYNC.RECONVERGENT B0 ;  /* 0x0000000000007941 */ /* 0x000fea0003800200 */
.L_x_1413:
[----:B------:R-:W4:Y:S02]  /*26b20*/  LDCU UR6, c[0x0][0x380] ;  /* 0x00007000ff0677ac */ /* 0x000f240008000800 */
[----:B----4-:R-:W-:-:S13]  /*26b30*/  ISETP.GE.AND P0, PT, R5, UR6, PT ;  /* 0x0000000605007c0c */ /* 0x010fda000bf06270 */
[----:B------:R-:W-:Y:S05]  /*26b40*/  @P0 EXIT ;  /* 0x000000000000094d */ /* 0x000fea0003800000 */
        /* <DEDUP_REMOVED lines=347> */
.L_x_1433:
        /* <DEDUP_REMOVED lines=8> */
[----:B0-----:R-:W-:-:S05]  /*28180*/  IADD3 R18, P1, PT, R19, UR6, RZ ;  /* 0x0000000613127c10 */ /* 0x001fca000ff3e0ff */
[----:B------:R-:W-:Y:S01]  /*28190*/  IMAD.X R19, RZ, RZ, UR7, P1 ;  /* 0x00000007ff137e24 */ /* 0x000fe200088e06ff */
        /* <DEDUP_REMOVED lines=14> */
[----:B------:R0:W4:Y:S02]  /*28280*/  F2I.FTZ.U32.TRUNC.NTZ R5, R4 ;  /* 0x0000000400057305 */ /* 0x000124000021f000 */
[----:B0-----:R-:W-:Y:S01]  /*28290*/  IMAD.MOV.U32 R4, RZ, RZ, RZ ;  /* 0x000000ffff047224 */ /* 0x001fe200078e00ff */
        /* <DEDUP_REMOVED lines=14> */
.L_x_1436:
[----:B------:R-:W-:-:S07]  /*28380*/  MOV R4, 0x283a0 ;  /* 0x000283a000047802 */ /* 0x000fce0000000f00 */
[----:B-123--:R-:W-:Y:S05]  /*28390*/  CALL.REL.NOINC `($__internal_4_$__cuda_sm20_div_s64) ;  /* 0x0000001c00347944 */ /* 0x00efea0003c00000 */
.L_x_1435:
[----:B------:R-:W-:Y:S05]  /*283a0*/  BSYNC.RECONVERGENT B0 ;  /* 0x0000000000007941 */ /* 0x000fea0003800200 */
.L_x_1434:
[----:B------:R-:W0:Y:S01]  /*283b0*/  LDCU.128 UR12, c[0x0][0x600] ;  /* 0x0000c000ff0c77ac */ /* 0x000e220008000c00 */
[----:B------:R-:W-:Y:S01]  /*283c0*/  BSSY.RECONVERGENT B0, `(.L_x_1437) ;  /* 0x0000029000007945 */ /* 0x000fe20003800200 */
        /* <DEDUP_REMOVED lines=36> */
.L_x_1438:
[----:B------:R-:W-:Y:S02]  /*28610*/  MOV R10, R14 ;  /* 0x0000000e000a7202 */ /* 0x000fe40000000f00 */
[----:B------:R-:W-:Y:S02]  /*28620*/  MOV R3, R15 ;  /* 0x0000000f00037202 */ /* 0x000fe40000000f00 */
[----:B------:R-:W-:-:S07]  /*28630*/  MOV R4, 0x28650 ;  /* 0x0002865000047802 */ /* 0x000fce0000000f00 */
[----:B-123--:R-:W-:Y:S05]  /*28640*/  CALL.REL.NOINC `($__internal_4_$__cuda_sm20_div_s64) ;  /* 0x0000001800887944 */ /* 0x00efea0003c00000 */
.L_x_1439:
[----:B------:R-:W-:Y:S05]  /*28650*/  BSYNC.RECONVERGENT B0 ;  /* 0x0000000000007941 */ /* 0x000fea0003800200 */
.L_x_1437:
        /* <DEDUP_REMOVED lines=21> */
[----:B------:R-:W4:Y:S01]  /*287b0*/  LDC.64 R6, c[0x0][0x620] ;  /* 0x00018800ff067b82 */ /* 0x000f220000000a00 */
[C---:B------:R-:W-:Y:S01]  /*287c0*/  IADD3 R41, P2, PT, R5.reuse, 0x2, RZ ;  /* 0x0000000205297810 */ /* 0x040fe20007f5e0ff */
[----:B------:R-:W4:Y:S01]  /*287d0*/  LDCU.64 UR6, c[0x0][0x608] ;  /* 0x0000c100ff0677ac */ /* 0x000f220008000a00 */
[----:B------:R-:W-:Y:S02]  /*287e0*/  IADD3 R24, P5, PT, R5, 0x6, RZ ;  /* 0x0000000605187810 */ /* 0x000fe40007fbe0ff */
[-C--:B------:R-:W-:Y:S02]  /*287f0*/  IADD3.X R45, PT, PT, RZ, R0.reuse, RZ, P2, !PT ;  /* 0x00000000ff2d7210 */ /* 0x080fe400017fe4ff */
[----:B------:R-:W-:Y:S02]  /*28800*/  IADD3 R12, P2, PT, RZ, -R41, RZ ;  /* 0x80000029ff0c7210 */ /* 0x000fe40007f5e0ff */
[----:B-123--:R-:W-:Y:S01]  /*28810*/  IADD3.X R28, PT, PT, RZ, R0, RZ, P5, !PT ;  /* 0x00000000ff1c7210 */ /* 0x00efe20002ffe4ff */
[----:B0-----:R-:W-:Y:S01]  /*28820*/  IMAD R4, R0, UR4, RZ ;  /* 0x0000000400047c24 */ /* 0x001fe2000f8e02ff */
[----:B------:R-:W-:-:S02]  /*28830*/  USHF.L.U32 UR10, UR4, 0x7, URZ ;  /* 0x00000007040a7899 */ /* 0x000fc400080006ff */
[----:B------:R-:W-:-:S04]  /*28840*/  IMAD.WIDE.U32 R8, R5, UR4, RZ ;  /* 0x0000000405087c25 */ /* 0x000fc8000f8e00ff */
[----:B------:R-:W-:Y:S01]  /*28850*/  IMAD R3, R5, UR5, R4 ;  /* 0x0000000505037c24 */ /* 0x000fe2000f8e0204 */
[C---:B------:R-:W-:Y:S01]  /*28860*/  IADD3 R22, P1, PT, R8.reuse, UR4, RZ ;  /* 0x0000000408167c10 */ /* 0x040fe2000ff3e0ff */
[----:B------:R-:W-:Y:S02]  /*28870*/  IMAD.SHL.U32 R23, R8, 0x10, RZ ;  /* 0x0000001008177824 */ /* 0x000fe400078e00ff */
[C---:B----4-:R-:W-:Y:S01]  /*28880*/  IMAD R16, R6.reuse, UR7, RZ ;  /* 0x0000000706107c24 */ /* 0x050fe2000f8e02ff */
[----:B------:R-:W-:Y:S01]  /*28890*/  IADD3 R4, PT, PT, R9, R3, RZ ;  /* 0x0000000309047210 */ /* 0x000fe20007ffe0ff */
[----:B------:R-:W-:Y:S01]  /*288a0*/  IMAD.X R3, RZ, RZ, ~R45, P2 ;  /* 0x000000ffff037224 */ /* 0x000fe200010e0e2d */
[----:B------:R-:W-:Y:S01]  /*288b0*/  IADD3 R9, P3, PT, RZ, -R5, RZ ;  /* 0x80000005ff097210 */ /* 0x000fe20007f7e0ff */
[----:B------:R-:W-:Y:S01]  /*288c0*/  IMAD.WIDE.U32 R10, R6, UR6, RZ ;  /* 0x00000006060a7c25 */ /* 0x000fe2000f8e00ff */
[----:B------:R-:W-:Y:S02]  /*288d0*/  SHF.L.U64.HI R21, R8, 0x4, R4 ;  /* 0x0000000408157819 */ /* 0x000fe40000010204 */
[----:B------:R-:W-:Y:S01]  /*288e0*/  IADD3.X R8, PT, PT, RZ, ~R0, RZ, P3, !PT ;  /* 0x80000000ff087210 */ /* 0x000fe20001ffe4ff */
[----:B------:R-:W-:Y:S01]  /*288f0*/  IMAD R3, R3, UR6, RZ ;  /* 0x0000000603037c24 */ /* 0x000fe2000f8e02ff */
[----:B------:R-:W-:Y:S01]  /*28900*/  IADD3 R38, P3, PT, R5, 0x3, RZ ;  /* 0x0000000305267810 */ /* 0x000fe20007f7e0ff */
[----:B------:R-:W-:-:S02]  /*28910*/  IMAD R17, R7, UR6, R16 ;  /* 0x0000000607117c24 */ /* 0x000fc4000f8e0210 */
[----:B------:R-:W-:Y:S01]  /*28920*/  IMAD R8, R8, UR6, RZ ;  /* 0x0000000608087c24 */ /* 0x000fe2000f8e02ff */
[----:B------:R-:W-:Y:S01]  /*28930*/  IADD3.X R42, PT, PT, RZ, R0, RZ, P3, !PT ;  /* 0x00000000ff2a7210 */ /* 0x000fe20001ffe4ff */
[----:B------:R-:W-:Y:S01]  /*28940*/  IMAD R25, R12, UR7, R3 ;  /* 0x000000070c197c24 */ /* 0x000fe2000f8e0203 */
[----:B------:R-:W-:Y:S01]  /*28950*/  IADD3 R27, P2, PT, RZ, -R38, RZ ;  /* 0x80000026ff1b7210 */ /* 0x000fe20007f5e0ff */
[----:B------:R-:W-:Y:S01]  /*28960*/  IMAD R13, R9, UR7, R8 ;  /* 0x00000007090d7c24 */ /* 0x000fe2000f8e0208 */
[----:B------:R-:W-:Y:S01]  /*28970*/  IADD3 R36, P3, PT, R5, 0x4, RZ ;  /* 0x0000000405247810 */ /* 0x000fe20007f7e0ff */
[----:B------:R-:W-:-:S03]  /*28980*/  IMAD.WIDE.U32 R8, R9, UR6, R14 ;  /* 0x0000000609087c25 */ /* 0x000fc6000f8e000e */
[----:B------:R-:W-:Y:S01]  /*28990*/  IADD3.X R40, PT, PT, RZ, R0, RZ, P3, !PT ;  /* 0x00000000ff287210 */ /* 0x000fe20001ffe4ff */
[----:B------:R-:W-:Y:S01]  /*289a0*/  IMAD.IADD R17, R11, 0x1, R17 ;  /* 0x000000010b117824 */ /* 0x000fe200078e0211 */
[----:B------:R-:W-:Y:S01]  /*289b0*/  IADD3 R9, PT, PT, R9, R13, RZ ;  /* 0x0000000d09097210 */ /* 0x000fe20007ffe0ff */
[----:B------:R-:W-:Y:S01]  /*289c0*/  IMAD.WIDE.U32 R12, R12, UR6, R14 ;  /* 0x000000060c0c7c25 */ /* 0x000fe2000f8e000e */
[----:B------:R-:W-:Y:S02]  /*289d0*/  IADD3.X R11, PT, PT, RZ, ~R42, RZ, P2, !PT ;  /* 0x8000002aff0b7210 */ /* 0x000fe400017fe4ff */
[C---:B------:R-:W-:Y:S01]  /*289e0*/  LEA R3, P2, -R10.reuse, UR10, 0x7 ;  /* 0x0000000a0a037c11 */ /* 0x040fe2000f8439ff */
[-C--:B------:R-:W-:Y:S01]  /*289f0*/  IMAD R20, R9, R6.reuse, RZ ;  /* 0x0000000609147224 */ /* 0x080fe200078e02ff */
[----:B------:R-:W-:Y:S01]  /*28a00*/  SHF.L.U64.HI R10, R10, 0x7, R17 ;  /* 0x000000070a0a7819 */ /* 0x000fe20000010211 */
[----:B------:R-:W-:Y:S01]  /*28a10*/  IMAD.WIDE.U32 R16, R8, R6, RZ ;  /* 0x0000000608107225 */ /* 0x000fe200078e00ff */
[----:B------:R-:W-:-:S03]  /*28a20*/  IADD3 R9, PT, PT, R13, R25, RZ ;  /* 0x000000190d097210 */ /* 0x000fc60007ffe0ff */
[----:B------:R-:W-:Y:S02]  /*28a30*/  IMAD R25, R8, R7, R20 ;  /* 0x0000000708197224 */ /* 0x000fe400078e0214 */
[----:B------:R-:W-:Y:S01]  /*28a40*/  IMAD R8, R11, UR6, RZ ;  /* 0x000000060b087c24 */ /* 0x000fe2000f8e02ff */
[C---:B------:R-:W-:Y:S01]  /*28a50*/  LEA R11, P4, R16.reuse, R23, 0x4 ;  /* 0x00000017100b7211 */ /* 0x040fe200078820ff */
[----:B------:R-:W-:Y:S02]  /*28a60*/  IMAD R13, R9, R6, RZ ;  /* 0x00000006090d7224 */ /* 0x000fe400078e02ff */
[----:B------:R-:W-:Y:S02]  /*28a70*/  IMAD.IADD R44, R17, 0x1, R25 ;  /* 0x00000001112c7824 */ /* 0x000fe400078e0219 */
[C---:B------:R-:W-:Y:S02]  /*28a80*/  IMAD R23, R27.reuse, UR7, R8 ;  /* 0x000000071b177c24 */ /* 0x040fe4000f8e0208 */
[----:B------:R-:W-:Y:S01]  /*28a90*/  IMAD.WIDE.U32 R8, R27, UR6, R14 ;  /* 0x000000061b087c25 */ /* 0x000fe2000f8e000e */
[----:B------:R-:W-:-:S02]  /*28aa0*/  LEA.HI.X R44, R16, R21, R44, 0x4, P4 ;  /* 0x00000015102c7211 */ /* 0x000fc400020f242c */
[----:B------:R-:W-:Y:S01]  /*28ab0*/  IADD3 R21, P3, PT, RZ, -R36, RZ ;  /* 0x80000024ff157210 */ /* 0x000fe20007f7e0ff */
[C---:B------:R-:W-:Y:S01]  /*28ac0*/  IMAD R27, R12.reuse, R7, R13 ;  /* 0x000000070c1b7224 */ /* 0x040fe200078e020d */
[----:B------:R-:W-:Y:S01]  /*28ad0*/  IADD3 R9, PT, PT, R9, R23, RZ ;  /* 0x0000001709097210 */ /* 0x000fe20007ffe0ff */
[----:B------:R-:W-:Y:S01]  /*28ae0*/  IMAD.WIDE.U32 R12, R12, R6, RZ ;  /* 0x000000060c0c7225 */ /* 0x000fe200078e00ff */
[----:B------:R-:W-:-:S03]  /*28af0*/  IADD3 R23, P4, PT, R5, 0x5, RZ ;  /* 0x0000000505177810 */ /* 0x000fc60007f9e0ff */
[----:B------:R-:W-:Y:S01]  /*28b00*/  IMAD.IADD R27, R13, 0x1, R27 ;  /* 0x000000010d1b7824 */ /* 0x000fe200078e021b */
[----:B------:R-:W-:Y:S01]  /*28b10*/  IADD3.X R13, PT, PT, RZ, ~R40, RZ, P3, !PT ;  /* 0x80000028ff0d7210 */ /* 0x000fe20001ffe4ff */
[----:B------:R-:W-:Y:S01]  /*28b20*/  IMAD R9, R9, R6, RZ ;  /* 0x0000000609097224 */ /* 0x000fe200078e02ff */
[C---:B------:R-:W-:Y:S01]  /*28b30*/  SHF.L.U32 R25, R12.reuse, 0x4, RZ ;  /* 0x000000040c197819 */ /* 0x040fe200000006ff */
[----:B------:R-:W-:Y:S01]  /*28b40*/  IMAD.X R26, RZ, RZ, R0, P4 ;  /* 0x000000ffff1a7224 */ /* 0x000fe200020e0600 */
[----:B------:R-:W-:Y:S01]  /*28b50*/  SHF.L.U64.HI R27, R12, 0x4, R27 ;  /* 0x000000040c1b7819 */ /* 0x000fe2000001021b */
[----:B------:R-:W-:Y:S01]  /*28b60*/  IMAD R12, R13, UR6, RZ ;  /* 0x000000060d0c7c24 */ /* 0x000fe2000f8e02ff */
[----:B------:R-:W-:Y:S01]  /*28b70*/  IADD3 R17, P3, PT, RZ, -R23, RZ ;  /* 0x80000017ff117210 */ /* 0x000fe20007f7e0ff */
[----:B------:R-:W-:Y:S01]  /*28b80*/  IMAD R31, R8, R7, R9 ;  /* 0x00000007081f7224 */ /* 0x000fe200078e0209 */
[----:B------:R-:W-:Y:S01]  /*28b90*/  IADD3 R46, P4, PT, RZ, -R24, RZ ;  /* 0x80000018ff2e7210 */ /* 0x000fe20007f9e0ff */
[----:B------:R-:W-:-:S02]  /*28ba0*/  IMAD R13, R21, UR7, R12 ;  /* 0x00000007150d7c24 */ /* 0x000fc4000f8e020c */
[----:B------:R-:W-:-:S04]  /*28bb0*/  IMAD.WIDE.U32 R20, R21, UR6, R14 ;  /* 0x0000000615147c25 */ /* 0x000fc8000f8e000e */
[----:B------:R-:W-:Y:S01]  /*28bc0*/  IMAD.WIDE.U32 R8, R8, R6, RZ ;  /* 0x0000000608087225 */ /* 0x000fe200078e00ff */
[----:B------:R-:W-:-:S03]  /*28bd0*/  IADD3 R13, PT, PT, R21, R13, RZ ;  /* 0x0000000d150d7210 */ /* 0x000fc60007ffe0ff */
[----:B------:R-:W-:Y:S01]  /*28be0*/  IMAD.X R12, RZ, RZ, ~R26, P3 ;  /* 0x000000ffff0c7224 */ /* 0x000fe200018e0e1a */
[----:B------:R-:W-:Y:S01]  /*28bf0*/  IADD3 R31, PT, PT, R9, R31, RZ ;  /* 0x0000001f091f7210 */ /* 0x000fe20007ffe0ff */
[----:B------:R-:W-:Y:S01]  /*28c00*/  IMAD.X R39, RZ, RZ, ~R28, P4 ;  /* 0x000000ffff277224 */ /* 0x000fe200020e0e1c */
[----:B------:R-:W-:Y:S01]  /*28c10*/  SHF.L.U32 R29, R8, 0x4, RZ ;  /* 0x00000004081d7819 */ /* 0x000fe200000006ff */
[----:B------:R-:W-:Y:S01]  /*28c20*/  IMAD R12, R12, UR6, RZ ;  /* 0x000000060c0c7c24 */ /* 0x000fe2000f8e02ff */
[----:B------:R-:W-:Y:S01]  /*28c30*/  SHF.L.U64.HI R31, R8, 0x4, R31 ;  /* 0x00000004081f7819 */ /* 0x000fe2000001021f */
[----:B------:R-:W-:Y:S01]  /*28c40*/  IMAD R16, R13, R6, RZ ;  /* 0x000000060d107224 */ /* 0x000fe200078e02ff */
[----:B------:R-:W0:Y:S01]  /*28c50*/  LDC.64 R8, c[0x0][0x608] ;  /* 0x00018200ff087b82 */ /* 0x000e220000000a00 */
[----:B------:R-:W-:Y:S01]  /*28c60*/  IMAD R43, R17, UR7, R12 ;  /* 0x00000007112b7c24 */ /* 0x000fe2000f8e020c */
[----:B------:R-:W-:Y:S01]  /*28c70*/  IADD3 R30, P3, PT, R5, 0x7, RZ ;  /* 0x00000007051e7810 */ /* 0x000fe20007f7e0ff */
[----:B------:R-:W-:-:S02]  /*28c80*/  IMAD R39, R39, UR6, RZ ;  /* 0x0000000627277c24 */ /* 0x000fc4000f8e02ff */
[----:B------:R-:W-:-:S04]  /*28c90*/  IMAD.WIDE.U32 R12, R17, UR6, R14 ;  /* 0x00000006110c7c25 */ /* 0x000fc8000f8e000e */
[C---:B------:R-:W-:Y:S01]  /*28ca0*/  IMAD R37, R20.reuse, R7, R16 ;  /* 0x0000000714257224 */ /* 0x040fe200078e0210 */
[----:B------:R-:W-:Y:S01]  /*28cb0*/  IADD3 R43, PT, PT, R13, R43, RZ ;  /* 0x0000002b0d2b7210 */ /* 0x000fe20007ffe0ff */
[----:B------:R-:W-:-:S04]  /*28cc0*/  IMAD.WIDE.U32 R20, R20, R6, RZ ;  /* 0x0000000614147225 */ /* 0x000fc800078e00ff */
[C---:B------:R-:W-:Y:S01]  /*28cd0*/  IMAD R49, R46.reuse, UR7, R39 ;  /* 0x000000072e317c24 */ /* 0x040fe2000f8e0227 */
[----:B------:R-:W-:Y:S01]  /*28ce0*/  IADD3.X R39, PT, PT, RZ, R0, RZ, P3, !PT ;  /* 0x00000000ff277210 */ /* 0x000fe20001ffe4ff */
[----:B------:R-:W-:Y:S01]  /*28cf0*/  IMAD.WIDE.U32 R16, R46, UR6, R14 ;  /* 0x000000062e107c25 */ /* 0x000fe2000f8e000e */
[----:B------:R-:W-:-:S03]  /*28d00*/  IADD3 R47, P3, PT, RZ, -R30, RZ ;  /* 0x8000001eff2f7210 */ /* 0x000fc60007f7e0ff */
[----:B------:R-:W-:Y:S01]  /*28d10*/  IMAD.IADD R21, R21, 0x1, R37 ;  /* 0x0000000115157824 */ /* 0x000fe200078e0225 */
[----:B------:R-:W-:Y:S01]  /*28d20*/  IADD3 R13, PT, PT, R17, R49, RZ ;  /* 0x00000031110d7210 */ /* 0x000fe20007ffe0ff */
[-C--:B------:R-:W-:Y:S01]  /*28d30*/  IMAD R17, R43, R6.reuse, RZ ;  /* 0x000000062b117224 */ /* 0x080fe200078e02ff */
[C---:B------:R-:W-:Y:S01]  /*28d40*/  SHF.L.U32 R37, R20.reuse, 0x4, RZ ;  /* 0x0000000414257819 */ /* 0x040fe200000006ff */
[----:B------:R-:W-:Y:S01]  /*28d50*/  IMAD.X R46, RZ, RZ, ~R39, P3 ;  /* 0x000000ffff2e7224 */ /* 0x000fe200018e0e27 */
[----:B------:R-:W-:Y:S01]  /*28d60*/  SHF.L.U64.HI R43, R20, 0x4, R21 ;  /* 0x00000004142b7819 */ /* 0x000fe20000010215 */
[-C--:B------:R-:W-:Y:S02]  /*28d70*/  IMAD R20, R13, R6.reuse, RZ ;  /* 0x000000060d147224 */ /* 0x080fe400078e02ff */
[C---:B------:R-:W-:Y:S02]  /*28d80*/  IMAD R21, R12.reuse, R7, R17 ;  /* 0x000000070c157224 */ /* 0x040fe400078e0211 */
[----:B------:R-:W-:-:S04]  /*28d90*/  IMAD.WIDE.U32 R12, R12, R6, RZ ;  /* 0x000000060c0c7225 */ /* 0x000fc800078e00ff */
[----:B------:R-:W-:Y:S01]  /*28da0*/  IMAD R46, R46, UR6, RZ ;  /* 0x000000062e2e7c24 */ /* 0x000fe2000f8e02ff */
[----:B------:R-:W-:Y:S01]  /*28db0*/  IADD3 R13, PT, PT, R13, R21, RZ ;  /* 0x000000150d0d7210 */ /* 0x000fe20007ffe0ff */
[----:B------:R-:W-:Y:S02]  /*28dc0*/  IMAD R49, R16, R7, R20 ;  /* 0x0000000710317224 */ /* 0x000fe400078e0214 */
[C---:B------:R-:W-:Y:S01]  /*28dd0*/  IMAD R55, R47.reuse, UR7, R46 ;  /* 0x000000072f377c24 */ /* 0x040fe2000f8e022e */
[C---:B------:R-:W-:Y:S01]  /*28de0*/  SHF.L.U32 R46, R12.reuse, 0x4, RZ ;  /* 0x000000040c2e7819 */ /* 0x040fe200000006ff */
[----:B------:R-:W-:Y:S01]  /*28df0*/  IMAD.WIDE.U32 R20, R47, UR6, R14 ;  /* 0x000000062f147c25 */ /* 0x000fe2000f8e000e */
[----:B------:R-:W-:-:S03]  /*28e00*/  SHF.L.U64.HI R47, R12, 0x4, R13 ;  /* 0x000000040c2f7819 */ /* 0x000fc6000001020d */
[----:B0-----:R-:W-:Y:S01]  /*28e10*/  IMAD.WIDE.U32 R8, R5, UR6, R8 ;  /* 0x0000000605087c25 */ /* 0x001fe2000f8e0008 */
[----:B------:R-:W-:-:S03]  /*28e20*/  IADD3 R13, PT, PT, R21, R55, RZ ;  /* 0x00000037150d7210 */ /* 0x000fc60007ffe0ff */
[----:B------:R-:W-:Y:S02]  /*28e30*/  IMAD R48, R0, UR6, RZ ;  /* 0x0000000600307c24 */ /* 0x000fe4000f8e02ff */
[----:B------:R-:W-:Y:S01]  /*28e40*/  IMAD R12, R45, UR4, RZ ;  /* 0x000000042d0c7c24 */ /* 0x000fe2000f8e02ff */
[----:B------:R-:W-:Y:S01]  /*28e50*/  IADD3 R45, P3, PT, R14, -R8, RZ ;  /* 0x800000080e2d7210 */ /* 0x000fe20007f7e0ff */
[----:B------:R-:W-:Y:S01]  /*28e60*/  IMAD R53, R5, UR7, R48 ;  /* 0x0000000705357c24 */ /* 0x000fe2000f8e0230 */
[----:B------:R-:W0:Y:S01]  /*28e70*/  LDCU.64 UR6, c[0x0][0x5f0] ;  /* 0x0000be00ff0677ac */ /* 0x000e220008000a00 */
[-C--:B------:R-:W-:Y:S02]  /*28e80*/  IMAD R8, R13, R6.reuse, RZ ;  /* 0x000000060d087224 */ /* 0x080fe400078e02ff */
[----:B------:R-:W-:-:S04]  /*28e90*/  IMAD.WIDE.U32 R16, R16, R6, RZ ;  /* 0x0000000610107225 */ /* 0x000fc800078e00ff */
[----:B------:R-:W-:Y:S01]  /*28ea0*/  IMAD.IADD R53, R9, 0x1, R53 ;  /* 0x0000000109357824 */ /* 0x000fe200078e0235 */
[----:B------:R-:W-:Y:S01]  /*28eb0*/  SHF.L.U32 R48, R16, 0x4, RZ ;  /* 0x0000000410307819 */ /* 0x000fe200000006ff */
[C---:B------:R-:W-:Y:S02]  /*28ec0*/  IMAD R59, R20.reuse, R7, R8 ;  /* 0x00000007143b7224 */ /* 0x040fe400078e0208 */
[----:B------:R-:W-:Y:S01]  /*28ed0*/  IMAD.WIDE.U32 R20, R20, R6, RZ ;  /* 0x0000000614147225 */ /* 0x000fe200078e00ff */
[----:B------:R-:W-:-:S03]  /*28ee0*/  IADD3.X R53, PT, PT, R15, ~R53, RZ, P3, !PT ;  /* 0x800000350f357210 */ /* 0x000fc60001ffe4ff */
[----:B------:R-:W-:Y:S02]  /*28ef0*/  IMAD.IADD R49, R17, 0x1, R49 ;  /* 0x0000000111317824 */ /* 0x000fe400078e0231 */
[----:B------:R-:W-:Y:S02]  /*28f00*/  IMAD R13, R42, UR4, RZ ;  /* 0x000000042a0d7c24 */ /* 0x000fe4000f8e02ff */
[----:B------:R-:W-:Y:S01]  /*28f10*/  IMAD R17, R40, UR4, RZ ;  /* 0x0000000428117c24 */ /* 0x000fe2000f8e02ff */
[----:B------:R-:W-:Y:S01]  /*28f20*/  SHF.L.U64.HI R49, R16, 0x4, R49 ;  /* 0x0000000410317819 */ /* 0x000fe20000010231 */
[C---:B------:R-:W-:Y:S01]  /*28f30*/  IMAD R55, R41.reuse, UR5, R12 ;  /* 0x0000000529377c24 */ /* 0x040fe2000f8e020c */
[----:B------:R-:W-:Y:S01]  /*28f40*/  IADD3.X R40, PT, PT, R4, UR5, RZ, P1, !PT ;  /* 0x0000000504287c10 */ /* 0x000fe20008ffe4ff */
[----:B------:R-:W-:Y:S01]  /*28f50*/  IMAD.WIDE.U32 R8, R41, UR4, RZ ;  /* 0x0000000429087c25 */ /* 0x000fe2000f8e00ff */
[----:B------:R-:W-:Y:S02]  /*28f60*/  IADD3 R41, PT, PT, R21, R59, RZ ;  /* 0x0000003b15297210 */ /* 0x000fe40007ffe0ff */
[----:B------:R-:W-:Y:S01]  /*28f70*/  SHF.L.U32 R21, R20, 0x4, RZ ;  /* 0x0000000414157819 */ /* 0x000fe200000006ff */
[----:B------:R-:W-:Y:S01]  /*28f80*/  IMAD R57, R38, UR5, R13 ;  /* 0x0000000526397c24 */ /* 0x000fe2000f8e020d */
[----:B------:R-:W-:Y:S01]  /*28f90*/  SHF.L.U64.HI R41, R20, 0x4, R41 ;  /* 0x0000000414297819 */ /* 0x000fe20000010229 */
[----:B------:R-:W-:Y:S01]  /*28fa0*/  IMAD.WIDE.U32 R12, R38, UR4, RZ ;  /* 0x00000004260c7c25 */ /* 0x000fe2000f8e00ff */
[----:B------:R-:W-:-:S03]  /*28fb0*/  LEA R25, P3, R8, R25, 0x4 ;  /* 0x0000001908197211 */ /* 0x000fc600078620ff */
[C---:B------:R-:W-:Y:S02]  /*28fc0*/  IMAD R59, R36.reuse, UR5, R17 ;  /* 0x00000005243b7c24 */ /* 0x040fe4000f8e0211 */
[----:B------:R-:W-:-:S04]  /*28fd0*/  IMAD.WIDE.U32 R16, R36, UR4, RZ ;  /* 0x0000000424107c25 */ /* 0x000fc8000f8e00ff */
[-C--:B------:R-:W-:Y:S01]  /*28fe0*/  IMAD R36, R53, R6.reuse, RZ ;  /* 0x0000000635247224 */ /* 0x080fe200078e02ff */
[----:B------:R-:W-:Y:S01]  /*28ff0*/  LEA R37, P5, R16, R37, 0x4 ;  /* 0x0000002510257211 */ /* 0x000fe200078a20ff */
[----:B------:R-:W-:Y:S01]  /*29000*/  IMAD.IADD R55, R9, 0x1, R55 ;  /* 0x0000000109377824 */ /* 0x000fe200078e0237 */
[----:B------:R-:W-:Y:S01]  /*29010*/  IADD3 R9, PT, PT, R13, R57, RZ ;  /* 0x000000390d097210 */ /* 0x000fe20007ffe0ff */
[----:B------:R-:W-:Y:S01]  /*29020*/  IMAD.IADD R20, R17, 0x1, R59 ;  /* 0x0000000111147824 */ /* 0x000fe200078e023b */
[----:B------:R-:W-:Y:S01]  /*29030*/  LEA R13, P4, R12, R29, 0x4 ;  /* 0x0000001d0c0d7211 */ /* 0x000fe200078820ff */
[C---:B------:R-:W-:Y:S01]  /*29040*/  IMAD R29, R45.reuse, R7, R36 ;  /* 0x000000072d1d7224 */ /* 0x040fe200078e0224 */
[----:B------:R-:W-:Y:S01]  /*29050*/  LEA.HI.X R27, R8, R27, R55, 0x4, P3 ;  /* 0x0000001b081b7211 */ /* 0x000fe200018f2437 */
[----:B------:R-:W-:Y:S01]  /*29060*/  IMAD R26, R26, UR4, RZ ;  /* 0x000000041a1a7c24 */ /* 0x000fe2000f8e02ff */
[----:B------:R-:W-:Y:S01]  /*29070*/  LEA.HI.X R31, R12, R31, R9, 0x4, P4 ;  /* 0x0000001f0c1f7211 */ /* 0x000fe200020f2409 */
[----:B------:R-:W-:Y:S01]  /*29080*/  IMAD.WIDE.U32 R6, R45, R6, RZ ;  /* 0x000000062d067225 */ /* 0x000fe200078e00ff */
[----:B------:R-:W-:-:S02]  /*29090*/  LEA.HI.X R20, R16, R43, R20, 0x4, P5 ;  /* 0x0000002b10147211 */ /* 0x000fc400028f2414 */
[----:B0-----:R-:W-:Y:S01]  /*290a0*/  MOV R55, UR7 ;  /* 0x0000000700377c02 */ /* 0x001fe20008000f00 */
[----:B------:R-:W-:Y:S02]  /*290b0*/  IMAD R17, R28, UR4, RZ ;  /* 0x000000041c117c24 */ /* 0x000fe4000f8e02ff */
[C---:B------:R-:W-:Y:S02]  /*290c0*/  IMAD R43, R23.reuse, UR5, R26 ;  /* 0x00000005172b7c24 */ /* 0x040fe4000f8e021a */
[----:B------:R-:W-:-:S04]  /*290d0*/  IMAD.WIDE.U32 R8, R23, UR4, RZ ;  /* 0x0000000417087c25 */ /* 0x000fc8000f8e00ff */
[----:B------:R-:W-:Y:S01]  /*290e0*/  IMAD R23, R39, UR4, RZ ;  /* 0x0000000427177c24 */ /* 0x000fe2000f8e02ff */
[----:B------:R-:W-:Y:S01]  /*290f0*/  IADD3 R39, PT, PT, R7, R29, RZ ;  /* 0x0000001d07277210 */ /* 0x000fe20007ffe0ff */
[C---:B------:R-:W-:Y:S02]  /*29100*/  IMAD R45, R24.reuse, UR5, R17 ;  /* 0x00000005182d7c24 */ /* 0x040fe4000f8e0211 */
[----:B------:R-:W-:Y:S01]  /*29110*/  IMAD.WIDE.U32 R16, R24, UR4, RZ ;  /* 0x0000000418107c25 */ /* 0x000fe2000f8e00ff */
[----:B------:R-:W-:-:S03]  /*29120*/  SHF.L.U64.HI R39, R6, 0x4, R39 ;  /* 0x0000000406277819 */ /* 0x000fc60000010227 */
[----:B------:R-:W-:Y:S01]  /*29130*/  IMAD R53, R30, UR5, R23 ;  /* 0x000000051e357c24 */ /* 0x000fe2000f8e0217 */
[----:B------:R-:W-:Y:S01]  /*29140*/  SHF.L.U32 R23, R6, 0x4, RZ ;  /* 0x0000000406177819 */ /* 0x000fe200000006ff */
[----:B------:R-:W-:Y:S01]  /*29150*/  IMAD.WIDE.U32 R28, R30, UR4, RZ ;  /* 0x000000041e1c7c25 */ /* 0x000fe2000f8e00ff */
[----:B------:R-:W-:Y:S01]  /*29160*/  USHF.L.U64.HI UR4, UR4, 0x7, UR5 ;  /* 0x0000000704047899 */ /* 0x000fe20008010205 */
[----:B------:R-:W-:Y:S02]  /*29170*/  IADD3 R6, PT, PT, R17, R45, RZ ;  /* 0x0000002d11067210 */ /* 0x000fe40007ffe0ff */
[----:B------:R-:W-:Y:S01]  /*29180*/  IMAD.IADD R7, R9, 0x1, R43 ;  /* 0x0000000109077824 */ /* 0x000fe200078e022b */
[----:B------:R-:W-:Y:S01]  /*29190*/  LEA R9, P4, R16, R48, 0x4 ;  /* 0x0000003010097211 */ /* 0x000fe200078820ff */
[----:B------:R-:W-:Y:S01]  /*291a0*/  IMAD.U32 R54, RZ, RZ, UR6 ;  /* 0x00000006ff367e24 */ /* 0x000fe2000f8e00ff */
[----:B------:R-:W-:Y:S02]  /*291b0*/  LEA R17, P3, R8, R46, 0x4 ;  /* 0x0000002e08117211 */ /* 0x000fe400078620ff */
[----:B------:R-:W-:-:S02]  /*291c0*/  LEA R23, P1, R22, R23, 0x4 ;  /* 0x0000001716177211 */ /* 0x000fc400078220ff */
[----:B------:R-:W-:Y:S02]  /*291d0*/  LEA.HI.X R48, R16, R49, R6, 0x4, P4 ;  /* 0x0000003110307211 */ /* 0x000fe400020f2406 */
[----:B------:R-:W-:Y:S02]  /*291e0*/  LEA.HI.X R47, R8, R47, R7, 0x4, P3 ;  /* 0x0000002f082f7211 */ /* 0x000fe400018f2407 */
[----:B------:R-:W-:Y:S02]  /*291f0*/  IADD3.X R6, PT, PT, ~R10, UR4, RZ, P2, !PT ;  /* 0x000000040a067c10 */ /* 0x000fe400097fe5ff */
[----:B------:R-:W-:Y:S02]  /*29200*/  IADD3 R7, P2, PT, R2, R25, RZ ;  /* 0x0000001902077210 */ /* 0x000fe40007f5e0ff */
[----:B------:R-:W-:Y:S02]  /*29210*/  IADD3 R4, PT, PT, R29, R53, RZ ;  /* 0x000000351d047210 */ /* 0x000fe40007ffe0ff */
[----:B------:R-:W-:Y:S01]  /*29220*/  LEA R21, P5, R28, R21, 0x4 ;  /* 0x000000151c157211 */ /* 0x000fe200078a20ff */
[----:B------:R-:W-:Y:S01]  /*29230*/  IMAD.X R42, RZ, RZ, R27, P2 ;  /* 0x000000ffff2a7224 */ /* 0x000fe200010e061b */
[----:B------:R-:W-:-:S02]  /*29240*/  LEA.HI.X R40, R22, R39, R40, 0x4, P1 ;  /* 0x0000002716287211 */ /* 0x000fc400008f2428 */
[----:B------:R-:W-:Y:S02]  /*29250*/  IADD3 R12, P6, PT, R2, R23, RZ ;  /* 0x00000017020c7210 */ /* 0x000fe40007fde0ff */
[----:B------:R-:W-:Y:S02]  /*29260*/  LEA.HI.X R49, R28, R41, R4, 0x4, P5 ;  /* 0x000000291c317211 */ /* 0x000fe400028f2404 */
[C---:B------:R-:W-:Y:S02]  /*29270*/  IADD3 R16, P4, PT, R2.reuse, R37, RZ ;  /* 0x0000002502107210 */ /* 0x040fe40007f9e0ff */
[----:B------:R-:W-:Y:S02]  /*29280*/  IADD3.X R40, PT, PT, RZ, R40, RZ, P6, !PT ;  /* 0x00000028ff287210 */ /* 0x000fe400037fe4ff */
[C---:B------:R-:W-:Y:S01]  /*29290*/  IADD3 R43, P2, PT, R2.reuse, R21, RZ ;  /* 0x00000015022b7210 */ /* 0x040fe20007f5e0ff */
[----:B------:R-:W-:Y:S01]  /*292a0*/  IMAD.X R46, RZ, RZ, R20, P4 ;  /* 0x000000ffff2e7224 */ /* 0x000fe200020e0614 */
[----:B------:R-:W-:-:S02]  /*292b0*/  IADD3 R4, P1, PT, R2, R11, RZ ;  /* 0x0000000b02047210 */ /* 0x000fc40007f3e0ff */
[C---:B------:R-:W-:Y:S01]  /*292c0*/  IADD3 R13, P3, PT, R2.reuse, R13, RZ ;  /* 0x0000000d020d7210 */ /* 0x040fe20007f7e0ff */
[----:B------:R-:W-:Y:S01]  /*292d0*/  IMAD.X R49, RZ, RZ, R49, P2 ;  /* 0x000000ffff317224 */ /* 0x000fe200010e0631 */
[C---:B------:R-:W-:Y:S02]  /*292e0*/  IADD3 R17, P5, PT, R2.reuse, R17, RZ ;  /* 0x0000001102117210 */ /* 0x040fe40007fbe0ff */
[----:B------:R-:W-:Y:S02]  /*292f0*/  IADD3 R41, P6, PT, R2, R9, RZ ;  /* 0x0000000902297210 */ /* 0x000fe40007fde0ff */
[----:B------:R-:W-:Y:S02]  /*29300*/  LOP3.LUT R53, R51, 0xfffffff8, RZ, 0xc0, !PT ;  /* 0xfffffff833357812 */ /* 0x000fe400078ec0ff */
[----:B------:R-:W-:Y:S02]  /*29310*/  IADD3.X R44, PT, PT, RZ, R44, RZ, P1, !PT ;  /* 0x0000002cff2c7210 */ /* 0x000fe40000ffe4ff */
[----:B------:R-:W-:-:S02]  /*29320*/  IADD3.X R45, PT, PT, RZ, R31, RZ, P3, !PT ;  /* 0x0000001fff2d7210 */ /* 0x000fc40001ffe4ff */
[----:B------:R-:W-:Y:S02]  /*29330*/  IADD3.X R47, PT, PT, RZ, R47, RZ, P5, !PT ;  /* 0x0000002fff2f7210 */ /* 0x000fe40002ffe4ff */
[----:B------:R-:W-:-:S07]  /*29340*/  IADD3.X R48, PT, PT, RZ, R48, RZ, P6, !PT ;  /* 0x00000030ff307210 */ /* 0x000fce00037fe4ff */
.L_x_1442:
        /* <DEDUP_REMOVED lines=26> */
[----:B------:R-:W3:Y:S02]  /*294f0*/  LDG.E.128 R8, desc[UR8][R8.64] ;  /* 0x0000000808087981 */ /* 0x000ee4000c1e1d00 */
[----:B------:R-:W-:-:S06]  /*29500*/  IADD3.X R37, PT, PT, R55, R49, RZ, P1, !PT ;  /* 0x0000003137257210 */ /* 0x000fcc0000ffe4ff */
        /* <DEDUP_REMOVED lines=10> */
[----:B------:R-:W-:Y:S02]  /*295b0*/  IADD3 R5, P2, PT, R5, 0x8, RZ ;  /* 0x0000000805057810 */ /* 0x000fe40007f5e0ff */
[----:B------:R-:W-:-:S03]  /*295c0*/  IADD3 R54, P3, PT, R54, R3, RZ ;  /* 0x0000000336367210 */ /* 0x000fc60007f7e0ff */
[----:B------:R-:W-:Y:S01]  /*295d0*/  IMAD.X R0, RZ, RZ, R0, P2 ;  /* 0x000000ffff007224 */ /* 0x000fe200010e0600 */
[----:B------:R-:W-:Y:S01]  /*295e0*/  IADD3.X R55, PT, PT, R55, R6, RZ, P3, !PT ;  /* 0x0000000637377210 */ /* 0x000fe20001ffe4ff */
[----:B--2---:R-:W-:Y:S02]  /*295f0*/  DADD R20, R20, R32 ;  /* 0x0000000014147229 */ /* 0x004fe40000000020 */
[----:B------:R-:W-:-:S06]  /*29600*/  DADD R22, R22, R34 ;  /* 0x0000000016167229 */ /* 0x000fcc0000000022 */
[----:B---3--:R-:W-:Y:S02]  /*29610*/  DADD R20, R20, R8 ;  /* 0x0000000014147229 */ /* 0x008fe40000000008 */
[----:B------:R-:W-:-:S06]  /*29620*/  DADD R10, R22, R10 ;  /* 0x00000000160a7229 */ /* 0x000fcc000000000a */
[----:B----4-:R-:W-:Y:S02]  /*29630*/  DADD R32, R20, R36 ;  /* 0x0000000014207229 */ /* 0x010fe40000000024 */
[----:B------:R-:W-:Y:S01]  /*29640*/  DADD R34, R10, R38 ;  /* 0x000000000a227229 */ /* 0x000fe20000000026 */
[----:B------:R-:W-:Y:S10]  /*29650*/  @P1 BRA `(.L_x_1442) ;  /* 0xfffffffc003c1947 */ /* 0x000ff4000383ffff */
.L_x_1441:
[----:B------:R-:W-:Y:S05]  /*29660*/  BSYNC.RECONVERGENT B0 ;  /* 0x0000000000007941 */ /* 0x000fea0003800200 */
.L_x_1440:
        /* <DEDUP_REMOVED lines=14> */
[----:B------:R-:W4:Y:S01]  /*29750*/  LDC.64 R6, c[0x0][0x608] ;  /* 0x00018200ff067b82 */ /* 0x000f220000000a00 */
[----:B------:R-:W1:Y:S03]  /*29760*/  LDCU.64 UR6, c[0x0][0x618] ;  /* 0x0000c300ff0677ac */ /* 0x000e660008000a00 */
[----:B------:R-:W-:Y:S01]  /*29770*/  IMAD.X R8, RZ, RZ, ~R0, P1 ;  /* 0x000000ffff087224 */ /* 0x000fe200008e0e00 */
[----:B------:R-:W2:Y:S03]  /*29780*/  LDCU.64 UR10, c[0x0][0x620] ;  /* 0x0000c400ff0a77ac */ /* 0x000ea60008000a00 */
[----:B0-----:R-:W-:-:S02]  /*29790*/  IMAD R8, R8, UR4, RZ ;  /* 0x0000000408087c24 */ /* 0x001fc4000f8e02ff */
[C---:B------:R-:W-:Y:S02]  /*297a0*/  IMAD R16, R0.reuse, UR4, RZ ;  /* 0x0000000400107c24 */ /* 0x040fe4000f8e02ff */
[C---:B------:R-:W-:Y:S02]  /*297b0*/  IMAD R13, R11.reuse, UR5, R8 ;  /* 0x000000050b0d7c24 */ /* 0x040fe4000f8e0208 */
[----:B-1----:R-:W-:Y:S02]  /*297c0*/  IMAD R12, R0, UR6, RZ ;  /* 0x00000006000c7c24 */ /* 0x002fe4000f8e02ff */
[----:B------:R-:W-:-:S04]  /*297d0*/  IMAD.WIDE.U32 R10, R11, UR4, R14 ;  /* 0x000000040b0a7c25 */ /* 0x000fc8000f8e000e */
[----:B------:R-:W-:Y:S01]  /*297e0*/  IMAD.WIDE.U32 R8, R5, UR6, RZ ;  /* 0x0000000605087c25 */ /* 0x000fe2000f8e00ff */
[----:B------:R-:W-:-:S03]  /*297f0*/  IADD3 R13, PT, PT, R11, R13, RZ ;  /* 0x0000000d0b0d7210 */ /* 0x000fc60007ffe0ff */
[----:B------:R-:W-:Y:S02]  /*29800*/  IMAD R17, R5, UR7, R12 ;  /* 0x0000000705117c24 */ /* 0x000fe4000f8e020c */
[----:B--2---:R-:W-:Y:S02]  /*29810*/  IMAD R11, R13, UR10, RZ ;  /* 0x0000000a0d0b7c24 */ /* 0x004fe4000f8e02ff */
[----:B----4-:R-:W-:Y:S01]  /*29820*/  IMAD.WIDE.U32 R12, R5, UR4, R6 ;  /* 0x00000004050c7c25 */ /* 0x010fe2000f8e0006 */
[----:B------:R-:W-:-:S03]  /*29830*/  IADD3 R9, PT, PT, R9, R17, RZ ;  /* 0x0000001109097210 */ /* 0x000fc60007ffe0ff */
[----:B------:R-:W-:Y:S01]  /*29840*/  IMAD R11, R10, UR11, R11 ;  /* 0x0000000b0a0b7c24 */ /* 0x000fe2000f8e020b */
[----:B------:R-:W-:Y:S01]  /*29850*/  IADD3 R23, P3, PT, R14, -R12, RZ ;  /* 0x8000000c0e177210 */ /* 0x000fe20007f7e0ff */
[----:B------:R-:W-:Y:S01]  /*29860*/  IMAD.WIDE.U32 R6, R10, UR10, R8 ;  /* 0x0000000a0a067c25 */ /* 0x000fe2000f8e0008 */
[----:B------:R-:W-:Y:S02]  /*29870*/  IADD3 R21, P2, PT, R12, UR4, RZ ;  /* 0x000000040c157c10 */ /* 0x000fe4000ff5e0ff */
[----:B------:R-:W-:Y:S01]  /*29880*/  IADD3 R8, P4, PT, R8, UR6, RZ ;  /* 0x0000000608087c10 */ /* 0x000fe2000ff9e0ff */
[----:B------:R-:W-:Y:S01]  /*29890*/  IMAD R17, R5, UR5, R16 ;  /* 0x0000000505117c24 */ /* 0x000fe2000f8e0210 */
[----:B---3--:R-:W-:Y:S01]  /*298a0*/  LEA R28, P1, R6, R3, 0x4 ;  /* 0x00000003061c7211 */ /* 0x008fe200078220ff */
[----:B------:R-:W-:Y:S01]  /*298b0*/  IMAD.IADD R7, R11, 0x1, R7 ;  /* 0x000000010b077824 */ /* 0x000fe200078e0207 */
[----:B------:R-:W-:Y:S02]  /*298c0*/  IADD3.X R9, PT, PT, R9, UR7, RZ, P4, !PT ;  /* 0x0000000709097c10 */ /* 0x000fe4000a7fe4ff */
[----:B------:R-:W-:-:S02]  /*298d0*/  IADD3 R13, PT, PT, R13, R17, RZ ;  /* 0x000000110d0d7210 */ /* 0x000fc40007ffe0ff */
[----:B------:R-:W-:Y:S02]  /*298e0*/  LEA.HI.X R29, R6, R2, R7, 0x4, P1 ;  /* 0x00000002061d7211 */ /* 0x000fe400008f2407 */
[----:B------:R-:W-:Y:S02]  /*298f0*/  IADD3.X R6, PT, PT, R15, ~R13, RZ, P3, !PT ;  /* 0x8000000d0f067210 */ /* 0x000fe40001ffe4ff */
[----:B------:R-:W-:Y:S02]  /*29900*/  IADD3 R17, P1, PT, R14, -R21, RZ ;  /* 0x800000150e117210 */ /* 0x000fe40007f3e0ff */
[----:B------:R-:W-:Y:S01]  /*29910*/  IADD3.X R13, PT, PT, R13, UR5, RZ, P2, !PT ;  /* 0x000000050d0d7c10 */ /* 0x000fe200097fe4ff */
[----:B------:R-:W-:Y:S01]  /*29920*/  IMAD R6, R6, UR10, RZ ;  /* 0x0000000a06067c24 */ /* 0x000fe2000f8e02ff */
[----:B------:R-:W-:Y:S01]  /*29930*/  IADD3 R10, P2, PT, R8, UR6, RZ ;  /* 0x00000006080a7c10 */ /* 0x000fe2000ff5e0ff */
[----:B------:R-:W2:Y:S01]  /*29940*/  LDG.E.128 R28, desc[UR8][R28.64] ;  /* 0x000000081c1c7981 */ /* 0x000ea2000c1e1d00 */
        /* <DEDUP_REMOVED lines=12> */
[----:B------:R-:W-:Y:S01]  /*29a10*/  LEA R12, P1, R6, R3, 0x4 ;  /* 0x00000003060c7211 */ /* 0x000fe200078220ff */
[----:B------:R-:W-:-:S03]  /*29a20*/  IMAD R10, R13, UR10, RZ ;  /* 0x0000000a0d0a7c24 */ /* 0x000fc6000f8e02ff */
[-C--:B------:R-:W-:Y:S01]  /*29a30*/  LEA.HI.X R13, R6, R2.reuse, R7, 0x4, P1 ;  /* 0x00000002060d7211 */ /* 0x080fe200008f2407 */
[----:B------:R-:W-:Y:S01]  /*29a40*/  IMAD R37, R21, UR11, R10 ;  /* 0x0000000b15257c24 */ /* 0x000fe2000f8e020a */
[----:B------:R-:W-:Y:S02]  /*29a50*/  IADD3 R7, PT, PT, R9, R23, RZ ;  /* 0x0000001709077210 */ /* 0x000fe40007ffe0ff */
[CC--:B------:R-:W-:Y:S01]  /*29a60*/  LEA R6, P1, R8.reuse, R3.reuse, 0x4 ;  /* 0x0000000308067211 */ /* 0x0c0fe200078220ff */
[----:B------:R-:W3:Y:S01]  /*29a70*/  LDG.E.128 R24, desc[UR8][R12.64] ;  /* 0x000000080c187981 */ /* 0x000ee2000c1e1d00 */
[----:B------:R-:W-:Y:S02]  /*29a80*/  IMAD.WIDE.U32 R10, R21, UR10, R16 ;  /* 0x0000000a150a7c25 */ /* 0x000fe4000f8e0010 */
[----:B------:R-:W-:Y:S02]  /*29a90*/  LEA.HI.X R7, R8, R2, R7, 0x4, P1 ;  /* 0x0000000208077211 */ /* 0x000fe400008f2407 */
[----:B------:R-:W-:Y:S01]  /*29aa0*/  IMAD.IADD R9, R11, 0x1, R37 ;  /* 0x000000010b097824 */ /* 0x000fe200078e0225 */
[----:B------:R-:W-:-:S02]  /*29ab0*/  LEA R8, P1, R10, R3, 0x4 ;  /* 0x000000030a087211 */ /* 0x000fc400078220ff */
        /* <DEDUP_REMOVED lines=13> */
.L_x_1446:
[----:B------:R-:W-:Y:S05]  /*29b90*/  BSYNC.RECONVERGENT B1 ;  /* 0x0000000000017941 */ /* 0x000fea0003800200 */
.L_x_1445:
        /* <DEDUP_REMOVED lines=9> */
[----:B------:R-:W4:Y:S01]  /*29c30*/  LDC.64 R10, c[0x0][0x608] ;  /* 0x00018200ff0a7b82 */ /* 0x000f220000000a00 */
[----:B------:R-:W-:Y:S01]  /*29c40*/  IADD3 R7, P1, PT, RZ, -R5, RZ ;  /* 0x80000005ff077210 */ /* 0x000fe20007f3e0ff */
[----:B------:R-:W1:Y:S03]  /*29c50*/  LDCU.64 UR4, c[0x0][0x608] ;  /* 0x0000c100ff0477ac */ /* 0x000e660008000a00 */
[----:B------:R-:W-:Y:S01]  /*29c60*/  IADD3.X R4, PT, PT, RZ, ~R0, RZ, P1, !PT ;  /* 0x80000000ff047210 */ /* 0x000fe20000ffe4ff */
[----:B------:R-:W2:Y:S01]  /*29c70*/  LDCU.64 UR10, c[0x0][0x620] ;  /* 0x0000c400ff0a77ac */ /* 0x000ea20008000a00 */
[----:B0-----:R-:W-:Y:S02]  /*29c80*/  IMAD R6, R0, UR6, RZ ;  /* 0x0000000600067c24 */ /* 0x001fe4000f8e02ff */
[----:B------:R-:W-:-:S04]  /*29c90*/  IMAD.WIDE.U32 R8, R5, UR6, RZ ;  /* 0x0000000605087c25 */ /* 0x000fc8000f8e00ff */
[----:B-1----:R-:W-:Y:S02]  /*29ca0*/  IMAD R4, R4, UR4, RZ ;  /* 0x0000000404047c24 */ /* 0x002fe4000f8e02ff */
[----:B------:R-:W-:Y:S02]  /*29cb0*/  IMAD R17, R5, UR7, R6 ;  /* 0x0000000705117c24 */ /* 0x000fe4000f8e0206 */
[C---:B------:R-:W-:Y:S02]  /*29cc0*/  IMAD R13, R7.reuse, UR5, R4 ;  /* 0x00000005070d7c24 */ /* 0x040fe4000f8e0204 */
[----:B------:R-:W-:Y:S02]  /*29cd0*/  IMAD R12, R0, UR4, RZ ;  /* 0x00000004000c7c24 */ /* 0x000fe4000f8e02ff */
[----:B------:R-:W-:-:S04]  /*29ce0*/  IMAD.WIDE.U32 R6, R7, UR4, R14 ;  /* 0x0000000407067c25 */ /* 0x000fc8000f8e000e */
[----:B----4-:R-:W-:Y:S01]  /*29cf0*/  IMAD.WIDE.U32 R10, R5, UR4, R10 ;  /* 0x00000004050a7c25 */ /* 0x010fe2000f8e000a */
[----:B------:R-:W-:-:S03]  /*29d00*/  IADD3 R13, PT, PT, R7, R13, RZ ;  /* 0x0000000d070d7210 */ /* 0x000fc60007ffe0ff */
[----:B------:R-:W-:Y:S01]  /*29d10*/  IMAD R21, R5, UR5, R12 ;  /* 0x0000000505157c24 */ /* 0x000fe2000f8e020c */
[----:B------:R-:W-:Y:S01]  /*29d20*/  IADD3 R12, P2, PT, R8, UR6, RZ ;  /* 0x00000006080c7c10 */ /* 0x000fe2000ff5e0ff */
[----:B------:R-:W-:Y:S01]  /*29d30*/  IMAD.IADD R9, R9, 0x1, R17 ;  /* 0x0000000109097824 */ /* 0x000fe200078e0211 */
[----:B------:R-:W-:Y:S01]  /*29d40*/  IADD3 R17, P1, PT, R14, -R10, RZ ;  /* 0x8000000a0e117210 */ /* 0x000fe20007f3e0ff */
[----:B--2---:R-:W-:Y:S01]  /*29d50*/  IMAD R7, R13, UR10, RZ ;  /* 0x0000000a0d077c24 */ /* 0x004fe2000f8e02ff */
[----:B------:R-:W-:Y:S02]  /*29d60*/  IADD3 R21, PT, PT, R11, R21, RZ ;  /* 0x000000150b157210 */ /* 0x000fe40007ffe0ff */
[----:B------:R-:W-:Y:S01]  /*29d70*/  IADD3.X R13, PT, PT, R9, UR7, RZ, P2, !PT ;  /* 0x00000007090d7c10 */ /* 0x000fe200097fe4ff */
[----:B------:R-:W-:-:S04]  /*29d80*/  IMAD.WIDE.U32 R8, R6, UR10, R8 ;  /* 0x0000000a06087c25 */ /* 0x000fc8000f8e0008 */
[----:B------:R-:W-:Y:S02]  /*29d90*/  IMAD.X R21, R15, 0x1, ~R21, P1 ;  /* 0x000000010f157824 */ /* 0x000fe400008e0e15 */
[----:B------:R-:W-:Y:S01]  /*29da0*/  IMAD R7, R6, UR11, R7 ;  /* 0x0000000b06077c24 */ /* 0x000fe2000f8e0207 */
[----:B------:R-:W-:Y:S01]  /*29db0*/  LEA R6, P1, R8, R3, 0x4 ;  /* 0x0000000308067211 */ /* 0x000fe200078220ff */
[----:B------:R-:W-:Y:S02]  /*29dc0*/  IMAD R4, R21, UR10, RZ ;  /* 0x0000000a15047c24 */ /* 0x000fe4000f8e02ff */
[----:B------:R-:W-:Y:S01]  /*29dd0*/  IMAD.WIDE.U32 R12, R17, UR10, R12 ;  /* 0x0000000a110c7c25 */ /* 0x000fe2000f8e000c */
[----:B------:R-:W-:-:S03]  /*29de0*/  IADD3 R7, PT, PT, R7, R9, RZ ;  /* 0x0000000907077210 */ /* 0x000fc60007ffe0ff */
[----:B------:R-:W-:Y:S01]  /*29df0*/  IMAD R17, R17, UR11, R4 ;  /* 0x0000000b11117c24 */ /* 0x000fe2000f8e0204 */
[-C--:B------:R-:W-:Y:S02]  /*29e00*/  LEA.HI.X R7, R8, R2.reuse, R7, 0x4, P1 ;  /* 0x0000000208077211 */ /* 0x080fe400008f2407 */
[C---:B------:R-:W-:Y:S02]  /*29e10*/  LEA R16, P1, R12.reuse, R3, 0x4 ;  /* 0x000000030c107211 */ /* 0x040fe400078220ff */
[----:B------:R-:W-:Y:S01]  /*29e20*/  IADD3 R17, PT, PT, R17, R13, RZ ;  /* 0x0000000d11117210 */ /* 0x000fe20007ffe0ff */
[----:B------:R-:W2:Y:S03]  /*29e30*/  LDG.E.128 R8, desc[UR8][R6.64] ;  /* 0x0000000806087981 */ /* 0x000ea6000c1e1d00 */
[----:B------:R-:W-:-:S05]  /*29e40*/  LEA.HI.X R17, R12, R2, R17, 0x4, P1 ;  /* 0x000000020c117211 */ /* 0x000fca00008f2411 */
[----:B------:R-:W4:Y:S01]  /*29e50*/  LDG.E.128 R20, desc[UR8][R16.64] ;  /* 0x0000000810147981 */ /* 0x000f22000c1e1d00 */
[----:B------:R-:W-:-:S05]  /*29e60*/  IADD3 R5, P1, PT, R5, 0x2, RZ ;  /* 0x0000000205057810 */ /* 0x000fca0007f3e0ff */
[----:B------:R-:W-:Y:S01]  /*29e70*/  IMAD.X R0, RZ, RZ, R0, P1 ;  /* 0x000000ffff007224 */ /* 0x000fe200008e0600 */
[----:B--2--5:R-:W-:Y:S02]  /*29e80*/  DADD R8, R32, R8 ;  /* 0x0000000020087229 */ /* 0x024fe40000000008 */
[----:B------:R-:W-:-:S06]  /*29e90*/  DADD R10, R34, R10 ;  /* 0x00000000220a7229 */ /* 0x000fcc000000000a */
[----:B----4-:R-:W-:Y:S02]  /*29ea0*/  DADD R32, R8, R20 ;  /* 0x0000000008207229 */ /* 0x010fe40000000014 */
[----:B------:R-:W-:-:S11]  /*29eb0*/  DADD R34, R10, R22 ;  /* 0x000000000a227229 */ /* 0x000fd60000000016 */
.L_x_1448:
[----:B------:R-:W-:Y:S05]  /*29ec0*/  BSYNC.RECONVERGENT B1 ;  /* 0x0000000000017941 */ /* 0x000fea0003800200 */
.L_x_1447:
[----:B------:R-:W-:Y:S05]  /*29ed0*/  @P0 BRA `(.L_x_1444) ;  /* 0x0000000000580947 */ /* 0x000fea0003800000 */
[----:B------:R-:W0:Y:S01]  /*29ee0*/  LDCU.64 UR4, c[0x0][0x608] ;  /* 0x0000c100ff0477ac */ /* 0x000e220008000a00 */
[----:B------:R-:W-:Y:S01]  /*29ef0*/  IADD3 R7, P0, PT, RZ, -R5, RZ ;  /* 0x80000005ff077210 */ /* 0x000fe20007f1e0ff */
[----:B------:R-:W4:Y:S03]  /*29f00*/  LDCU.64 UR6, c[0x0][0x618] ;  /* 0x0000c300ff0677ac */ /* 0x000f260008000a00 */
[----:B------:R-:W-:Y:S01]  /*29f10*/  IADD3.X R4, PT, PT, RZ, ~R0, RZ, P0, !PT ;  /* 0x80000000ff047210 */ /* 0x000fe200007fe4ff */
[----:B------:R-:W1:Y:S04]  /*29f20*/  LDCU.64 UR10, c[0x0][0x620] ;  /* 0x0000c400ff0a77ac */ /* 0x000e680008000a00 */
[----:B0-----:R-:W-:-:S02]  /*29f30*/  IMAD R4, R4, UR4, RZ ;  /* 0x0000000404047c24 */ /* 0x001fc4000f8e02ff */
[----:B------:R-:W-:-:S04]  /*29f40*/  IMAD.WIDE.U32 R14, R7, UR4, R14 ;  /* 0x00000004070e7c25 */ /* 0x000fc8000f8e000e */
[----:B----4-:R-:W-:Y:S02]  /*29f50*/  IMAD R0, R0, UR6, RZ ;  /* 0x0000000600007c24 */ /* 0x010fe4000f8e02ff */
[----:B------:R-:W-:Y:S02]  /*29f60*/  IMAD R7, R7, UR5, R4 ;  /* 0x0000000507077c24 */ /* 0x000fe4000f8e0204 */
[C---:B------:R-:W-:Y:S02]  /*29f70*/  IMAD R9, R5.reuse, UR7, R0 ;  /* 0x0000000705097c24 */ /* 0x040fe4000f8e0200 */
[----:B------:R-:W-:Y:S01]  /*29f80*/  IMAD.WIDE.U32 R4, R5, UR6, RZ ;  /* 0x0000000605047c25 */ /* 0x000fe2000f8e00ff */
[----:B------:R-:W-:-:S03]  /*29f90*/  IADD3 R0, PT, PT, R15, R7, RZ ;  /* 0x000000070f007210 */ /* 0x000fc60007ffe0ff */
[----:B------:R-:W-:Y:S02]  /*29fa0*/  IMAD.IADD R5, R5, 0x1, R9 ;  /* 0x0000000105057824 */ /* 0x000fe400078e0209 */
[----:B-1----:R-:W-:Y:S02]  /*29fb0*/  IMAD R7, R0, UR10, RZ ;  /* 0x0000000a00077c24 */ /* 0x002fe4000f8e02ff */
[----:B------:R-:W-:-:S04]  /*29fc0*/  IMAD.WIDE.U32 R4, R14, UR10, R4 ;  /* 0x0000000a0e047c25 */ /* 0x000fc8000f8e0004 */
[----:B------:R-:W-:Y:S01]  /*29fd0*/  IMAD R7, R14, UR11, R7 ;  /* 0x0000000b0e077c24 */ /* 0x000fe2000f8e0207 */
[----:B------:R-:W-:-:S04]  /*29fe0*/  LEA R6, P0, R4, R3, 0x4 ;  /* 0x0000000304067211 */ /* 0x000fc800078020ff */
[----:B------:R-:W-:-:S04]  /*29ff0*/  IADD3 R3, PT, PT, R5, R7, RZ ;  /* 0x0000000705037210 */ /* 0x000fc80007ffe0ff */
[----:B------:R-:W-:-:S06]  /*2a000*/  LEA.HI.X R7, R4, R2, R3, 0x4, P0 ;  /* 0x0000000204077211 */ /* 0x000fcc00000f2403 */
[----:B------:R-:W4:Y:S02]  /*2a010*/  LDG.E.128 R4, desc[UR8][R6.64] ;  /* 0x0000000806047981 */ /* 0x000f24000c1e1d00 */
[----:B----45:R-:W-:Y:S02]  /*2a020*/  DADD R32, R32, R4 ;  /* 0x0000000020207229 */ /* 0x030fe40000000004 */
[----:B------:R-:W-:-:S11]  /*2a030*/  DADD R34, R34, R6 ;  /* 0x0000000022227229 */ /* 0x000fd60000000006 */
.L_x_1444:
[----:B------:R-:W-:Y:S05]  /*2a040*/  BSYNC.RECONVERGENT B0 ;  /* 0x0000000000007941 */ /* 0x000fea0003800200 */
.L_x_1443:
[----:B-----5:R-:W-:Y:S01]  /*2a050*/  STG.E.128 desc[UR8][R18.64], R32 ;  /* 0x0000002012007986 */ /* 0x020fe2000c101d08 */
[----:B------:R-:W-:Y:S05]  /*2a060*/  EXIT ;  /* 0x000000000000794d */ /* 0x000fea0003800000 */
        .weak           $__internal_4_$__cuda_sm20_div_s64
        .type           $__internal_4_$__cuda_sm20_div_s64,@function
        .size           $__internal_4_$__cuda_sm20_div_s64,(.L_x_3488 - $__internal_4_$__cuda_sm20_div_s64)
$__internal_4_$__cuda_sm20_div_s64:
        /* <DEDUP_REMOVED lines=27> */
[C---:B------:R-:W-:Y:S01]  /*2a220*/  IMAD R7, R23.reuse, UR7, R9 ;  /* 0x0000000717077c24 */ /* 0x040fe2000f8e0209 */
[----:B------:R-:W-:Y:S01]  /*2a230*/  IADD3 R9, P0, PT, RZ, -R8, RZ ;  /* 0x80000008ff097210 */ /* 0x000fe20007f1e0ff */
[----:B------:R-:W-:Y:S02]  /*2a240*/  IMAD.MOV.U32 R21, RZ, RZ, RZ ;  /* 0x000000ffff157224 */ /* 0x000fe400078e00ff */
[----:B------:R-:W-:Y:S02]  /*2a250*/  IMAD R7, R6, UR6, R7 ;  /* 0x0000000606077c24 */ /* 0x000fe4000f8e0207 */
[----:B------:R-:W-:-:S04]  /*2a260*/  IMAD.HI.U32 R22, R23, R9, RZ ;  /* 0x0000000917167227 */ /* 0x000fc800078e00ff */
[----:B------:R-:W-:-:S04]  /*2a270*/  IMAD.X R7, RZ, RZ, ~R7, P0 ;  /* 0x000000ffff077224 */ /* 0x000fc800000e0e07 */
[----:B------:R-:W-:-:S04]  /*2a280*/  IMAD.WIDE.U32 R22, P0, R23, R7, R22 ;  /* 0x0000000717167225 */ /* 0x000fc80007800016 */
[----:B------:R-:W-:-:S04]  /*2a290*/  IMAD.HI.U32 R8, P1, R6, R9, R22 ;  /* 0x0000000906087227 */ /* 0x000fc80007820016 */
        /* <DEDUP_REMOVED lines=48> */
[----:B------:R-:W-:Y:S05]  /*2a5a0*/  RET.REL.NODEC R8 `(_ZN2at6native61_GLOBAL__N__2cc7adc6_23_UnfoldBackwardKernel_cu_9e10b42f_332735_unfold_backward_elementwise_kernelILi128ELi8EZNS1_32_unfold_backward_internal_kernelIN3c107complexIdEEEEvRNS_14TensorIteratorEllllllEUliE_EEviT1_) ;  /* 0xfffffd5808947950 */ /* 0x000fea0003c3ffff */
.L_x_1449:
        /* <DEDUP_REMOVED lines=13> */
.L_x_3488:


//--------------------- .text._ZN2at6native61_GLOBAL__N__2cc7adc6_23_UnfoldBackwardKernel_cu_9e10b42f_332735_unfold_backward_elementwise_kernelILi128ELi8EZNS1_32_unfold_backward_internal_kernelIfEEvRNS_14TensorIteratorEllllllEUliE_EEviT1_ --------------------------
	.section	.text._ZN2at6native61_GLOBAL__N__2cc7adc6_23_UnfoldBackwardKernel_cu_9e10b42f_332735_unfold_backward_elementwise_kernelILi128ELi8EZNS1_32_unfold_backward_internal_kernelIfEEvRNS_14TensorIteratorEllllllEUliE_EEviT1_,"ax",@progbits
	.align	128
.text._ZN2at6native61_GLOBAL__N__2cc7adc6_23_UnfoldBackwardKernel_cu_9e10b42f_332735_unfold_backward_elementwise_kernelILi128ELi8EZNS1_32_unfold_backward_internal_kernelIfEEvRNS_14TensorIteratorEllllllEUliE_EEviT1_:
        .type           _ZN2at6native61_GLOBAL__N__2cc7adc6_23_UnfoldBackwardKernel_cu_9e10b42f_332735_unfold_backward_elementwise_kernelILi128ELi8EZNS1_32_unfold_backward_internal_kernelIfEEvRNS_14TensorIteratorEllllllEUliE_EEviT1_,@function
        .size           _ZN2at6native61_GLOBAL__N__2cc7adc6_23_UnfoldBackwardKernel_cu_9e10b42f_332735_unfold_backward_elementwise_kernelILi128ELi8EZNS1_32_unfold_backward_internal_kernelIfEEvRNS_14TensorIteratorEllllllEUliE_EEviT1_,(.L_x_3490 - _ZN2at6native61_GLOBAL__N__2cc7adc6_23_UnfoldBackwardKernel_cu_9e10b42f_332735_unfold_backward_elementwise_kernelILi128ELi8EZNS1_32_unfold_backward_internal_kernelIfEEvRNS_14TensorIteratorEllllllEUliE_EEviT1_)
        .other          _ZN2at6native61_GLOBAL__N__2cc7adc6_23_UnfoldBackwardKernel_cu_9e10b42f_332735_unfold_backward_elementwise_kernelILi128ELi8EZNS1_32_unfold_backward_internal_kernelIfEEvRNS_14TensorIteratorEllllllEUliE_EEviT1_,@"STO_CUDA_ENTRY STV_DEFAULT"
_ZN2at6native61_GLOBAL__N__2cc7adc6_23_UnfoldBackwardKernel_cu_9e10b42f_332735_unfold_backward_elementwise_kernelILi128ELi8EZNS1_32_unfold_backward_internal_kernelIfEEvRNS_14TensorIteratorEllllllEUliE_EEviT1_:
        /* <DEDUP_REMOVED lines=51> */
.L_x_1454:
[----:B------:R-:W-:-:S07]  /*0330*/  MOV R5, 0x350 ;  /* 0x0000035000057802 */ /* 0x000fce0000000f00 */
[----:B------:R-:W-:Y:S05]  /*0340*/  CALL.REL.NOINC `($__internal_5_$__cuda_sm20_div_s64) ;  /* 0x0000028c00e47944 */ /* 0x000fea0003c00000 */
.L_x_1453:
        /* <DEDUP_REMOVED lines=37> */
.L_x_1455:
[----:B------:R-:W-:Y:S01]  /*05a0*/  MOV R10, R14 ;  /* 0x0000000e000a7202 */ /* 0x000fe20000000f00 */
[----:B------:R-:W-:Y:S01]  /*05b0*/  IMAD.MOV.U32 R3, RZ, RZ, R15 ;  /* 0x000000ffff037224 */ /* 0x000fe200078e000f */
[----:B------:R-:W-:-:S07]  /*05c0*/  MOV R5, 0x5e0 ;  /* 0x000005e000057802 */ /* 0x000fce0000000f00 */
[----:B------:R-:W-:Y:S05]  /*05d0*/  CALL.REL.NOINC `($__internal_5_$__cuda_sm20_div_s64) ;  /* 0x0000028c00407944 */ /* 0x000fea0003c00000 */
.L_x_1456:
        /* <DEDUP_REMOVED lines=10> */
[----:B0-----:R0:W5:Y:S01]  /*0680*/  LDG.E R3, desc[UR8][R22.64] ;  /* 0x0000000816037981 */ /* 0x001162000c1e1900 */
        /* <DEDUP_REMOVED lines=127> */
[C---:B------:R-:W-:Y:S01]  /*0e80*/  IMAD.SHL.U32 R47, R30.reuse, 0x4, RZ ;  /* 0x000000041e2f7824 */ /* 0x040fe200078e00ff */
[----:B------:R-:W-:Y:S01]  /*0e90*/  SHF.L.U64.HI R49, R30, 0x2, R31 ;  /* 0x000000021e317819 */ /* 0x000fe2000001021f */
[----:B------:R-:W-:Y:S02]  /*0ea0*/  IMAD R31, R2, UR14, RZ ;  /* 0x0000000e021f7c24 */ /* 0x000fe4000f8e02ff */
[----:B-1----:R-:W-:-:S04]  /*0eb0*/  IMAD.WIDE.U32 R28, R0, UR14, R28 ;  /* 0x0000000e001c7c25 */ /* 0x002fc8000f8e001c */
[----:B------:R-:W-:Y:S02]  /*0ec0*/  IMAD R45, R0, UR15, R31 ;  /* 0x0000000f002d7c24 */ /* 0x000fe4000f8e021f */
[----:B------:R-:W-:-:S03]  /*0ed0*/  IMAD.WIDE.U32 R30, R11, UR6, RZ ;  /* 0x000000060b1e7c25 */ /* 0x000fc6000f8e00ff */
[----:B------:R-:W-:Y:S01]  /*0ee0*/  IADD3 R45, PT, PT, R29, R45, RZ ;  /* 0x0000002d1d2d7210 */ /* 0x000fe20007ffe0ff */
[C---:B------:R-:W-:Y:S01]  /*0ef0*/  IMAD.SHL.U32 R33, R32.reuse, 0x4, RZ ;  /* 0x0000000420217824 */ /* 0x040fe200078e00ff */
[----:B------:R-:W-:Y:S01]  /*0f00*/  SHF.L.U64.HI R32, R32, 0x2, R27 ;  /* 0x0000000220207819 */ /* 0x000fe2000001021b */
[----:B------:R-:W-:Y:S01]  /*0f10*/  IMAD.WIDE.U32 R10, R10, UR6, RZ ;  /* 0x000000060a0a7c25 */ /* 0x000fe2000f8e00ff */
[----:B------:R-:W-:-:S03]  /*0f20*/  IADD3 R29, PT, PT, R31, R53, RZ ;  /* 0x000000351f1d7210 */ /* 0x000fc60007ffe0ff */
[----:B------:R-:W-:Y:S01]  /*0f30*/  IMAD.SHL.U32 R46, R26, 0x4, RZ ;  /* 0x000000041a2e7824 */ /* 0x000fe200078e00ff */
[----:B------:R-:W-:Y:S01]  /*0f40*/  IADD3 R11, PT, PT, R11, R55, RZ ;  /* 0x000000370b0b7210 */ /* 0x000fe20007ffe0ff */
[----:B------:R-:W-:Y:S01]  /*0f50*/  IMAD R51, R40, UR7, R51 ;  /* 0x0000000728337c24 */ /* 0x000fe2000f8e0233 */
[----:B------:R-:W-:Y:S01]  /*0f60*/  LEA R35, P5, R10, R35, 0x2 ;  /* 0x000000230a237211 */ /* 0x000fe200078a10ff */
[----:B------:R-:W-:Y:S01]  /*0f70*/  IMAD.WIDE.U32 R26, R40, UR6, RZ ;  /* 0x00000006281a7c25 */ /* 0x000fe2000f8e00ff */
[----:B------:R-:W-:Y:S02]  /*0f80*/  IADD3 R40, P3, PT, R14, -R28, RZ ;  /* 0x8000001c0e287210 */ /* 0x000fe40007f7e0ff */
[----:B------:R-:W-:Y:S01]  /*0f90*/  LEA.HI.X R34, R10, R34, R11, 0x2, P5 ;  /* 0x000000220a227211 */ /* 0x000fe200028f140b */
[----:B------:R-:W-:Y:S01]  /*0fa0*/  IMAD R11, R16, UR6, RZ ;  /* 0x00000006100b7c24 */ /* 0x000fe2000f8e02ff */
[----:B------:R-:W-:Y:S01]  /*0fb0*/  LEA R28, P4, R30, R13, 0x2 ;  /* 0x0000000d1e1c7211 */ /* 0x000fe200078810ff */
[----:B------:R-:W-:-:S02]  /*0fc0*/  IMAD.X R31, R15, 0x1, ~R45, P3 ;  /* 0x000000010f1f7824 */ /* 0x000fc400018e0e2d */
[----:B------:R-:W-:Y:S01]  /*0fd0*/  IMAD.IADD R51, R27, 0x1, R51 ;  /* 0x000000011b337824 */ /* 0x000fe200078e0233 */
[----:B------:R-:W-:Y:S01]  /*0fe0*/  LEA R27, P3, R26, R12, 0x2 ;  /* 0x0000000c1a1b7211 */ /* 0x000fe200078610ff */
[----:B------:R-:W-:Y:S01]  /*0ff0*/  IMAD R31, R31, R24, RZ ;  /* 0x000000181f1f7224 */ /* 0x000fe200078e02ff */
[----:B------:R-:W-:Y:S01]  /*1000*/  LEA.HI.X R41, R30, R41, R29, 0x2, P4 ;  /* 0x000000291e297211 */ /* 0x000fe200020f141d */
[----:B------:R-:W-:Y:S01]  /*1010*/  IMAD R12, R17, UR6, RZ ;  /* 0x00000006110c7c24 */ /* 0x000fe2000f8e02ff */
[----:B------:R-:W-:Y:S01]  /*1020*/  LEA.HI.X R43, R26, R43, R51, 0x2, P3 ;  /* 0x0000002b1a2b7211 */ /* 0x000fe200018f1433 */
[C---:B------:R-:W-:Y:S02]  /*1030*/  IMAD R17, R38.reuse, UR7, R11 ;  /* 0x0000000726117c24 */ /* 0x040fe4000f8e020b */
[----:B------:R-:W-:-:S04]  /*1040*/  IMAD.WIDE.U32 R10, R38, UR6, RZ ;  /* 0x00000006260a7c25 */ /* 0x000fc8000f8e00ff */
[----:B------:R-:W-:Y:S01]  /*1050*/  IMAD R16, R39, UR6, RZ ;  /* 0x0000000627107c24 */ /* 0x000fe2000f8e02ff */
[----:B------:R-:W-:Y:S01]  /*1060*/  LEA R46, P3, R10, R46, 0x2 ;  /* 0x0000002e0a2e7211 */ /* 0x000fe200078610ff */
[C---:B------:R-:W-:Y:S01]  /*1070*/  IMAD R29, R40.reuse, R25, R31 ;  /* 0x00000019281d7224 */ /* 0x040fe200078e021f */
[----:B------:R-:W-:Y:S01]  /*1080*/  LOP3.LUT R39, R5, 0xfffffff8, RZ, 0xc0, !PT ;  /* 0xfffffff805277812 */ /* 0x000fe200078ec0ff */
[----:B------:R-:W-:-:S04]  /*1090*/  IMAD.WIDE.U32 R24, R40, R24, RZ ;  /* 0x0000001828187225 */ /* 0x000fc800078e00ff */
[----:B------:R-:W-:Y:S01]  /*10a0*/  IMAD R31, R37, UR7, R12 ;  /* 0x00000007251f7c24 */ /* 0x000fe2000f8e020c */
[----:B------:R-:W-:Y:S01]  /*10b0*/  IADD3 R29, PT, PT, R25, R29, RZ ;  /* 0x0000001d191d7210 */ /* 0x000fe20007ffe0ff */
[----:B------:R-:W-:-:S03]  /*10c0*/  IMAD.WIDE.U32 R12, R37, UR6, RZ ;  /* 0x00000006250c7c25 */ /* 0x000fc6000f8e00ff */
        /* <DEDUP_REMOVED lines=11> */
[----:B0-----:R-:W-:Y:S01]  /*1180*/  IMAD.U32 R38, RZ, RZ, UR13 ;  /* 0x0000000dff267e24 */ /* 0x001fe2000f8e00ff */
[----:B------:R-:W-:-:S02]  /*1190*/  LEA R26, P2, R36, R19, 0x2 ;  /* 0x00000013241a7211 */ /* 0x000fc400078410ff */
[----:B------:R-:W-:Y:S02]  /*11a0*/  LEA.HI.X R49, R12, R49, R10, 0x2, P3 ;  /* 0x000000310c317211 */ /* 0x000fe400018f140a */
[----:B------:R-:W-:Y:S02]  /*11b0*/  LEA.HI.X R29, R36, R29, R18, 0x2, P2 ;  /* 0x0000001d241d7211 */ /* 0x000fe400010f1412 */
[----:B------:R-:W-:Y:S02]  /*11c0*/  LEA.HI.X R32, R16, R32, R11, 0x2, P4 ;  /* 0x0000002010207211 */ /* 0x000fe400020f140b */
[----:B------:R-:W-:Y:S02]  /*11d0*/  MOV R36, UR12 ;  /* 0x0000000c00247c02 */ /* 0x000fe40008000f00 */
[----:B------:R-:W-:Y:S02]  /*11e0*/  MOV R37, R20 ;  /* 0x0000001400257202 */ /* 0x000fe40000000f00 */
[----:B------:R-:W-:-:S07]  /*11f0*/  IADD3.X R45, PT, PT, ~R21, UR6, RZ, P1, !PT ;  /* 0x00000006152d7c10 */ /* 0x000fce0008ffe5ff */
.L_x_1461:
[C---:B------:R-:W-:Y:S02]  /*1200*/  IADD3 R30, P1, PT, R36.reuse, R8, RZ ;  /* 0x00000008241e7210 */ /* 0x040fe40007f3e0ff */
[----:B------:R-:W-:-:S03]  /*1210*/  IADD3 R18, P2, PT, R36, R26, RZ ;  /* 0x0000001a24127210 */ /* 0x000fc60007f5e0ff */
[----:B------:R-:W-:Y:S01]  /*1220*/  IMAD.X R31, R38, 0x1, R9, P1 ;  /* 0x00000001261f7824 */ /* 0x000fe200008e0609 */
[----:B------:R-:W-:Y:S02]  /*1230*/  IADD3 R10, P1, PT, R36, R27, RZ ;  /* 0x0000001b240a7210 */ /* 0x000fe40007f3e0ff */
[C---:B------:R-:W-:Y:S02]  /*1240*/  IADD3.X R19, PT, PT, R38.reuse, R29, RZ, P2, !PT ;  /* 0x0000001d26137210 */ /* 0x040fe400017fe4ff */
[----:B------:R-:W2:Y:S01]  /*1250*/  LDG.E R30, desc[UR8][R30.64] ;  /* 0x000000081e1e7981 */ /* 0x000ea2000c1e1900 */
[----:B------:R-:W-:Y:S01]  /*1260*/  IMAD.X R11, R38, 0x1, R43, P1 ;  /* 0x00000001260b7824 */ /* 0x000fe200008e062b */
[C---:B------:R-:W-:Y:S02]  /*1270*/  IADD3 R12, P2, PT, R36.reuse, R28, RZ ;  /* 0x0000001c240c7210 */ /* 0x040fe40007f5e0ff */
[----:B------:R0:W3:Y:S01]  /*1280*/  LDG.E R51, desc[UR8][R18.64] ;  /* 0x0000000812337981 */ /* 0x0000e2000c1e1900 */
[----:B------:R-:W-:-:S02]  /*1290*/  IADD3 R16, P1, PT, R36, R35, RZ ;  /* 0x0000002324107210 */ /* 0x000fc40007f3e0ff */
[----:B------:R-:W-:Y:S01]  /*12a0*/  IADD3.X R13, PT, PT, R38, R41, RZ, P2, !PT ;  /* 0x00000029260d7210 */ /* 0x000fe200017fe4ff */
[----:B------:R-:W4:Y:S01]  /*12b0*/  LDG.E R11, desc[UR8][R10.64] ;  /* 0x000000080a0b7981 */ /* 0x000f22000c1e1900 */
[----:B------:R-:W-:Y:S01]  /*12c0*/  IADD3 R20, P2, PT, R36, R46, RZ ;  /* 0x0000002e24147210 */ /* 0x000fe20007f5e0ff */
[----:B------:R-:W-:Y:S01]  /*12d0*/  IMAD.X R17, R38, 0x1, R34, P1 ;  /* 0x0000000126117824 */ /* 0x000fe200008e0622 */
[----:B------:R-:W-:Y:S01]  /*12e0*/  IADD3 R24, P1, PT, R36, R47, RZ ;  /* 0x0000002f24187210 */ /* 0x000fe20007f3e0ff */
[----:B------:R-:W4:Y:S01]  /*12f0*/  LDG.E R12, desc[UR8][R12.64] ;  /* 0x000000080c0c7981 */ /* 0x000f22000c1e1900 */
[----:B------:R-:W-:-:S03]  /*1300*/  IADD3.X R21, PT, PT, R38, R48, RZ, P2, !PT ;  /* 0x0000003026157210 */ /* 0x000fc600017fe4ff */
[----:B------:R-:W4:Y:S01]  /*1310*/  LDG.E R16, desc[UR8][R16.64] ;  /* 0x0000000810107981 */ /* 0x000f22000c1e1900 */
[----:B------:R-:W-:Y:S01]  /*1320*/  IMAD.X R25, R38, 0x1, R49, P1 ;  /* 0x0000000126197824 */ /* 0x000fe200008e0631 */
[----:B0-----:R-:W-:Y:S02]  /*1330*/  IADD3 R18, P1, PT, R36, R33, RZ ;  /* 0x0000002124127210 */ /* 0x001fe40007f3e0ff */
[----:B------:R-:W4:Y:S02]  /*1340*/  LDG.E R20, desc[UR8][R20.64] ;  /* 0x0000000814147981 */ /* 0x000f24000c1e1900 */
[----:B------:R-:W-:Y:S02]  /*1350*/  IADD3.X R19, PT, PT, R38, R32, RZ, P1, !PT ;  /* 0x0000002026137210 */ /* 0x000fe40000ffe4ff */
[----:B------:R-:W4:Y:S04]  /*1360*/  LDG.E R24, desc[UR8][R24.64] ;  /* 0x0000000818187981 */ /* 0x000f28000c1e1900 */
[----:B------:R-:W4:Y:S01]  /*1370*/  LDG.E R18, desc[UR8][R18.64] ;  /* 0x0000000812127981 */ /* 0x000f22000c1e1900 */
[----:B------:R-:W-:-:S02]  /*1380*/  IADD3 R39, P1, PT, R39, -0x8, RZ ;  /* 0xfffffff827277810 */ /* 0x000fc40007f3e0ff */
[----:B------:R-:W-:Y:S02]  /*1390*/  IADD3 R0, P2, PT, R0, 0x8, RZ ;  /* 0x0000000800007810 */ /* 0x000fe40007f5e0ff */
[----:B------:R-:W-:Y:S02]  /*13a0*/  IADD3.X R37, PT, PT, R37, -0x1, RZ, P1, !PT ;  /* 0xffffffff25257810 */ /* 0x000fe40000ffe4ff */
[----:B------:R-:W-:Y:S01]  /*13b0*/  ISETP.NE.U32.AND P1, PT, R39, RZ, PT ;  /* 0x000000ff2700720c */ /* 0x000fe20003f25070 */
[----:B------:R-:W-:Y:S01]  /*13c0*/  IMAD.X R2, RZ, RZ, R2, P2 ;  /* 0x000000ffff027224 */ /* 0x000fe200010e0602 */
[----:B------:R-:W-:Y:S02]  /*13d0*/  IADD3 R36, P3, PT, R36, R7, RZ ;  /* 0x0000000724247210 */ /* 0x000fe40007f7e0ff */
[----:B------:R-:W-:Y:S02]  /*13e0*/  ISETP.NE.AND.EX P1, PT, R37, RZ, PT, P1 ;  /* 0x000000ff2500720c */ /* 0x000fe40003f25310 */
[----:B------:R-:W-:Y:S01]  /*13f0*/  IADD3.X R38, PT, PT, R38, R45, RZ, P3, !PT ;  /* 0x0000002d26267210 */ /* 0x000fe20001ffe4ff */
[----:B--2--5:R-:W-:-:S04]  /*1400*/  FADD.FTZ R30, R30, R3 ;  /* 0x000000031e1e7221 */ /* 0x024fc80000010000 */
[----:B---3--:R-:W-:-:S04]  /*1410*/  FADD.FTZ R30, R30, R51 ;  /* 0x000000331e1e7221 */ /* 0x008fc80000010000 */
[----:B----4-:R-:W-:-:S04]  /*1420*/  FADD.FTZ R11, R30, R11 ;  /* 0x0000000b1e0b7221 */ /* 0x010fc80000010000 */
[----:B------:R-:W-:-:S04]  /*1430*/  FADD.FTZ R11, R11, R12 ;  /* 0x0000000c0b0b7221 */ /* 0x000fc80000010000 */
[----:B------:R-:W-:-:S04]  /*1440*/  FADD.FTZ R11, R11, R16 ;  /* 0x000000100b0b7221 */ /* 0x000fc80000010000 */
[----:B------:R-:W-:-:S04]  /*1450*/  FADD.FTZ R11, R11, R20 ;  /* 0x000000140b0b7221 */ /* 0x000fc80000010000 */
[----:B------:R-:W-:-:S04]  /*1460*/  FADD.FTZ R11, R11, R24 ;  /* 0x000000180b0b7221 */ /* 0x000fc80000010000 */
[----:B------:R-:W-:Y:S01]  /*1470*/  FADD.FTZ R3, R11, R18 ;  /* 0x000000120b037221 */ /* 0x000fe20000010000 */
[----:B------:R-:W-:Y:S06]  /*1480*/  @P1 BRA `(.L_x_1461) ;  /* 0xfffffffc005c1947 */ /* 0x000fec000383ffff */
.L_x_1460:
[----:B------:R-:W-:Y:S05]  /*1490*/  BSYNC.RECONVERGENT B2 ;  /* 0x0000000000027941 */ /* 0x000fea0003800200 */
.L_x_1459:
        /* <DEDUP_REMOVED lines=27> */
[----:B------:R-:W-:-:S04]  /*1650*/  IMAD.WIDE.U32 R10, R6, UR16, R8 ;  /* 0x00000010060a7c25 */ /* 0x000fc8000f8e0008 */
[----:B-1----:R-:W-:Y:S01]  /*1660*/  IMAD.WIDE.U32 R16, R0, UR12, R12 ;  /* 0x0000000c00107c25 */ /* 0x002fe2000f8e000c */
[----:B------:R-:W-:Y:S02]  /*1670*/  IADD3 R7, PT, PT, R7, R11, RZ ;  /* 0x0000000b07077210 */ /* 0x000fe40007ffe0ff */
[----:B----4-:R-:W-:Y:S01]  /*1680*/  LEA R6, P2, R10, UR6, 0x2 ;  /* 0x000000060a067c11 */ /* 0x010fe2000f8410ff */
[----:B------:R-:W-:Y:S01]  /*1690*/  IMAD R19, R0, UR13, R19 ;  /* 0x0000000d00137c24 */ /* 0x000fe2000f8e0213 */
[----:B------:R-:W-:Y:S02]  /*16a0*/  IADD3 R11, P5, PT, R16, UR12, RZ ;  /* 0x0000000c100b7c10 */ /* 0x000fe4000ffbe0ff */
[----:B------:R-:W-:Y:S01]  /*16b0*/  IADD3 R25, P6, PT, R14, -R16, RZ ;  /* 0x800000100e197210 */ /* 0x000fe20007fde0ff */
[----:B------:R-:W-:Y:S01]  /*16c0*/  IMAD.IADD R13, R17, 0x1, R19 ;  /* 0x00000001110d7824 */ /* 0x000fe200078e0213 */
[----:B------:R-:W-:Y:S02]  /*16d0*/  IADD3 R12, P1, PT, R8, UR14, RZ ;  /* 0x0000000e080c7c10 */ /* 0x000fe4000ff3e0ff */
[----:B------:R-:W-:-:S02]  /*16e0*/  LEA.HI.X R7, R10, UR7, R7, 0x2, P2 ;  /* 0x000000070a077c11 */ /* 0x000fc400090f1407 */
[----:B------:R-:W-:Y:S02]  /*16f0*/  IADD3.X R21, PT, PT, R13, UR13, RZ, P5, !PT ;  /* 0x0000000d0d157c10 */ /* 0x000fe4000affe4ff */
[----:B------:R-:W-:Y:S01]  /*1700*/  IADD3.X R18, PT, PT, R15, ~R13, RZ, P6, !PT ;  /* 0x8000000d0f127210 */ /* 0x000fe200037fe4ff */
[----:B------:R-:W2:Y:S01]  /*1710*/  LDG.E R6, desc[UR8][R6.64] ;  /* 0x0000000806067981 */ /* 0x000ea2000c1e1900 */
[C---:B------:R-:W-:Y:S02]  /*1720*/  IADD3 R17, P5, PT, R14.reuse, -R11, RZ ;  /* 0x8000000b0e117210 */ /* 0x040fe40007fbe0ff */
[----:B------:R-:W-:Y:S01]  /*1730*/  IADD3 R19, P3, P4, R14, -UR12, -R11 ;  /* 0x8000000c0e137c10 */ /* 0x000fe2000fc7e80b */
[----:B------:R-:W-:Y:S01]  /*1740*/  IMAD R18, R18, UR16, RZ ;  /* 0x0000001012127c24 */ /* 0x000fe2000f8e02ff */
[----:B------:R-:W-:Y:S02]  /*1750*/  IADD3 R10, P2, PT, R12, UR14, RZ ;  /* 0x0000000e0c0a7c10 */ /* 0x000fe4000ff5e0ff */
[----:B------:R-:W-:Y:S01]  /*1760*/  IADD3.X R13, PT, PT, R9, UR15, RZ, P1, !PT ;  /* 0x0000000f090d7c10 */ /* 0x000fe20008ffe4ff */
[C-C-:B------:R-:W-:Y:S01]  /*1770*/  IMAD.X R9, R15.reuse, 0x1, ~R21.reuse, P5 ;  /* 0x000000010f097824 */ /* 0x140fe200028e0e15 */
[----:B------:R-:W-:Y:S01]  /*1780*/  IADD3.X R16, PT, PT, R15, ~UR13, ~R21, P3, P4 ;  /* 0x8000000d0f107c10 */ /* 0x000fe20009fe8c15 */
[----:B------:R-:W-:Y:S01]  /*1790*/  IMAD R27, R25, UR17, R18 ;  /* 0x00000011191b7c24 */ /* 0x000fe2000f8e0212 */
[----:B------:R-:W-:Y:S01]  /*17a0*/  IADD3 R8, P1, PT, R10, UR14, RZ ;  /* 0x0000000e0a087c10 */ /* 0x000fe2000ff3e0ff */
[----:B------:R-:W-:Y:S01]  /*17b0*/  IMAD R18, R9, UR16, RZ ;  /* 0x0000001009127c24 */ /* 0x000fe2000f8e02ff */
[----:B------:R-:W-:Y:S01]  /*17c0*/  IADD3.X R11, PT, PT, R13, UR15, RZ, P2, !PT ;  /* 0x0000000f0d0b7c10 */ /* 0x000fe200097fe4ff */
[----:B------:R-:W-:-:S03]  /*17d0*/  IMAD.WIDE.U32 R12, R25, UR16, R12 ;  /* 0x00000010190c7c25 */ /* 0x000fc6000f8e000c */
[----:B------:R-:W-:Y:S01]  /*17e0*/  IADD3.X R9, PT, PT, R11, UR15, RZ, P1, !PT ;  /* 0x0000000f0b097c10 */ /* 0x000fe20008ffe4ff */
[----:B------:R-:W-:Y:S02]  /*17f0*/  IMAD R24, R16, UR16, RZ ;  /* 0x0000001010187c24 */ /* 0x000fe4000f8e02ff */
[C---:B------:R-:W-:Y:S02]  /*1800*/  IMAD R21, R17.reuse, UR17, R18 ;  /* 0x0000001111157c24 */ /* 0x040fe4000f8e0212 */
[----:B------:R-:W-:Y:S01]  /*1810*/  IMAD.WIDE.U32 R16, R17, UR16, R10 ;  /* 0x0000001011107c25 */ /* 0x000fe2000f8e000a */
[----:B------:R-:W-:Y:S02]  /*1820*/  IADD3 R11, PT, PT, R27, R13, RZ ;  /* 0x0000000d1b0b7210 */ /* 0x000fe40007ffe0ff */
[----:B------:R-:W-:Y:S01]  /*1830*/  LEA R10, P1, R12, UR6, 0x2 ;  /* 0x000000060c0a7c11 */ /* 0x000fe2000f8210ff */
[C---:B------:R-:W-:Y:S02]  /*1840*/  IMAD R13, R19.reuse, UR17, R24 ;  /* 0x00000011130d7c24 */ /* 0x040fe4000f8e0218 */
[----:B------:R-:W-:Y:S01]  /*1850*/  IMAD.WIDE.U32 R18, R19, UR16, R8 ;  /* 0x0000001013127c25 */ /* 0x000fe2000f8e0008 */
[----:B------:R-:W-:-:S02]  /*1860*/  LEA R8, P2, R16, UR6, 0x2 ;  /* 0x0000000610087c11 */ /* 0x000fc4000f8410ff */
[----:B------:R-:W-:Y:S01]  /*1870*/  LEA.HI.X R11, R12, UR7, R11, 0x2, P1 ;  /* 0x000000070c0b7c11 */ /* 0x000fe200088f140b */
[----:B------:R-:W-:Y:S01]  /*1880*/  IMAD.IADD R9, R17, 0x1, R21 ;  /* 0x0000000111097824 */ /* 0x000fe200078e0215 */
[----:B------:R-:W-:Y:S02]  /*1890*/  IADD3 R13, PT, PT, R19, R13, RZ ;  /* 0x0000000d130d7210 */ /* 0x000fe40007ffe0ff */
[----:B------:R-:W-:Y:S01]  /*18a0*/  LEA R12, P1, R18, UR6, 0x2 ;  /* 0x00000006120c7c11 */ /* 0x000fe2000f8210ff */
[----:B------:R-:W3:Y:S01]  /*18b0*/  LDG.E R10, desc[UR8][R10.64] ;  /* 0x000000080a0a7981 */ /* 0x000ee2000c1e1900 */
[----:B------:R-:W-:Y:S02]  /*18c0*/  LEA.HI.X R9, R16, UR7, R9, 0x2, P2 ;  /* 0x0000000710097c11 */ /* 0x000fe400090f1409 */
[----:B------:R-:W-:-:S03]  /*18d0*/  LEA.HI.X R13, R18, UR7, R13, 0x2, P1 ;  /* 0x00000007120d7c11 */ /* 0x000fc600088f140d */
[----:B------:R-:W4:Y:S04]  /*18e0*/  LDG.E R8, desc[UR8][R8.64] ;  /* 0x0000000808087981 */ /* 0x000f28000c1e1900 */
[----:B------:R-:W4:Y:S01]  /*18f0*/  LDG.E R12, desc[UR8][R12.64] ;  /* 0x000000080c0c7981 */ /* 0x000f22000c1e1900 */
[----:B------:R-:W-:-:S05]  /*1900*/  IADD3 R0, P1, PT, R0, 0x4, RZ ;  /* 0x0000000400007810 */ /* 0x000fca0007f3e0ff */
[----:B------:R-:W-:Y:S02]  /*1910*/  IMAD.X R2, RZ, RZ, R2, P1 ;  /* 0x000000ffff027224 */ /* 0x000fe400008e0602 */
[----:B--2--5:R-:W-:-:S04]  /*1920*/  FADD.FTZ R3, R3, R6 ;  /* 0x0000000603037221 */ /* 0x024fc80000010000 */
[----:B---3--:R-:W-:-:S04]  /*1930*/  FADD.FTZ R3, R3, R10 ;  /* 0x0000000a03037221 */ /* 0x008fc80000010000 */
[----:B----4-:R-:W-:-:S04]  /*1940*/  FADD.FTZ R3, R3, R8 ;  /* 0x0000000803037221 */ /* 0x010fc80000010000 */
[----:B------:R-:W-:-:S07]  /*1950*/  FADD.FTZ R3, R3, R12 ;  /* 0x0000000c03037221 */ /* 0x000fce0000010000 */
.L_x_1465:
[----:B------:R-:W-:Y:S05]  /*1960*/  BSYNC.RECONVERGENT B3 ;  /* 0x0000000000037941 */ /* 0x000fea0003800200 */
.L_x_1464:
        /* <DEDUP_REMOVED lines=13> */
[----:B------:R-:W3:Y:S04]  /*1a40*/  LDCU.64 UR14, c[0x0][0x620] ;  /* 0x0000c400ff0e77ac */ /* 0x000ee80008000a00 */
        /* <DEDUP_REMOVED lines=9> */
[----:B------:R-:W-:-:S03]  /*1ae0*/  IADD3 R19, P1, PT, R14, -R10, RZ ;  /* 0x8000000a0e137210 */ /* 0x000fc60007f3e0ff */
[----:B------:R-:W-:Y:S01]  /*1af0*/  IMAD R13, R0, UR13, R13 ;  /* 0x0000000d000d7c24 */ /* 0x000fe2000f8e020d */
[----:B------:R-:W-:Y:S01]  /*1b00*/  IADD3 R10, P2, PT, R8, UR12, RZ ;  /* 0x0000000c080a7c10 */ /* 0x000fe2000ff5e0ff */
[----:B------:R-:W-:Y:S02]  /*1b10*/  IMAD.IADD R17, R11, 0x1, R17 ;  /* 0x000000010b117824 */ /* 0x000fe400078e0211 */
[----:B------:R-:W-:Y:S01]  /*1b20*/  IMAD.IADD R5, R7, 0x1, R5 ;  /* 0x0000000107057824 */ /* 0x000fe200078e0205 */
[----:B------:R-:W-:Y:S02]  /*1b30*/  IADD3 R9, PT, PT, R9, R13, RZ ;  /* 0x0000000d09097210 */ /* 0x000fe40007ffe0ff */
[----:B------:R-:W-:Y:S01]  /*1b40*/  IADD3.X R17, PT, PT, R15, ~R17, RZ, P1, !PT ;  /* 0x800000110f117210 */ /* 0x000fe20000ffe4ff */
[----:B---3--:R-:W-:Y:S01]  /*1b50*/  IMAD R5, R5, UR14, RZ ;  /* 0x0000000e05057c24 */ /* 0x008fe2000f8e02ff */
[----:B------:R-:W-:Y:S01]  /*1b60*/  IADD3.X R11, PT, PT, R9, UR13, RZ, P2, !PT ;  /* 0x0000000d090b7c10 */ /* 0x000fe200097fe4ff */
[----:B------:R-:W-:-:S04]  /*1b70*/  IMAD.WIDE.U32 R8, R6, UR14, R8 ;  /* 0x0000000e06087c25 */ /* 0x000fc8000f8e0008 */
[----:B------:R-:W-:Y:S02]  /*1b80*/  IMAD R12, R17, UR14, RZ ;  /* 0x0000000e110c7c24 */ /* 0x000fe4000f8e02ff */
[----:B------:R-:W-:Y:S01]  /*1b90*/  IMAD R5, R6, UR15, R5 ;  /* 0x0000000f06057c24 */ /* 0x000fe2000f8e0205 */
[----:B0-----:R-:W-:Y:S01]  /*1ba0*/  LEA R6, P1, R8, UR6, 0x2 ;  /* 0x0000000608067c11 */ /* 0x001fe2000f8210ff */
[----:B------:R-:W-:-:S04]  /*1bb0*/  IMAD.WIDE.U32 R10, R19, UR14, R10 ;  /* 0x0000000e130a7c25 */ /* 0x000fc8000f8e000a */
[----:B------:R-:W-:Y:S01]  /*1bc0*/  IMAD R19, R19, UR15, R12 ;  /* 0x0000000f13137c24 */ /* 0x000fe2000f8e020c */
[----:B------:R-:W-:Y:S01]  /*1bd0*/  LEA R12, P2, R10, UR6, 0x2 ;  /* 0x000000060a0c7c11 */ /* 0x000fe2000f8410ff */
[----:B------:R-:W-:-:S03]  /*1be0*/  IMAD.IADD R5, R5, 0x1, R9 ;  /* 0x0000000105057824 */ /* 0x000fc600078e0209 */
[----:B------:R-:W-:Y:S02]  /*1bf0*/  IADD3 R19, PT, PT, R19, R11, RZ ;  /* 0x0000000b13137210 */ /* 0x000fe40007ffe0ff */
[----:B------:R-:W-:Y:S02]  /*1c00*/  LEA.HI.X R7, R8, UR7, R5, 0x2, P1 ;  /* 0x0000000708077c11 */ /* 0x000fe400088f1405 */
[----:B------:R-:W-:-:S03]  /*1c10*/  LEA.HI.X R13, R10, UR7, R19, 0x2, P2 ;  /* 0x000000070a0d7c11 */ /* 0x000fc600090f1413 */
[----:B------:R-:W2:Y:S04]  /*1c20*/  LDG.E R6, desc[UR8][R6.64] ;  /* 0x0000000806067981 */ /* 0x000ea8000c1e1900 */
[----:B------:R-:W3:Y:S01]  /*1c30*/  LDG.E R12, desc[UR8][R12.64] ;  /* 0x000000080c0c7981 */ /* 0x000ee2000c1e1900 */
[----:B------:R-:W-:-:S05]  /*1c40*/  IADD3 R0, P1, PT, R0, 0x2, RZ ;  /* 0x0000000200007810 */ /* 0x000fca0007f3e0ff */
[----:B------:R-:W-:Y:S02]  /*1c50*/  IMAD.X R2, RZ, RZ, R2, P1 ;  /* 0x000000ffff027224 */ /* 0x000fe400008e0602 */
[----:B--2--5:R-:W-:-:S04]  /*1c60*/  FADD.FTZ R3, R3, R6 ;  /* 0x0000000603037221 */ /* 0x024fc80000010000 */
[----:B---3--:R-:W-:-:S07]  /*1c70*/  FADD.FTZ R3, R3, R12 ;  /* 0x0000000c03037221 */ /* 0x008fce0000010000 */
.L_x_1467:
[----:B------:R-:W-:Y:S05]  /*1c80*/  BSYNC.RECONVERGENT B3 ;  /* 0x0000000000037941 */ /* 0x000fea0003800200 */
.L_x_1466:
        /* <DEDUP_REMOVED lines=21> */
[----:B------:R-:W2:Y:S02]  /*1de0*/  LDG.E R8, desc[UR8][R8.64] ;  /* 0x0000000808087981 */ /* 0x000ea4000c1e1900 */
[----:B--2--5:R-:W-:-:S07]  /*1df0*/  FADD.FTZ R3, R3, R8 ;  /* 0x0000000803037221 */ /* 0x024fce0000010000 */
.L_x_1463:
[----:B------:R-:W-:Y:S05]  /*1e00*/  BSYNC.RECONVERGENT B2 ;  /* 0x0000000000027941 */ /* 0x000fea0003800200 */
.L_x_1462:
[----:B-----5:R0:W-:Y:S02]  /*1e10*/  STG.E desc[UR8][R22.64], R3 ;  /* 0x0000000316007986 */ /* 0x0201e4000c101908 */
.L_x_1458:
[----:B------:R-:W-:Y:S05]  /*1e20*/  BSYNC.RECONVERGENT B1 ;  /* 0x0000000000017941 */ /* 0x000fea0003800200 */
.L_x_1457:
[----:B------:R-:W-:-:S07]  /*1e30*/  IADD3 R4, PT, PT, R4, 0x80, RZ ;  /* 0x0000008004047810 */ /* 0x000fce0007ffe0ff */
.L_x_1452:
[----:B------:R-:W-:Y:S05]  /*1e40*/  BSYNC.RECONVERGENT B0 ;  /* 0x0000000000007941 */ /* 0x000fea0003800200 */
.L_x_1451:
        /* <DEDUP_REMOVED lines=38> */
.L_x_1471:
[----:B------:R-:W-:-:S07]  /*20b0*/  MOV R5, 0x20d0 ;  /* 0x000020d000057802 */ /* 0x000fce0000000f00 */
[----:B------:R-:W-:Y:S05]  /*20c0*/  CALL.REL.NOINC `($__internal_5_$__cuda_sm20_div_s64) ;  /* 0x0000027000847944 */ /* 0x000fea0003c00000 */
.L_x_1470:
        /* <DEDUP_REMOVED lines=37> */
.L_x_1472:
[----:B------:R-:W-:Y:S01]  /*2320*/  IMAD.MOV.U32 R10, RZ, RZ, R14 ;  /* 0x000000ffff0a7224 */ /* 0x000fe200078e000e */
[----:B------:R-:W-:Y:S02]  /*2330*/  MOV R3, R15 ;  /* 0x0000000f00037202 */ /* 0x000fe40000000f00 */
[----:B------:R-:W-:-:S07]  /*2340*/  MOV R5, 0x2360 ;  /* 0x0000236000057802 */ /* 0x000fce0000000f00 */
[----:B------:R-:W-:Y:S05]  /*2350*/  CALL.REL.NOINC `($__internal_5_$__cuda_sm20_div_s64) ;  /* 0x0000026c00e07944 */ /* 0x000fea0003c00000 */
.L_x_1473:
        /* <DEDUP_REMOVED lines=165> */
[C---:B------:R-:W-:Y:S02]  /*2db0*/  IMAD R17, R38.reuse, UR7, R11 ;  /* 0x0000000726117c24 */ /* 0x040fe4000f8e020b */
[----:B------:R-:W-:Y:S01]  /*2dc0*/  IMAD.WIDE.U32 R10, R38, UR6, RZ ;  /* 0x00000006260a7c25 */ /* 0x000fe2000f8e00ff */
[----:B0-----:R-:W-:-:S03]  /*2dd0*/  MOV R38, UR13 ;  /* 0x0000000d00267c02 */ /* 0x001fc60008000f00 */
[----:B------:R-:W-:Y:S01]  /*2de0*/  IMAD R29, R40, R25, R31 ;  /* 0x00000019281d7224 */ /* 0x000fe200078e021f */
[----:B------:R-:W-:Y:S01]  /*2df0*/  IADD3 R11, PT, PT, R11, R17, RZ ;  /* 0x000000110b0b7210 */ /* 0x000fe20007ffe0ff */
[----:B------:R-:W-:Y:S01]  /*2e00*/  IMAD R16, R39, UR6, RZ ;  /* 0x0000000627107c24 */ /* 0x000fe2000f8e02ff */
[----:B------:R-:W-:Y:S01]  /*2e10*/  LEA R46, P3, R10, R46, 0x2 ;  /* 0x0000002e0a2e7211 */ /* 0x000fe200078610ff */
[----:B------:R-:W-:Y:S01]  /*2e20*/  IMAD.WIDE.U32 R24, R40, R24, RZ ;  /* 0x0000001828187225 */ /* 0x000fe200078e00ff */
[----:B------:R-:W-:Y:S02]  /*2e30*/  LOP3.LUT R39, R5, 0xfffffff8, RZ, 0xc0, !PT ;  /* 0xfffffff805277812 */ /* 0x000fe400078ec0ff */
[----:B------:R-:W-:Y:S01]  /*2e40*/  LEA.HI.X R48, R10, R48, R11, 0x2, P3 ;  /* 0x000000300a307211 */ /* 0x000fe200018f140b */
[C---:B------:R-:W-:Y:S02]  /*2e50*/  IMAD R31, R37.reuse, UR7, R12 ;  /* 0x00000007251f7c24 */ /* 0x040fe4000f8e020c */
[----:B------:R-:W-:-:S04]  /*2e60*/  IMAD.WIDE.U32 R12, R37, UR6, RZ ;  /* 0x00000006250c7c25 */ /* 0x000fc8000f8e00ff */
[----:B------:R-:W-:Y:S01]  /*2e70*/  IMAD R37, R19, UR7, R16 ;  /* 0x0000000713257c24 */ /* 0x000fe2000f8e0210 */
[----:B------:R-:W-:Y:S01]  /*2e80*/  LEA R47, P3, R12, R47, 0x2 ;  /* 0x0000002f0c2f7211 */ /* 0x000fe200078610ff */
[----:B------:R-:W-:Y:S02]  /*2e90*/  IMAD.IADD R29, R25, 0x1, R29 ;  /* 0x00000001191d7824 */ /* 0x000fe400078e021d */
[----:B------:R-:W-:Y:S01]  /*2ea0*/  IMAD.WIDE.U32 R16, R19, UR6, RZ ;  /* 0x0000000613107c25 */ /* 0x000fe2000f8e00ff */
[C---:B------:R-:W-:Y:S01]  /*2eb0*/  SHF.L.U32 R19, R24.reuse, 0x2, RZ ;  /* 0x0000000218137819 */ /* 0x040fe200000006ff */
[----:B------:R-:W-:Y:S01]  /*2ec0*/  USHF.L.U64.HI UR6, UR6, 0x5, UR7 ;  /* 0x0000000506067899 */ /* 0x000fe20008010207 */
[----:B------:R-:W-:Y:S01]  /*2ed0*/  SHF.L.U64.HI R29, R24, 0x2, R29 ;  /* 0x00000002181d7819 */ /* 0x000fe2000001021d */
[----:B------:R-:W-:Y:S01]  /*2ee0*/  IMAD.IADD R10, R13, 0x1, R31 ;  /* 0x000000010d0a7824 */ /* 0x000fe200078e021f */
[----:B------:R-:W-:Y:S02]  /*2ef0*/  LEA R26, P2, R36, R19, 0x2 ;  /* 0x00000013241a7211 */ /* 0x000fe400078410ff */
[----:B------:R-:W-:Y:S01]  /*2f00*/  IADD3 R11, PT, PT, R17, R37, RZ ;  /* 0x00000025110b7210 */ /* 0x000fe20007ffe0ff */
[----:B------:R-:W-:Y:S01]  /*2f10*/  IMAD.MOV.U32 R37, RZ, RZ, R20 ;  /* 0x000000ffff257224 */ /* 0x000fe200078e0014 */
[----:B------:R-:W-:-:S02]  /*2f20*/  LEA R33, P4, R16, R33, 0x2 ;  /* 0x0000002110217211 */ /* 0x000fc400078810ff */
[----:B------:R-:W-:Y:S01]  /*2f30*/  LEA.HI.X R29, R36, R29, R18, 0x2, P2 ;  /* 0x0000001d241d7211 */ /* 0x000fe200010f1412 */
[----:B------:R-:W-:Y:S01]  /*2f40*/  IMAD.U32 R36, RZ, RZ, UR12 ;  /* 0x0000000cff247e24 */ /* 0x000fe2000f8e00ff */
[----:B------:R-:W-:Y:S02]  /*2f50*/  LEA.HI.X R49, R12, R49, R10, 0x2, P3 ;  /* 0x000000310c317211 */ /* 0x000fe400018f140a */
[----:B------:R-:W-:Y:S02]  /*2f60*/  LEA.HI.X R32, R16, R32, R11, 0x2, P4 ;  /* 0x0000002010207211 */ /* 0x000fe400020f140b */
[----:B------:R-:W-:-:S07]  /*2f70*/  IADD3.X R45, PT, PT, ~R21, UR6, RZ, P1, !PT ;  /* 0x00000006152d7c10 */ /* 0x000fce0008ffe5ff */
.L_x_1478:
[C---:B------:R-:W-:Y:S02]  /*2f80*/  IADD3 R30, P1, PT, R36.reuse, R8, RZ ;  /* 0x00000008241e7210 */ /* 0x040fe40007f3e0ff */
[----:B------:R-:W-:Y:S02]  /*2f90*/  IADD3 R18, P2, PT, R36, R26, RZ ;  /* 0x0000001a24127210 */ /* 0x000fe40007f5e0ff */
[----:B------:R-:W-:Y:S02]  /*2fa0*/  IADD3.X R31, PT, PT, R38, R9, RZ, P1, !PT ;  /* 0x00000009261f7210 */ /* 0x000fe40000ffe4ff */
[----:B------:R-:W-:Y:S01]  /*2fb0*/  IADD3 R10, P1, PT, R36, R27, RZ ;  /* 0x0000001b240a7210 */ /* 0x000fe20007f3e0ff */
[----:B------:R-:W-:Y:S02]  /*2fc0*/  IMAD.X R19, R38, 0x1, R29, P2 ;  /* 0x0000000126137824 */ /* 0x000fe400010e061d */
[----:B------:R-:W2:Y:S01]  /*2fd0*/  LDG.E R30, desc[UR8][R30.64] ;  /* 0x000000081e1e7981 */ /* 0x000ea2000c1e1900 */
[----:B------:R-:W-:-:S02]  /*2fe0*/  IADD3 R12, P2, PT, R36, R28, RZ ;  /* 0x0000001c240c7210 */ /* 0x000fc40007f5e0ff */
[----:B------:R-:W-:Y:S01]  /*2ff0*/  IADD3.X R11, PT, PT, R38, R43, RZ, P1, !PT ;  /* 0x0000002b260b7210 */ /* 0x000fe20000ffe4ff */
[----:B------:R0:W3:Y:S01]  /*3000*/  LDG.E R51, desc[UR8][R18.64] ;  /* 0x0000000812337981 */ /* 0x0000e2000c1e1900 */
[----:B------:R-:W-:Y:S01]  /*3010*/  IADD3 R16, P1, PT, R36, R35, RZ ;  /* 0x0000002324107210 */ /* 0x000fe20007f3e0ff */
[----:B------:R-:W-:Y:S01]  /*3020*/  IMAD.X R13, R38, 0x1, R41, P2 ;  /* 0x00000001260d7824 */ /* 0x000fe200010e0629 */
[----:B------:R-:W-:Y:S02]  /*3030*/  IADD3 R20, P2, PT, R36, R46, RZ ;  /* 0x0000002e24147210 */ /* 0x000fe40007f5e0ff */
[----:B------:R-:W4:Y:S01]  /*3040*/  LDG.E R11, desc[UR8][R10.64] ;  /* 0x000000080a0b7981 */ /* 0x000f22000c1e1900 */
[----:B------:R-:W-:Y:S02]  /*3050*/  IADD3.X R17, PT, PT, R38, R34, RZ, P1, !PT ;  /* 0x0000002226117210 */ /* 0x000fe40000ffe4ff */
[----:B------:R-:W-:Y:S01]  /*3060*/  IADD3 R24, P1, PT, R36, R47, RZ ;  /* 0x0000002f24187210 */ /* 0x000fe20007f3e0ff */
[----:B------:R-:W4:Y:S01]  /*3070*/  LDG.E R12, desc[UR8][R12.64] ;  /* 0x000000080c0c7981 */ /* 0x000f22000c1e1900 */
[----:B------:R-:W-:-:S02]  /*3080*/  IMAD.X R21, R38, 0x1, R48, P2 ;  /* 0x0000000126157824 */ /* 0x000fc400010e0630 */
[----:B------:R-:W-:Y:S01]  /*3090*/  IADD3.X R25, PT, PT, R38, R49, RZ, P1, !PT ;  /* 0x0000003126197210 */ /* 0x000fe20000ffe4ff */
[----:B------:R-:W4:Y:S01]  /*30a0*/  LDG.E R16, desc[UR8][R16.64] ;  /* 0x0000000810107981 */ /* 0x000f22000c1e1900 */
[----:B0-----:R-:W-:-:S03]  /*30b0*/  IADD3 R18, P1, PT, R36, R33, RZ ;  /* 0x0000002124127210 */ /* 0x001fc60007f3e0ff */
[----:B------:R-:W4:Y:S02]  /*30c0*/  LDG.E R20, desc[UR8][R20.64] ;  /* 0x0000000814147981 */ /* 0x000f24000c1e1900 */
[----:B------:R-:W-:Y:S02]  /*30d0*/  IMAD.X R19, R38, 0x1, R32, P1 ;  /* 0x0000000126137824 */ /* 0x000fe400008e0620 */
[----:B------:R-:W4:Y:S04]  /*30e0*/  LDG.E R24, desc[UR8][R24.64] ;  /* 0x0000000818187981 */ /* 0x000f28000c1e1900 */
[----:B------:R-:W4:Y:S01]  /*30f0*/  LDG.E R18, desc[UR8][R18.64] ;  /* 0x0000000812127981 */ /* 0x000f22000c1e1900 */
[----:B------:R-:W-:Y:S02]  /*3100*/  IADD3 R39, P1, PT, R39, -0x8, RZ ;  /* 0xfffffff827277810 */ /* 0x000fe40007f3e0ff */
[----:B------:R-:W-:-:S02]  /*3110*/  IADD3 R36, P3, PT, R36, R7, RZ ;  /* 0x0000000724247210 */ /* 0x000fc40007f7e0ff */
[----:B------:R-:W-:Y:S02]  /*3120*/  IADD3.X R37, PT, PT, R37, -0x1, RZ, P1, !PT ;  /* 0xffffffff25257810 */ /* 0x000fe40000ffe4ff */
[----:B------:R-:W-:Y:S01]  /*3130*/  ISETP.NE.U32.AND P1, PT, R39, RZ, PT ;  /* 0x000000ff2700720c */ /* 0x000fe20003f25070 */
[----:B------:R-:W-:Y:S01]  /*3140*/  IMAD.X R38, R38, 0x1, R45, P3 ;  /* 0x0000000126267824 */ /* 0x000fe200018e062d */
[----:B------:R-:W-:Y:S02]  /*3150*/  IADD3 R0, P2, PT, R0, 0x8, RZ ;  /* 0x0000000800007810 */ /* 0x000fe40007f5e0ff */
[----:B------:R-:W-:Y:S02]  /*3160*/  ISETP.NE.AND.EX P1, PT, R37, RZ, PT, P1 ;  /* 0x000000ff2500720c */ /* 0x000fe40003f25310 */
[----:B------:R-:W-:Y:S01]  /*3170*/  IADD3.X R2, PT, PT, RZ, R2, RZ, P2, !PT ;  /* 0x00000002ff027210 */ /* 0x000fe200017fe4ff */
        /* <DEDUP_REMOVED lines=9> */
.L_x_1477:
[----:B------:R-:W-:Y:S05]  /*3210*/  BSYNC.RECONVERGENT B2 ;  /* 0x0000000000027941 */ /* 0x000fea0003800200 */
.L_x_1476:
        /* <DEDUP_REMOVED lines=27> */
[----:B-1----:R-:W-:Y:S01]  /*33d0*/  IMAD.WIDE.U32 R16, R0, UR6, R12 ;  /* 0x0000000600107c25 */ /* 0x002fe2000f8e000c */
[----:B------:R-:W-:-:S03]  /*33e0*/  IADD3 R12, P1, PT, R8, UR12, RZ ;  /* 0x0000000c080c7c10 */ /* 0x000fc6000ff3e0ff */
[----:B------:R-:W-:Y:S01]  /*33f0*/  IMAD.WIDE.U32 R10, R6, UR14, R8 ;  /* 0x0000000e060a7c25 */ /* 0x000fe2000f8e0008 */
[----:B------:R-:W-:Y:S02]  /*3400*/  IADD3 R13, PT, PT, R17, R19, RZ ;  /* 0x00000013110d7210 */ /* 0x000fe40007ffe0ff */
[----:B------:R-:W-:Y:S01]  /*3410*/  IADD3 R25, P6, PT, R14, -R16, RZ ;  /* 0x800000100e197210 */ /* 0x000fe20007fde0ff */
[----:B------:R-:W-:Y:S01]  /*3420*/  IMAD R7, R6, UR15, R7 ;  /* 0x0000000f06077c24 */ /* 0x000fe2000f8e0207 */
[----:B----4-:R-:W-:-:S03]  /*3430*/  LEA R6, P2, R10, UR16, 0x2 ;  /* 0x000000100a067c11 */ /* 0x010fc6000f8410ff */
[----:B------:R-:W-:Y:S01]  /*3440*/  IMAD.IADD R7, R7, 0x1, R11 ;  /* 0x0000000107077824 */ /* 0x000fe200078e020b */
[----:B------:R-:W-:Y:S01]  /*3450*/  IADD3 R11, P5, PT, R16, UR6, RZ ;  /* 0x00000006100b7c10 */ /* 0x000fe2000ffbe0ff */
[----:B------:R-:W-:-:S03]  /*3460*/  IMAD.X R18, R15, 0x1, ~R13, P6 ;  /* 0x000000010f127824 */ /* 0x000fc600030e0e0d */
[----:B------:R-:W-:Y:S01]  /*3470*/  IADD3.X R21, PT, PT, R13, UR7, RZ, P5, !PT ;  /* 0x000000070d157c10 */ /* 0x000fe2000affe4ff */
[----:B------:R-:W-:Y:S01]  /*3480*/  IMAD R18, R18, UR14, RZ ;  /* 0x0000000e12127c24 */ /* 0x000fe2000f8e02ff */
[----:B------:R-:W-:Y:S02]  /*3490*/  IADD3 R17, P5, PT, R14, -R11, RZ ;  /* 0x8000000b0e117210 */ /* 0x000fe40007fbe0ff */
[----:B------:R-:W-:Y:S01]  /*34a0*/  IADD3.X R13, PT, PT, R9, UR13, RZ, P1, !PT ;  /* 0x0000000d090d7c10 */ /* 0x000fe20008ffe4ff */
[----:B------:R-:W-:Y:S01]  /*34b0*/  IMAD R27, R25, UR15, R18 ;  /* 0x0000000f191b7c24 */ /* 0x000fe2000f8e0212 */
[----:B------:R-:W-:Y:S02]  /*34c0*/  LEA.HI.X R7, R10, UR17, R7, 0x2, P2 ;  /* 0x000000110a077c11 */ /* 0x000fe400090f1407 */
[----:B------:R-:W-:Y:S02]  /*34d0*/  IADD3 R19, P3, P4, R14, -UR6, -R11 ;  /* 0x800000060e137c10 */ /* 0x000fe4000fc7e80b */
[----:B------:R-:W-:Y:S01]  /*34e0*/  IADD3.X R9, PT, PT, R15, ~R21, RZ, P5, !PT ;  /* 0x800000150f097210 */ /* 0x000fe20002ffe4ff */
[----:B------:R-:W2:Y:S01]  /*34f0*/  LDG.E R6, desc[UR8][R6.64] ;  /* 0x0000000806067981 */ /* 0x000ea2000c1e1900 */
[----:B------:R-:W-:-:S02]  /*3500*/  IADD3 R10, P2, PT, R12, UR12, RZ ;  /* 0x0000000c0c0a7c10 */ /* 0x000fc4000ff5e0ff */
[----:B------:R-:W-:Y:S01]  /*3510*/  IADD3.X R16, PT, PT, R15, ~UR7, ~R21, P3, P4 ;  /* 0x800000070f107c10 */ /* 0x000fe20009fe8c15 */
[----:B------:R-:W-:Y:S01]  /*3520*/  IMAD R18, R9, UR14, RZ ;  /* 0x0000000e09127c24 */ /* 0x000fe2000f8e02ff */
[----:B------:R-:W-:Y:S01]  /*3530*/  IADD3.X R11, PT, PT, R13, UR13, RZ, P2, !PT ;  /* 0x0000000d0d0b7c10 */ /* 0x000fe200097fe4ff */
[----:B------:R-:W-:Y:S01]  /*3540*/  IMAD.WIDE.U32 R12, R25, UR14, R12 ;  /* 0x0000000e190c7c25 */ /* 0x000fe2000f8e000c */
[----:B------:R-:W-:-:S03]  /*3550*/  IADD3 R8, P1, PT, R10, UR12, RZ ;  /* 0x0000000c0a087c10 */ /* 0x000fc6000ff3e0ff */
[----:B------:R-:W-:Y:S01]  /*3560*/  IMAD R24, R16, UR14, RZ ;  /* 0x0000000e10187c24 */ /* 0x000fe2000f8e02ff */
[----:B------:R-:W-:Y:S01]  /*3570*/  IADD3.X R9, PT, PT, R11, UR13, RZ, P1, !PT ;  /* 0x0000000d0b097c10 */ /* 0x000fe20008ffe4ff */
[C---:B------:R-:W-:Y:S02]  /*3580*/  IMAD R21, R17.reuse, UR15, R18 ;  /* 0x0000000f11157c24 */ /* 0x040fe4000f8e0212 */
[----:B------:R-:W-:Y:S01]  /*3590*/  IMAD.WIDE.U32 R16, R17, UR14, R10 ;  /* 0x0000000e11107c25 */ /* 0x000fe2000f8e000a */
[----:B------:R-:W-:-:S03]  /*35a0*/  LEA R10, P1, R12, UR16, 0x2 ;  /* 0x000000100c0a7c11 */ /* 0x000fc6000f8210ff */
[----:B------:R-:W-:Y:S02]  /*35b0*/  IMAD.IADD R11, R27, 0x1, R13 ;  /* 0x000000011b0b7824 */ /* 0x000fe400078e020d */
[C---:B------:R-:W-:Y:S02]  /*35c0*/  IMAD R13, R19.reuse, UR15, R24 ;  /* 0x0000000f130d7c24 */ /* 0x040fe4000f8e0218 */
[----:B------:R-:W-:Y:S01]  /*35d0*/  IMAD.WIDE.U32 R18, R19, UR14, R8 ;  /* 0x0000000e13127c25 */ /* 0x000fe2000f8e0008 */
[----:B------:R-:W-:Y:S02]  /*35e0*/  IADD3 R9, PT, PT, R17, R21, RZ ;  /* 0x0000001511097210 */ /* 0x000fe40007ffe0ff */
[----:B------:R-:W-:Y:S02]  /*35f0*/  LEA R8, P2, R16, UR16, 0x2 ;  /* 0x0000001010087c11 */ /* 0x000fe4000f8410ff */
[----:B------:R-:W-:Y:S01]  /*3600*/  LEA.HI.X R11, R12, UR17, R11, 0x2, P1 ;  /* 0x000000110c0b7c11 */ /* 0x000fe200088f140b */
[----:B------:R-:W-:Y:S01]  /*3610*/  IMAD.IADD R13, R19, 0x1, R13 ;  /* 0x00000001130d7824 */ /* 0x000fe200078e020d */
[----:B------:R-:W-:-:S02]  /*3620*/  LEA.HI.X R9, R16, UR17, R9, 0x2, P2 ;  /* 0x0000001110097c11 */ /* 0x000fc400090f1409 */
[C---:B------:R-:W-:Y:S01]  /*3630*/  LEA R12, P1, R18.reuse, UR16, 0x2 ;  /* 0x00000010120c7c11 */ /* 0x040fe2000f8210ff */
[----:B------:R-:W3:Y:S03]  /*3640*/  LDG.E R10, desc[UR8][R10.64] ;  /* 0x000000080a0a7981 */ /* 0x000ee6000c1e1900 */
[----:B------:R-:W-:Y:S01]  /*3650*/  LEA.HI.X R13, R18, UR17, R13, 0x2, P1 ;  /* 0x00000011120d7c11 */ /* 0x000fe200088f140d */
[----:B------:R-:W4:Y:S04]  /*3660*/  LDG.E R8, desc[UR8][R8.64] ;  /* 0x0000000808087981 */ /* 0x000f28000c1e1900 */
[----:B------:R-:W4:Y:S01]  /*3670*/  LDG.E R12, desc[UR8][R12.64] ;  /* 0x000000080c0c7981 */ /* 0x000f22000c1e1900 */
[----:B------:R-:W-:-:S04]  /*3680*/  IADD3 R0, P1, PT, R0, 0x4, RZ ;  /* 0x0000000400007810 */ /* 0x000fc80007f3e0ff */
[----:B------:R-:W-:Y:S01]  /*3690*/  IADD3.X R2, PT, PT, RZ, R2, RZ, P1, !PT ;  /* 0x00000002ff027210 */ /* 0x000fe20000ffe4ff */
[----:B--2--5:R-:W-:-:S04]  /*36a0*/  FADD.FTZ R3, R3, R6 ;  /* 0x0000000603037221 */ /* 0x024fc80000010000 */
[----:B---3--:R-:W-:-:S04]  /*36b0*/  FADD.FTZ R3, R3, R10 ;  /* 0x0000000a03037221 */ /* 0x008fc80000010000 */
[----:B----4-:R-:W-:-:S04]  /*36c0*/  FADD.FTZ R3, R3, R8 ;  /* 0x0000000803037221 */ /* 0x010fc80000010000 */
[----:B------:R-:W-:-:S07]  /*36d0*/  FADD.FTZ R3, R3, R12 ;  /* 0x0000000c03037221 */ /* 0x000fce0000010000 */
.L_x_1482:
[----:B------:R-:W-:Y:S05]  /*36e0*/  BSYNC.RECONVERGENT B3 ;  /* 0x0000000000037941 */ /* 0x000fea0003800200 */
.L_x_1481:
        /* <DEDUP_REMOVED lines=19> */
[----:B0-----:R-:W-:Y:S01]  /*3820*/  IMAD.WIDE.U32 R10, R0, UR6, R8 ;  /* 0x00000006000a7c25 */ /* 0x001fe2000f8e0008 */
[----:B------:R-:W-:-:S03]  /*3830*/  IADD3 R5, PT, PT, R7, R5, RZ ;  /* 0x0000000507057210 */ /* 0x000fc60007ffe0ff */
[C---:B------:R-:W-:Y:S01]  /*3840*/  IMAD R17, R0.reuse, UR7, R17 ;  /* 0x0000000700117c24 */ /* 0x040fe2000f8e0211 */
[----:B------:R-:W0:Y:S01]  /*3850*/  LDCU.64 UR6, c[0x0][0x5f0] ;  /* 0x0000be00ff0677ac */ /* 0x000e220008000a00 */
[----:B------:R-:W-:Y:S01]  /*3860*/  IMAD.WIDE.U32 R8, R0, UR12, RZ ;  /* 0x0000000c00087c25 */ /* 0x000fe2000f8e00ff */
[----:B------:R-:W-:Y:S02]  /*3870*/  IADD3 R19, P1, PT, R14, -R10, RZ ;  /* 0x8000000a0e137210 */ /* 0x000fe40007f3e0ff */
[----:B------:R-:W-:Y:S01]  /*3880*/  IADD3 R17, PT, PT, R11, R17, RZ ;  /* 0x000000110b117210 */ /* 0x000fe20007ffe0ff */
[----:B------:R-:W-:Y:S01]  /*3890*/  IMAD R13, R0, UR13, R13 ;  /* 0x0000000d000d7c24 */ /* 0x000fe2000f8e020d */
[----:B------:R-:W-:Y:S01]  /*38a0*/  IADD3 R10, P2, PT, R8, UR12, RZ ;  /* 0x0000000c080a7c10 */ /* 0x000fe2000ff5e0ff */
[----:B---3--:R-:W-:Y:S02]  /*38b0*/  IMAD R5, R5, UR14, RZ ;  /* 0x0000000e05057c24 */ /* 0x008fe4000f8e02ff */
[----:B------:R-:W-:-:S02]  /*38c0*/  IMAD.IADD R9, R9, 0x1, R13 ;  /* 0x0000000109097824 */ /* 0x000fc400078e020d */
[----:B------:R-:W-:Y:S02]  /*38d0*/  IMAD.X R17, R15, 0x1, ~R17, P1 ;  /* 0x000000010f117824 */ /* 0x000fe400008e0e11 */
[C---:B------:R-:W-:Y:S01]  /*38e0*/  IMAD R5, R6.reuse, UR15, R5 ;  /* 0x0000000f06057c24 */ /* 0x040fe2000f8e0205 */
[----:B------:R-:W-:Y:S01]  /*38f0*/  IADD3.X R11, PT, PT, R9, UR13, RZ, P2, !PT ;  /* 0x0000000d090b7c10 */ /* 0x000fe200097fe4ff */
[----:B------:R-:W-:-:S04]  /*3900*/  IMAD.WIDE.U32 R8, R6, UR14, R8 ;  /* 0x0000000e06087c25 */ /* 0x000fc8000f8e0008 */
[----:B------:R-:W-:Y:S01]  /*3910*/  IMAD R12, R17, UR14, RZ ;  /* 0x0000000e110c7c24 */ /* 0x000fe2000f8e02ff */
[----:B0-----:R-:W-:Y:S01]  /*3920*/  LEA R6, P1, R8, UR6, 0x2 ;  /* 0x0000000608067c11 */ /* 0x001fe2000f8210ff */
[----:B------:R-:W-:Y:S01]  /*3930*/  IMAD.WIDE.U32 R10, R19, UR14, R10 ;  /* 0x0000000e130a7c25 */ /* 0x000fe2000f8e000a */
[----:B------:R-:W-:-:S03]  /*3940*/  IADD3 R5, PT, PT, R5, R9, RZ ;  /* 0x0000000905057210 */ /* 0x000fc60007ffe0ff */
[----:B------:R-:W-:Y:S01]  /*3950*/  IMAD R19, R19, UR15, R12 ;  /* 0x0000000f13137c24 */ /* 0x000fe2000f8e020c */
[----:B------:R-:W-:Y:S02]  /*3960*/  LEA R12, P2, R10, UR6, 0x2 ;  /* 0x000000060a0c7c11 */ /* 0x000fe4000f8410ff */
[----:B------:R-:W-:Y:S01]  /*3970*/  LEA.HI.X R7, R8, UR7, R5, 0x2, P1 ;  /* 0x0000000708077c11 */ /* 0x000fe200088f1405 */
[----:B------:R-:W-:-:S04]  /*3980*/  IMAD.IADD R19, R19, 0x1, R11 ;  /* 0x0000000113137824 */ /* 0x000fc800078e020b */
[----:B------:R-:W2:Y:S01]  /*3990*/  LDG.E R6, desc[UR8][R6.64] ;  /* 0x0000000806067981 */ /* 0x000ea2000c1e1900 */
[----:B------:R-:W-:-:S05]  /*39a0*/  LEA.HI.X R13, R10, UR7, R19, 0x2, P2 ;  /* 0x000000070a0d7c11 */ /* 0x000fca00090f1413 */
[----:B------:R-:W3:Y:S01]  /*39b0*/  LDG.E R12, desc[UR8][R12.64] ;  /* 0x000000080c0c7981 */ /* 0x000ee2000c1e1900 */
[----:B------:R-:W-:-:S04]  /*39c0*/  IADD3 R0, P1, PT, R0, 0x2, RZ ;  /* 0x0000000200007810 */ /* 0x000fc80007f3e0ff */
[----:B------:R-:W-:Y:S01]  /*39d0*/  IADD3.X R2, PT, PT, RZ, R2, RZ, P1, !PT ;  /* 0x00000002ff027210 */ /* 0x000fe20000ffe4ff */
[----:B--2--5:R-:W-:-:S04]  /*39e0*/  FADD.FTZ R3, R3, R6 ;  /* 0x0000000603037221 */ /* 0x024fc80000010000 */
[----:B---3--:R-:W-:-:S07]  /*39f0*/  FADD.FTZ R3, R3, R12 ;  /* 0x0000000c03037221 */ /* 0x008fce0000010000 */
.L_x_1484:
[----:B------:R-:W-:Y:S05]  /*3a00*/  BSYNC.RECONVERGENT B3 ;  /* 0x0000000000037941 */ /* 0x000fea0003800200 */
.L_x_1483:
        /* <DEDUP_REMOVED lines=21> */
[----:B------:R-:W2:Y:S02]  /*3b60*/  LDG.E R8, desc[UR8][R8.64] ;  /* 0x0000000808087981 */ /* 0x000ea4000c1e1900 */
[----:B--2--5:R-:W-:-:S07]  /*3b70*/  FADD.FTZ R3, R3, R8 ;  /* 0x0000000803037221 */ /* 0x024fce0000010000 */
.L_x_1480:
[----:B------:R-:W-:Y:S05]  /*3b80*/  BSYNC.RECONVERGENT B2 ;  /* 0x0000000000027941 */ /* 0x000fea0003800200 */
.L_x_1479:
[----:B-----5:R0:W-:Y:S02]  /*3b90*/  STG.E desc[UR8][R22.64], R3 ;  /* 0x0000000316007986 */ /* 0x0201e4000c101908 */
.L_x_1475:
[----:B------:R-:W-:Y:S05]  /*3ba0*/  BSYNC.RECONVERGENT B1 ;  /* 0x0000000000017941 */ /* 0x000fea0003800200 */
.L_x_1474:
[----:B------:R-:W-:-:S07]  /*3bb0*/  VIADD R4, R4, 0x80 ;  /* 0x0000008004047836 */ /* 0x000fce0000000000 */
.L_x_1469:
[----:B------:R-:W-:Y:S05]  /*3bc0*/  BSYNC.RECONVERGENT B0 ;  /* 0x0000000000007941 */ /* 0x000fea0003800200 */
.L_x_1468:
        /* <DEDUP_REMOVED lines=38> */
.L_x_1488:
[----:B------:R-:W-:-:S07]  /*3e30*/  MOV R5, 0x3e50 ;  /* 0x00003e5000057802 */ /* 0x000fce0000000f00 */
[----:B------:R-:W-:Y:S05]  /*3e40*/  CALL.REL.NOINC `($__internal_5_$__cuda_sm20_div_s64) ;  /* 0x0000025400247944 */ /* 0x000fea0003c00000 */
.L_x_1487:
        /* <DEDUP_REMOVED lines=37> */
.L_x_1489:
[----:B------:R-:W-:Y:S01]  /*40a0*/  MOV R10, R14 ;  /* 0x0000000e000a7202 */ /* 0x000fe20000000f00 */
[----:B------:R-:W-:Y:S01]  /*40b0*/  IMAD.MOV.U32 R3, RZ, RZ, R15 ;  /* 0x000000ffff037224 */ /* 0x000fe200078e000f */
[----:B------:R-:W-:-:S07]  /*40c0*/  MOV R5, 0x40e0 ;  /* 0x000040e000057802 */ /* 0x000fce0000000f00 */
[----:B------:R-:W-:Y:S05]  /*40d0*/  CALL.REL.NOINC `($__internal_5_$__cuda_sm20_div_s64) ;  /* 0x0000025000807944 */ /* 0x000fea0003c00000 */
.L_x_1490:
        /* <DEDUP_REMOVED lines=140> */
[----:B0-----:R-:W-:-:S04]  /*49a0*/  IMAD.WIDE.U32 R28, R2, UR12, R28 ;  /* 0x0000000c021c7c25 */ /* 0x001fc8000f8e001c */
[----:B------:R-:W-:Y:S01]  /*49b0*/  IMAD R45, R2, UR13, R31 ;  /* 0x0000000d022d7c24 */ /* 0x000fe2000f8e021f */
[----:B------:R-:W0:Y:S01]  /*49c0*/  LDCU.64 UR12, c[0x0][0x5f0] ;  /* 0x0000be00ff0c77ac */ /* 0x000e220008000a00 */
        /* <DEDUP_REMOVED lines=51> */
.L_x_1495:
        /* <DEDUP_REMOVED lines=41> */
.L_x_1494:
[----:B------:R-:W-:Y:S05]  /*4f90*/  BSYNC.RECONVERGENT B2 ;  /* 0x0000000000027941 */ /* 0x000fea0003800200 */
.L_x_1493:
        /* <DEDUP_REMOVED lines=76> */
.L_x_1499:
[----:B------:R-:W-:Y:S05]  /*5460*/  BSYNC.RECONVERGENT B3 ;  /* 0x0000000000037941 */ /* 0x000fea0003800200 */
.L_x_1498:
        /* <DEDUP_REMOVED lines=49> */
.L_x_1501:
[----:B------:R-:W-:Y:S05]  /*5780*/  BSYNC.RECONVERGENT B3 ;  /* 0x0000000000037941 */ /* 0x000fea0003800200 */
.L_x_1500:
        /* <DEDUP_REMOVED lines=23> */
.L_x_1497:
[----:B------:R-:W-:Y:S05]  /*5900*/  BSYNC.RECONVERGENT B2 ;  /* 0x0000000000027941 */ /* 0x000fea0003800200 */
.L_x_1496:
[----:B-----5:R0:W-:Y:S02]  /*5910*/  STG.E desc[UR8][R22.64], R3 ;  /* 0x0000000316007986 */ /* 0x0201e4000c101908 */
.L_x_1492:
[----:B------:R-:W-:Y:S05]  /*5920*/  BSYNC.RECONVERGENT B1 ;  /* 0x0000000000017941 */ /* 0x000fea0003800200 */
.L_x_1491:
[----:B------:R-:W-:-:S07]  /*5930*/  IADD3 R4, PT, PT, R4, 0x80, RZ ;  /* 0x0000008004047810 */ /* 0x000fce0007ffe0ff */
.L_x_1486:
[----:B------:R-:W-:Y:S05]  /*5940*/  BSYNC.RECONVERGENT B0 ;  /* 0x0000000000007941 */ /* 0x000fea0003800200 */
.L_x_1485:
        /* <DEDUP_REMOVED lines=38> */
.L_x_1505:
[----:B------:R-:W-:-:S07]  /*5bb0*/  MOV R5, 0x5bd0 ;  /* 0x00005bd000057802 */ /* 0x000fce0000000f00 */
[----:B------:R-:W-:Y:S05]  /*5bc0*/  CALL.REL.NOINC `($__internal_5_$__cuda_sm20_div_s64) ;  /* 0x0000023400c47944 */ /* 0x000fea0003c00000 */
.L_x_1504:
        /* <DEDUP_REMOVED lines=37> */
.L_x_1506:
[----:B------:R-:W-:Y:S01]  /*5e20*/  IMAD.MOV.U32 R10, RZ, RZ, R14 ;  /* 0x000000ffff0a7224 */ /* 0x000fe200078e000e */
[----:B------:R-:W-:Y:S02]  /*5e30*/  MOV R3, R15 ;  /* 0x0000000f00037202 */ /* 0x000fe40000000f00 */
[----:B------:R-:W-:-:S07]  /*5e40*/  MOV R5, 0x5e60 ;  /* 0x00005e6000057802 */ /* 0x000fce0000000f00 */
[----:B------:R-:W-:Y:S05]  /*5e50*/  CALL.REL.NOINC `($__internal_5_$__cuda_sm20_div_s64) ;  /* 0x0000023400207944 */ /* 0x000fea0003c00000 */
.L_x_1507:
        /* <DEDUP_REMOVED lines=194> */
.L_x_1512:
        /* <DEDUP_REMOVED lines=41> */
.L_x_1511:
[----:B------:R-:W-:Y:S05]  /*6d10*/  BSYNC.RECONVERGENT B2 ;  /* 0x0000000000027941 */ /* 0x000fea0003800200 */
.L_x_1510:
        /* <DEDUP_REMOVED lines=76> */
.L_x_1516:
[----:B------:R-:W-:Y:S05]  /*71e0*/  BSYNC.RECONVERGENT B3 ;  /* 0x0000000000037941 */ /* 0x000fea0003800200 */
.L_x_1515:
        /* <DEDUP_REMOVED lines=49> */
.L_x_1518:
[----:B------:R-:W-:Y:S05]  /*7500*/  BSYNC.RECONVERGENT B3 ;  /* 0x0000000000037941 */ /* 0x000fea0003800200 */
.L_x_1517:
        /* <DEDUP_REMOVED lines=23> */
.L_x_1514:
[----:B------:R-:W-:Y:S05]  /*7680*/  BSYNC.RECONVERGENT B2 ;  /* 0x0000000000027941 */ /* 0x000fea0003800200 */
.L_x_1513:
[----:B-----5:R0:W-:Y:S02]  /*7690*/  STG.E desc[UR8][R22.64], R3 ;  /* 0x0000000316007986 */ /* 0x0201e4000c101908 */
.L_x_1509:
[----:B------:R-:W-:Y:S05]  /*76a0*/  BSYNC.RECONVERGENT B1 ;  /* 0x0000000000017941 */ /* 0x000fea0003800200 */
.L_x_1508:
[----:B------:R-:W-:-:S07]  /*76b0*/  VIADD R4, R4, 0x80 ;  /* 0x0000008004047836 */ /* 0x000fce0000000000 */
.L_x_1503:
[----:B------:R-:W-:Y:S05]  /*76c0*/  BSYNC.RECONVERGENT B0 ;  /* 0x0000000000007941 */ /* 0x000fea0003800200 */
.L_x_1502:
        /* <DEDUP_REMOVED lines=38> */
.L_x_1522:
[----:B------:R-:W-:-:S07]  /*7930*/  MOV R5, 0x7950 ;  /* 0x0000795000057802 */ /* 0x000fce0000000f00 */
[----:B------:R-:W-:Y:S05]  /*7940*/  CALL.REL.NOINC `($__internal_5_$__cuda_sm20_div_s64) ;  /* 0x0000021800647944 */ /* 0x000fea0003c00000 */
.L_x_1521:
        /* <DEDUP_REMOVED lines=37> */
.L_x_1523:
[----:B------:R-:W-:Y:S01]  /*7ba0*/  MOV R10, R14 ;  /* 0x0000000e000a7202 */ /* 0x000fe20000000f00 */
[----:B------:R-:W-:Y:S01]  /*7bb0*/  IMAD.MOV.U32 R3, RZ, RZ, R15 ;  /* 0x000000ffff037224 */ /* 0x000fe200078e000f */
[----:B------:R-:W-:-:S07]  /*7bc0*/  MOV R5, 0x7be0 ;  /* 0x00007be000057802 */ /* 0x000fce0000000f00 */
[----:B------:R-:W-:Y:S05]  /*7bd0*/  CALL.REL.NOINC `($__internal_5_$__cuda_sm20_div_s64) ;  /* 0x0000021400c07944 */ /* 0x000fea0003c00000 */
.L_x_1524:
        /* <DEDUP_REMOVED lines=194> */
.L_x_1529:
        /* <DEDUP_REMOVED lines=41> */
.L_x_1528:
[----:B------:R-:W-:Y:S05]  /*8a90*/  BSYNC.RECONVERGENT B2 ;  /* 0x0000000000027941 */ /* 0x000fea0003800200 */
.L_x_1527:
        /* <DEDUP_REMOVED lines=76> */
.L_x_1533:
[----:B------:R-:W-:Y:S05]  /*8f60*/  BSYNC.RECONVERGENT B3 ;  /* 0x0000000000037941 */ /* 0x000fea0003800200 */
.L_x_1532:
        /* <DEDUP_REMOVED lines=49> */
.L_x_1535:
[----:B------:R-:W-:Y:S05]  /*9280*/  BSYNC.RECONVERGENT B3 ;  /* 0x0000000000037941 */ /* 0x000fea0003800200 */
.L_x_1534:
        /* <DEDUP_REMOVED lines=23> */
.L_x_1531:
[----:B------:R-:W-:Y:S05]  /*9400*/  BSYNC.RECONVERGENT B2 ;  /* 0x0000000000027941 */ /* 0x000fea0003800200 */
.L_x_1530:
[----:B-----5:R0:W-:Y:S02]  /*9410*/  STG.E desc[UR8][R22.64], R3 ;  /* 0x0000000316007986 */ /* 0x0201e4000c101908 */
.L_x_1526:
[----:B------:R-:W-:Y:S05]  /*9420*/  BSYNC.RECONVERGENT B1 ;  /* 0x0000000000017941 */ /* 0x000fea0003800200 */
.L_x_1525:
[----:B------:R-:W-:-:S07]  /*9430*/  IADD3 R4, PT, PT, R4, 0x80, RZ ;  /* 0x0000008004047810 */ /* 0x000fce0007ffe0ff */
.L_x_1520:
[----:B------:R-:W-:Y:S05]  /*9440*/  BSYNC.RECONVERGENT B0 ;  /* 0x0000000000007941 */ /* 0x000fea0003800200 */
.L_x_1519:
        /* <DEDUP_REMOVED lines=38> */
.L_x_1539:
[----:B------:R-:W-:-:S07]  /*96b0*/  MOV R5, 0x96d0 ;  /* 0x000096d000057802 */ /* 0x000fce0000000f00 */
[----:B------:R-:W-:Y:S05]  /*96c0*/  CALL.REL.NOINC `($__internal_5_$__cuda_sm20_div_s64) ;  /* 0x000001fc00047944 */ /* 0x000fea0003c00000 */
.L_x_1538:
        /* <DEDUP_REMOVED lines=37> */
.L_x_1540:
[----:B------:R-:W-:Y:S01]  /*9920*/  IMAD.MOV.U32 R10, RZ, RZ, R14 ;  /* 0x000000ffff0a7224 */ /* 0x000fe200078e000e */
[----:B------:R-:W-:Y:S02]  /*9930*/  MOV R3, R15 ;  /* 0x0000000f00037202 */ /* 0x000fe40000000f00 */
[----:B------:R-:W-:-:S07]  /*9940*/  MOV R5, 0x9960 ;  /* 0x0000996000057802 */ /* 0x000fce0000000f00 */
[----:B------:R-:W-:Y:S05]  /*9950*/  CALL.REL.NOINC `($__internal_5_$__cuda_sm20_div_s64) ;  /* 0x000001f800607944 */ /* 0x000fea0003c00000 */
.L_x_1541:
        /* <DEDUP_REMOVED lines=194> */
.L_x_1546:
        /* <DEDUP_REMOVED lines=41> */
.L_x_1545:
[----:B------:R-:W-:Y:S05]  /*a810*/  BSYNC.RECONVERGENT B2 ;  /* 0x0000000000027941 */ /* 0x000fea0003800200 */
.L_x_1544:
        /* <DEDUP_REMOVED lines=76> */
.L_x_1550:
[----:B------:R-:W-:Y:S05]  /*ace0*/  BSYNC.RECONVERGENT B3 ;  /* 0x0000000000037941 */ /* 0x000fea0003800200 */
.L_x_1549:
        /* <DEDUP_REMOVED lines=49> */
.L_x_1552:
[----:B------:R-:W-:Y:S05]  /*b000*/  BSYNC.RECONVERGENT B3 ;  /* 0x0000000000037941 */ /* 0x000fea0003800200 */
.L_x_1551:
        /* <DEDUP_REMOVED lines=23> */
.L_x_1548:
[----:B------:R-:W-:Y:S05]  /*b180*/  BSYNC.RECONVERGENT B2 ;  /* 0x0000000000027941 */ /* 0x000fea0003800200 */
.L_x_1547:
[----:B-----5:R0:W-:Y:S02]  /*b190*/  STG.E desc[UR8][R22.64], R3 ;  /* 0x0000000316007986 */ /* 0x0201e4000c101908 */
.L_x_1543:
[----:B------:R-:W-:Y:S05]  /*b1a0*/  BSYNC.RECONVERGENT B1 ;  /* 0x0000000000017941 */ /* 0x000fea0003800200 */
.L_x_1542:
[----:B------:R-:W-:-:S07]  /*b1b0*/  VIADD R4, R4, 0x80 ;  /* 0x0000008004047836 */ /* 0x000fce0000000000 */
.L_x_1537:
[----:B------:R-:W-:Y:S05]  /*b1c0*/  BSYNC.RECONVERGENT B0 ;  /* 0x0000000000007941 */ /* 0x000fea0003800200 */
.L_x_1536:
        /* <DEDUP_REMOVED lines=38> */
.L_x_1556:
[----:B------:R-:W-:-:S07]  /*b430*/  MOV R5, 0xb450 ;  /* 0x0000b45000057802 */ /* 0x000fce0000000f00 */
[----:B------:R-:W-:Y:S05]  /*b440*/  CALL.REL.NOINC `($__internal_5_$__cuda_sm20_div_s64) ;  /* 0x000001dc00a47944 */ /* 0x000fea0003c00000 */
.L_x_1555:
        /* <DEDUP_REMOVED lines=19> */
[----:B------:R-:W-:-:S06]  /*b580*/  HFMA2 R9, -RZ, RZ, 0, 0 ;  /* 0x00000000ff097431 */ /* 0x000fcc00000001ff */
        /* <DEDUP_REMOVED lines=17> */
.L_x_1557:
[----:B------:R-:W-:Y:S01]  /*b6a0*/  IMAD.MOV.U32 R10, RZ, RZ, R14 ;  /* 0x000000ffff0a7224 */ /* 0x000fe200078e000e */
[----:B------:R-:W-:Y:S02]  /*b6b0*/  MOV R3, R15 ;  /* 0x0000000f00037202 */ /* 0x000fe40000000f00 */
[----:B------:R-:W-:-:S07]  /*b6c0*/  MOV R5, 0xb6e0 ;  /* 0x0000b6e000057802 */ /* 0x000fce0000000f00 */
[----:B------:R-:W-:Y:S05]  /*b6d0*/  CALL.REL.NOINC `($__internal_5_$__cuda_sm20_div_s64) ;  /* 0x000001dc00007944 */ /* 0x000fea0003c00000 */
.L_x_1558:
        /* <DEDUP_REMOVED lines=27> */
[----:B------:R-:W-:Y:S02]  /*b890*/  IADD3.X R45, PT, PT, RZ, R0, RZ, P1, !PT ;  /* 0x00000000ff2d7210 */ /* 0x000fe40000ffe4ff */
[----:B------:R-:W-:Y:S01]  /*b8a0*/  IADD3 R11, P2, PT, R2, 0x3, RZ ;  /* 0x00000003020b7810 */ /* 0x000fe20007f5e0ff */
[----:B------:R-:W-:Y:S01]  /*b8b0*/  IMAD.X R10, RZ, RZ, ~R0, P4 ;  /* 0x000000ffff0a7224 */ /* 0x000fe200020e0e00 */
[----:B------:R-:W-:Y:S02]  /*b8c0*/  IADD3 R26, P1, PT, RZ, -R40, RZ ;  /* 0x80000028ff1a7210 */ /* 0x000fe40007f3e0ff */
[----:B------:R-:W-:-:S02]  /*b8d0*/  IADD3.X R44, PT, PT, RZ, R0, RZ, P2, !PT ;  /* 0x00000000ff2c7210 */ /* 0x000fc400017fe4ff */
[----:B------:R-:W-:Y:S02]  /*b8e0*/  IADD3 R17, P3, PT, RZ, -R11, RZ ;  /* 0x8000000bff117210 */ /* 0x000fe40007f7e0ff */
[C---:B------:R-:W-:Y:S02]  /*b8f0*/  IADD3 R38, P6, PT, R2.reuse, 0x5, RZ ;  /* 0x0000000502267810 */ /* 0x040fe40007fde0ff */
[----:B------:R-:W-:Y:S01]  /*b900*/  IADD3 R37, P4, PT, R2, 0x6, RZ ;  /* 0x0000000602257810 */ /* 0x000fe20007f9e0ff */
[----:B0-----:R-:W-:Y:S01]  /*b910*/  IMAD R7, R0, UR6, RZ ;  /* 0x0000000600077c24 */ /* 0x001fe2000f8e02ff */
[----:B------:R-:W-:Y:S02]  /*b920*/  USHF.L.U32 UR14, UR6, 0x5, URZ ;  /* 0x00000005060e7899 */ /* 0x000fe400080006ff */
[----:B------:R-:W-:-:S04]  /*b930*/  IMAD.WIDE.U32 R8, R2, UR6, RZ ;  /* 0x0000000602087c25 */ /* 0x000fc8000f8e00ff */
[----:B------:R-:W-:Y:S01]  /*b940*/  IMAD R7, R2, UR7, R7 ;  /* 0x0000000702077c24 */ /* 0x000fe2000f8e0207 */
[----:B------:R-:W-:Y:S01]  /*b950*/  IADD3 R36, P2, PT, R8, UR6, RZ ;  /* 0x0000000608247c10 */ /* 0x000fe2000ff5e0ff */
[----:B--2---:R-:W-:Y:S02]  /*b960*/  IMAD R10, R10, UR12, RZ ;  /* 0x0000000c0a0a7c24 */ /* 0x004fe4000f8e02ff */
[C---:B------:R-:W-:Y:S01]  /*b970*/  IMAD.SHL.U32 R19, R8.reuse, 0x4, RZ ;  /* 0x0000000408137824 */ /* 0x040fe200078e00ff */
[----:B------:R-:W-:Y:S01]  /*b980*/  IADD3 R18, PT, PT, R9, R7, RZ ;  /* 0x0000000709127210 */ /* 0x000fe20007ffe0ff */
[C---:B------:R-:W-:Y:S01]  /*b990*/  IMAD R13, R29.reuse, UR13, R10 ;  /* 0x0000000d1d0d7c24 */ /* 0x040fe2000f8e020a */
[----:B------:R-:W-:Y:S01]  /*b9a0*/  IADD3.X R7, PT, PT, RZ, ~R45, RZ, P1, !PT ;  /* 0x8000002dff077210 */ /* 0x000fe20000ffe4ff */
[----:B------:R-:W-:Y:S01]  /*b9b0*/  IMAD.WIDE.U32 R28, R29, UR12, R14 ;  /* 0x0000000c1d1c7c25 */ /* 0x000fe2000f8e000e */
[----:B------:R-:W-:Y:S02]  /*b9c0*/  SHF.L.U64.HI R9, R8, 0x2, R18 ;  /* 0x0000000208097819 */ /* 0x000fe40000010212 */
[----:B------:R-:W-:Y:S01]  /*b9d0*/  IADD3.X R8, PT, PT, RZ, ~R44, RZ, P3, !PT ;  /* 0x8000002cff087210 */ /* 0x000fe20001ffe4ff */
[----:B------:R-:W-:Y:S01]  /*b9e0*/  IMAD R7, R7, UR12, RZ ;  /* 0x0000000c07077c24 */ /* 0x000fe2000f8e02ff */
[----:B------:R-:W-:Y:S01]  /*b9f0*/  IADD3.X R18, PT, PT, R18, UR7, RZ, P2, !PT ;  /* 0x0000000712127c10 */ /* 0x000fe200097fe4ff */
[----:B-1----:R-:W-:-:S02]  /*ba00*/  IMAD R10, R24, UR13, RZ ;  /* 0x0000000d180a7c24 */ /* 0x002fc4000f8e02ff */
[----:B------:R-:W-:Y:S02]  /*ba10*/  IMAD R8, R8, UR12, RZ ;  /* 0x0000000c08087c24 */ /* 0x000fe4000f8e02ff */
[----:B------:R-:W-:Y:S01]  /*ba20*/  IMAD R21, R26, UR13, R7 ;  /* 0x0000000d1a157c24 */ /* 0x000fe2000f8e0207 */
[----:B------:R-:W-:Y:S01]  /*ba30*/  IADD3 R7, PT, PT, R29, R13, RZ ;  /* 0x0000000d1d077210 */ /* 0x000fe20007ffe0ff */
[C---:B------:R-:W-:Y:S02]  /*ba40*/  IMAD R29, R17.reuse, UR13, R8 ;  /* 0x0000000d111d7c24 */ /* 0x040fe4000f8e0208 */
[----:B------:R-:W-:-:S04]  /*ba50*/  IMAD.WIDE.U32 R16, R17, UR12, R14 ;  /* 0x0000000c11107c25 */ /* 0x000fc8000f8e000e */
[----:B------:R-:W-:Y:S01]  /*ba60*/  IMAD.WIDE.U32 R26, R26, UR12, R14 ;  /* 0x0000000c1a1a7c25 */ /* 0x000fe2000f8e000e */
[----:B------:R-:W-:-:S03]  /*ba70*/  IADD3 R17, PT, PT, R17, R29, RZ ;  /* 0x0000001d11117210 */ /* 0x000fc60007ffe0ff */
[-C--:B------:R-:W-:Y:S02]  /*ba80*/  IMAD R7, R7, R24.reuse, RZ ;  /* 0x0000001807077224 */ /* 0x080fe400078e02ff */
        /* <DEDUP_REMOVED lines=19> */
[C---:B------:R-:W-:Y:S01]  /*bbc0*/  LEA R7, P1, -R12.reuse, UR14, 0x5 ;  /* 0x0000000e0c077c11 */ /* 0x040fe2000f8229ff */
[----:B------:R-:W-:Y:S01]  /*bbd0*/  IMAD.IADD R41, R17, 0x1, R41 ;  /* 0x0000000111297824 */ /* 0x000fe200078e0229 */
[----:B------:R-:W-:Y:S01]  /*bbe0*/  SHF.L.U64.HI R21, R12, 0x5, R21 ;  /* 0x000000050c157819 */ /* 0x000fe20000010215 */
[----:B------:R-:W-:Y:S01]  /*bbf0*/  IMAD R44, R44, UR6, RZ ;  /* 0x000000062c2c7c24 */ /* 0x000fe2000f8e02ff */
[----:B------:R-:W-:Y:S01]  /*bc00*/  SHF.L.U32 R12, R26, 0x2, RZ ;  /* 0x000000021a0c7819 */ /* 0x000fe200000006ff */
[----:B------:R-:W-:Y:S01]  /*bc10*/  IMAD R55, R42, UR6, RZ ;  /* 0x000000062a377c24 */ /* 0x000fe2000f8e02ff */
[----:B------:R-:W-:Y:S01]  /*bc20*/  SHF.L.U64.HI R43, R26, 0x2, R43 ;  /* 0x000000021a2b7819 */ /* 0x000fe2000001022b */
[----:B------:R-:W-:Y:S01]  /*bc30*/  IMAD R53, R11, UR7, R44 ;  /* 0x000000070b357c24 */ /* 0x000fe2000f8e022c */
[----:B------:R-:W-:Y:S01]  /*bc40*/  SHF.L.U32 R13, R16, 0x2, RZ ;  /* 0x00000002100d7819 */ /* 0x000fe200000006ff */
[----:B------:R-:W-:Y:S01]  /*bc50*/  IMAD R55, R10, UR7, R55 ;  /* 0x000000070a377c24 */ /* 0x000fe2000f8e0237 */
[----:B------:R-:W-:Y:S01]  /*bc60*/  SHF.L.U64.HI R41, R16, 0x2, R41 ;  /* 0x0000000210297819 */ /* 0x000fe20000010229 */
[----:B------:R-:W-:Y:S01]  /*bc70*/  IMAD.X R16, RZ, RZ, R0, P6 ;  /* 0x000000ffff107224 */ /* 0x000fe200030e0600 */
[----:B------:R-:W-:-:S02]  /*bc80*/  IADD3 R28, P3, PT, RZ, -R38, RZ ;  /* 0x80000026ff1c7210 */ /* 0x000fc40007f7e0ff */
[----:B------:R-:W-:Y:S02]  /*bc90*/  IADD3.X R26, PT, PT, RZ, ~R42, RZ, P5, !PT ;  /* 0x8000002aff1a7210 */ /* 0x000fe40002ffe4ff */
[----:B------:R-:W-:Y:S01]  /*bca0*/  IADD3 R19, P5, PT, R2, 0x7, RZ ;  /* 0x0000000702137810 */ /* 0x000fe20007fbe0ff */
[----:B------:R-:W-:Y:S01]  /*bcb0*/  IMAD.X R27, RZ, RZ, ~R16, P3 ;  /* 0x000000ffff1b7224 */ /* 0x000fe200018e0e10 */
[-C--:B------:R-:W-:Y:S01]  /*bcc0*/  IADD3.X R17, PT, PT, RZ, R0.reuse, RZ, P4, !PT ;  /* 0x00000000ff117210 */ /* 0x080fe200027fe4ff */
[----:B------:R-:W-:Y:S01]  /*bcd0*/  IMAD R26, R26, UR12, RZ ;  /* 0x0000000c1a1a7c24 */ /* 0x000fe2000f8e02ff */
[----:B------:R-:W-:Y:S01]  /*bce0*/  IADD3 R31, P4, PT, RZ, -R37, RZ ;  /* 0x80000025ff1f7210 */ /* 0x000fe20007f9e0ff */
[----:B------:R-:W-:Y:S01]  /*bcf0*/  IMAD R27, R27, UR12, RZ ;  /* 0x0000000c1b1b7c24 */ /* 0x000fe2000f8e02ff */
[----:B------:R-:W-:Y:S01]  /*bd00*/  IADD3.X R39, PT, PT, RZ, R0, RZ, P5, !PT ;  /* 0x00000000ff277210 */ /* 0x000fe20002ffe4ff */
[C---:B------:R-:W-:Y:S01]  /*bd10*/  IMAD R47, R35.reuse, UR13, R26 ;  /* 0x0000000d232f7c24 */ /* 0x040fe2000f8e021a */
[----:B------:R-:W-:Y:S01]  /*bd20*/  IADD3 R33, P3, PT, RZ, -R19, RZ ;  /* 0x80000013ff217210 */ /* 0x000fe20007f7e0ff */
[----:B------:R-:W-:Y:S01]  /*bd30*/  IMAD.WIDE.U32 R34, R35, UR12, R14 ;  /* 0x0000000c23227c25 */ /* 0x000fe2000f8e000e */
[----:B------:R-:W-:-:S03]  /*bd40*/  IADD3.X R30, PT, PT, RZ, ~R17, RZ, P4, !PT ;  /* 0x80000011ff1e7210 */ /* 0x000fc600027fe4ff */
[C---:B------:R-:W-:Y:S01]  /*bd50*/  IMAD R51, R28.reuse, UR13, R27 ;  /* 0x0000000d1c337c24 */ /* 0x040fe2000f8e021b */
[----:B------:R-:W-:Y:S01]  /*bd60*/  IADD3 R47, PT, PT, R35, R47, RZ ;  /* 0x0000002f232f7210 */ /* 0x000fe20007ffe0ff */
[----:B------:R-:W-:Y:S02]  /*bd70*/  IMAD.WIDE.U32 R26, R28, UR12, R14 ;  /* 0x0000000c1c1a7c25 */ /* 0x000fe4000f8e000e */
[----:B------:R-:W0:Y:S02]  /*bd80*/  LDC.64 R28, c[0x0][0x608] ;  /* 0x00018200ff1c7b82 */ /* 0x000e240000000a00 */
[----:B------:R-:W-:Y:S01]  /*bd90*/  IMAD.X R32, RZ, RZ, ~R39, P3 ;  /* 0x000000ffff207224 */ /* 0x000fe200018e0e27 */
        /* <DEDUP_REMOVED lines=13> */
[C---:B------:R-:W-:Y:S01]  /*be70*/  IMAD R33, R26.reuse, R25, R46 ;  /* 0x000000191a217224 */ /* 0x040fe200078e022e */
[----:B------:R-:W-:Y:S01]  /*be80*/  IADD3 R47, PT, PT, R35, R47, RZ ;  /* 0x0000002f232f7210 */ /* 0x000fe20007ffe0ff */
[-C--:B------:R-:W-:Y:S02]  /*be90*/  IMAD R46, R49, R24.reuse, RZ ;  /* 0x00000018312e7224 */ /* 0x080fe400078e02ff */
[----:B------:R-:W-:-:S04]  /*bea0*/  IMAD.WIDE.U32 R26, R26, R24, RZ ;  /* 0x000000181a1a7225 */ /* 0x000fc800078e00ff */
[C---:B------:R-:W-:Y:S01]  /*beb0*/  IMAD.SHL.U32 R35, R34.reuse, 0x4, RZ ;  /* 0x0000000422237824 */ /* 0x040fe200078e00ff */
[----:B------:R-:W-:Y:S01]  /*bec0*/  SHF.L.U64.HI R34, R34, 0x2, R47 ;  /* 0x0000000222227819 */ /* 0x000fe2000001022f */
[-C--:B------:R-:W-:Y:S01]  /*bed0*/  IMAD R49, R31, R24.reuse, RZ ;  /* 0x000000181f317224 */ /* 0x080fe200078e02ff */
[----:B------:R-:W-:Y:S01]  /*bee0*/  IADD3 R27, PT, PT, R27, R33, RZ ;  /* 0x000000211b1b7210 */ /* 0x000fe20007ffe0ff */
[----:B------:R-:W-:Y:S01]  /*bef0*/  IMAD R47, R30, R25, R46 ;  /* 0x000000191e2f7224 */ /* 0x000fe200078e022e */
[----:B------:R-:W-:Y:S01]  /*bf00*/  SHF.L.U32 R46, R26, 0x2, RZ ;  /* 0x000000021a2e7819 */ /* 0x000fe200000006ff */
[----:B------:R-:W-:Y:S01]  /*bf10*/  IMAD.WIDE.U32 R30, R30, R24, RZ ;  /* 0x000000181e1e7225 */ /* 0x000fe200078e00ff */
[----:B------:R-:W-:-:S03]  /*bf20*/  SHF.L.U64.HI R48, R26, 0x2, R27 ;  /* 0x000000021a307819 */ /* 0x000fc6000001021b */
[C---:B------:R-:W-:Y:S02]  /*bf30*/  IMAD R49, R32.reuse, R25, R49 ;  /* 0x0000001920317224 */ /* 0x040fe400078e0231 */
[----:B------:R-:W-:-:S04]  /*bf40*/  IMAD.WIDE.U32 R32, R32, R24, RZ ;  /* 0x0000001820207225 */ /* 0x000fc800078e00ff */
[----:B------:R-:W-:Y:S01]  /*bf50*/  IMAD.IADD R31, R31, 0x1, R47 ;  /* 0x000000011f1f7824 */ /* 0x000fe200078e022f */
[----:B------:R-:W-:Y:S01]  /*bf60*/  IADD3 R27, PT, PT, R33, R49, RZ ;  /* 0x00000031211b7210 */ /* 0x000fe20007ffe0ff */
[----:B------:R-:W-:Y:S01]  /*bf70*/  IMAD R51, R45, UR6, RZ ;  /* 0x000000062d337c24 */ /* 0x000fe2000f8e02ff */
[----:B------:R-:W-:Y:S01]  /*bf80*/  SHF.L.U32 R47, R30, 0x2, RZ ;  /* 0x000000021e2f7819 */ /* 0x000fe200000006ff */
[----:B0-----:R-:W-:Y:S01]  /*bf90*/  IMAD.WIDE.U32 R28, R2, UR12, R28 ;  /* 0x0000000c021c7c25 */ /* 0x001fe2000f8e001c */
[----:B------:R-:W-:-:S03]  /*bfa0*/  SHF.L.U64.HI R49, R30, 0x2, R31 ;  /* 0x000000021e317819 */ /* 0x000fc6000001021f */
[----:B------:R-:W-:Y:S02]  /*bfb0*/  IMAD R31, R0, UR12, RZ ;  /* 0x0000000c001f7c24 */ /* 0x000fe4000f8e02ff */
[C---:B------:R-:W-:Y:S01]  /*bfc0*/  IMAD.SHL.U32 R33, R32.reuse, 0x4, RZ ;  /* 0x0000000420217824 */ /* 0x040fe200078e00ff */
[----:B------:R-:W-:Y:S01]  /*bfd0*/  SHF.L.U64.HI R32, R32, 0x2, R27 ;  /* 0x0000000220207819 */ /* 0x000fe2000001021b */
[----:B------:R-:W-:Y:S01]  /*bfe0*/  IMAD R45, R2, UR13, R31 ;  /* 0x0000000d022d7c24 */ /* 0x000fe2000f8e021f */
[----:B------:R-:W0:Y:S01]  /*bff0*/  LDCU.64 UR12, c[0x0][0x5f0] ;  /* 0x0000be00ff0c77ac */ /* 0x000e220008000a00 */
[----:B------:R-:W-:-:S03]  /*c000*/  IMAD.WIDE.U32 R30, R11, UR6, RZ ;  /* 0x000000060b1e7c25 */ /* 0x000fc6000f8e00ff */
[----:B------:R-:W-:Y:S01]  /*c010*/  IADD3 R45, PT, PT, R29, R45, RZ ;  /* 0x0000002d1d2d7210 */ /* 0x000fe20007ffe0ff */
[----:B------:R-:W-:-:S04]  /*c020*/  IMAD.WIDE.U32 R10, R10, UR6, RZ ;  /* 0x000000060a0a7c25 */ /* 0x000fc8000f8e00ff */
[C---:B------:R-:W-:Y:S01]  /*c030*/  IMAD R51, R40.reuse, UR7, R51 ;  /* 0x0000000728337c24 */ /* 0x040fe2000f8e0233 */
[----:B------:R-:W-:Y:S01]  /*c040*/  IADD3 R11, PT, PT, R11, R55, RZ ;  /* 0x000000370b0b7210 */ /* 0x000fe20007ffe0ff */
[----:B------:R-:W-:Y:S01]  /*c050*/  IMAD.WIDE.U32 R26, R40, UR6, RZ ;  /* 0x00000006281a7c25 */ /* 0x000fe2000f8e00ff */
[----:B------:R-:W-:Y:S02]  /*c060*/  IADD3 R40, P3, PT, R14, -R28, RZ ;  /* 0x8000001c0e287210 */ /* 0x000fe40007f7e0ff */
[C---:B------:R-:W-:Y:S01]  /*c070*/  LEA R35, P5, R10.reuse, R35, 0x2 ;  /* 0x000000230a237211 */ /* 0x040fe200078a10ff */
[----:B------:R-:W-:Y:S01]  /*c080*/  IMAD.IADD R29, R31, 0x1, R53 ;  /* 0x000000011f1d7824 */ /* 0x000fe200078e0235 */
[----:B------:R-:W-:Y:S02]  /*c090*/  IADD3.X R31, PT, PT, R15, ~R45, RZ, P3, !PT ;  /* 0x8000002d0f1f7210 */ /* 0x000fe40001ffe4ff */
[----:B------:R-:W-:Y:S01]  /*c0a0*/  LEA.HI.X R34, R10, R34, R11, 0x2, P5 ;  /* 0x000000220a227211 */ /* 0x000fe200028f140b */
[----:B------:R-:W-:Y:S01]  /*c0b0*/  IMAD R11, R16, UR6, RZ ;  /* 0x00000006100b7c24 */ /* 0x000fe2000f8e02ff */
[----:B------:R-:W-:Y:S01]  /*c0c0*/  LEA R28, P4, R30, R13, 0x2 ;  /* 0x0000000d1e1c7211 */ /* 0x000fe200078810ff */
[----:B------:R-:W-:Y:S01]  /*c0d0*/  IMAD R31, R31, R24, RZ ;  /* 0x000000181f1f7224 */ /* 0x000fe200078e02ff */
[----:B------:R-:W-:Y:S01]  /*c0e0*/  IADD3 R51, PT, PT, R27, R51, RZ ;  /* 0x000000331b337210 */ /* 0x000fe20007ffe0ff */
[----:B------:R-:W-:Y:S01]  /*c0f0*/  IMAD R16, R39, UR6, RZ ;  /* 0x0000000627107c24 */ /* 0x000fe2000f8e02ff */
[----:B------:R-:W-:Y:S01]  /*c100*/  LEA R27, P3, R26, R12, 0x2 ;  /* 0x0000000c1a1b7211 */ /* 0x000fe200078610ff */
[----:B------:R-:W-:Y:S01]  /*c110*/  IMAD R12, R17, UR6, RZ ;  /* 0x00000006110c7c24 */ /* 0x000fe2000f8e02ff */
[----:B------:R-:W-:Y:S01]  /*c120*/  LEA.HI.X R41, R30, R41, R29, 0x2, P4 ;  /* 0x000000291e297211 */ /* 0x000fe200020f141d */
[----:B------:R-:W-:Y:S01]  /*c130*/  IMAD R17, R38, UR7, R11 ;  /* 0x0000000726117c24 */ /* 0x000fe2000f8e020b */
[----:B------:R-:W-:Y:S01]  /*c140*/  LEA.HI.X R43, R26, R43, R51, 0x2, P3 ;  /* 0x0000002b1a2b7211 */ /* 0x000fe200018f1433 */
[----:B------:R-:W-:Y:S01]  /*c150*/  IMAD R29, R40, R25, R31 ;  /* 0x00000019281d7224 */ /* 0x000fe200078e021f */
[----:B------:R-:W-:Y:S01]  /*c160*/  LOP3.LUT R39, R5, 0xfffffff8, RZ, 0xc0, !PT ;  /* 0xfffffff805277812 */ /* 0x000fe200078ec0ff */
[----:B------:R-:W-:-:S04]  /*c170*/  IMAD.WIDE.U32 R10, R38, UR6, RZ ;  /* 0x00000006260a7c25 */ /* 0x000fc8000f8e00ff */
[----:B------:R-:W-:Y:S01]  /*c180*/  IMAD.WIDE.U32 R24, R40, R24, RZ ;  /* 0x0000001828187225 */ /* 0x000fe200078e00ff */
[----:B------:R-:W-:-:S03]  /*c190*/  LEA R46, P3, R10, R46, 0x2 ;  /* 0x0000002e0a2e7211 */ /* 0x000fc600078610ff */
[----:B------:R-:W-:Y:S01]  /*c1a0*/  IMAD R31, R37, UR7, R12 ;  /* 0x00000007251f7c24 */ /* 0x000fe2000f8e020c */
[----:B------:R-:W-:Y:S01]  /*c1b0*/  IADD3 R29, PT, PT, R25, R29, RZ ;  /* 0x0000001d191d7210 */ /* 0x000fe20007ffe0ff */
[----:B------:R-:W-:-:S03]  /*c1c0*/  IMAD.WIDE.U32 R12, R37, UR6, RZ ;  /* 0x00000006250c7c25 */ /* 0x000fc6000f8e00ff */
[C---:B------:R-:W-:Y:S01]  /*c1d0*/  SHF.L.U64.HI R29, R24.reuse, 0x2, R29 ;  /* 0x00000002181d7819 */ /* 0x040fe2000001021d */
[----:B------:R-:W-:Y:S02]  /*c1e0*/  IMAD.IADD R11, R11, 0x1, R17 ;  /* 0x000000010b0b7824 */ /* 0x000fe400078e0211 */
[C---:B------:R-:W-:Y:S02]  /*c1f0*/  IMAD R37, R19.reuse, UR7, R16 ;  /* 0x0000000713257c24 */ /* 0x040fe4000f8e0210 */
[----:B------:R-:W-:Y:S01]  /*c200*/  IMAD.WIDE.U32 R16, R19, UR6, RZ ;  /* 0x0000000613107c25 */ /* 0x000fe2000f8e00ff */
[----:B------:R-:W-:Y:S01]  /*c210*/  SHF.L.U32 R19, R24, 0x2, RZ ;  /* 0x0000000218137819 */ /* 0x000fe200000006ff */
[----:B------:R-:W-:Y:S01]  /*c220*/  USHF.L.U64.HI UR6, UR6, 0x5, UR7 ;  /* 0x0000000506067899 */ /* 0x000fe20008010207 */
[----:B------:R-:W-:Y:S01]  /*c230*/  LEA.HI.X R48, R10, R48, R11, 0x2, P3 ;  /* 0x000000300a307211 */ /* 0x000fe200018f140b */
[----:B------:R-:W-:Y:S01]  /*c240*/  IMAD.IADD R10, R13, 0x1, R31 ;  /* 0x000000010d0a7824 */ /* 0x000fe200078e021f */
[----:B------:R-:W-:Y:S01]  /*c250*/  LEA R26, P2, R36, R19, 0x2 ;  /* 0x00000013241a7211 */ /* 0x000fe200078410ff */
[----:B0-----:R-:W-:Y:S01]  /*c260*/  IMAD.U32 R38, RZ, RZ, UR13 ;  /* 0x0000000dff267e24 */ /* 0x001fe2000f8e00ff */
[----:B------:R-:W-:-:S02]  /*c270*/  IADD3 R11, PT, PT, R17, R37, RZ ;  /* 0x00000025110b7210 */ /* 0x000fc40007ffe0ff */
[----:B------:R-:W-:Y:S02]  /*c280*/  LEA R47, P3, R12, R47, 0x2 ;  /* 0x0000002f0c2f7211 */ /* 0x000fe400078610ff */
[----:B------:R-:W-:Y:S02]  /*c290*/  LEA R33, P4, R16, R33, 0x2 ;  /* 0x0000002110217211 */ /* 0x000fe400078810ff */
[----:B------:R-:W-:Y:S02]  /*c2a0*/  LEA.HI.X R29, R36, R29, R18, 0x2, P2 ;  /* 0x0000001d241d7211 */ /* 0x000fe400010f1412 */
[----:B------:R-:W-:Y:S02]  /*c2b0*/  LEA.HI.X R49, R12, R49, R10, 0x2, P3 ;  /* 0x000000310c317211 */ /* 0x000fe400018f140a */
[----:B------:R-:W-:Y:S02]  /*c2c0*/  LEA.HI.X R32, R16, R32, R11, 0x2, P4 ;  /* 0x0000002010207211 */ /* 0x000fe400020f140b */
[----:B------:R-:W-:-:S02]  /*c2d0*/  MOV R36, UR12 ;  /* 0x0000000c00247c02 */ /* 0x000fc40008000f00 */
[----:B------:R-:W-:Y:S02]  /*c2e0*/  MOV R37, R20 ;  /* 0x0000001400257202 */ /* 0x000fe40000000f00 */
[----:B------:R-:W-:-:S07]  /*c2f0*/  IADD3.X R45, PT, PT, ~R21, UR6, RZ, P1, !PT ;  /* 0x00000006152d7c10 */ /* 0x000fce0008ffe5ff */
.L_x_1563:
[C---:B------:R-:W-:Y:S02]  /*c300*/  IADD3 R30, P1, PT, R36.reuse, R8, RZ ;  /* 0x00000008241e7210 */ /* 0x040fe40007f3e0ff */
[----:B------:R-:W-:Y:S02]  /*c310*/  IADD3 R18, P2, PT, R36, R26, RZ ;  /* 0x0000001a24127210 */ /* 0x000fe40007f5e0ff */
[----:B------:R-:W-:Y:S02]  /*c320*/  IADD3.X R31, PT, PT, R38, R9, RZ, P1, !PT ;  /* 0x00000009261f7210 */ /* 0x000fe40000ffe4ff */
[----:B------:R-:W-:Y:S01]  /*c330*/  IADD3 R10, P1, PT, R36, R27, RZ ;  /* 0x0000001b240a7210 */ /* 0x000fe20007f3e0ff */
[C---:B------:R-:W-:Y:S02]  /*c340*/  IMAD.X R19, R38.reuse, 0x1, R29, P2 ;  /* 0x0000000126137824 */ /* 0x040fe400010e061d */
[----:B------:R-:W2:Y:S01]  /*c350*/  LDG.E R30, desc[UR8][R30.64] ;  /* 0x000000081e1e7981 */ /* 0x000ea2000c1e1900 */
[----:B------:R-:W-:-:S02]  /*c360*/  IADD3.X R11, PT, PT, R38, R43, RZ, P1, !PT ;  /* 0x0000002b260b7210 */ /* 0x000fc40000ffe4ff */
[C---:B------:R-:W-:Y:S01]  /*c370*/  IADD3 R12, P2, PT, R36.reuse, R28, RZ ;  /* 0x0000001c240c7210 */ /* 0x040fe20007f5e0ff */
[----:B------:R0:W3:Y:S01]  /*c380*/  LDG.E R51, desc[UR8][R18.64] ;  /* 0x0000000812337981 */ /* 0x0000e2000c1e1900 */
[----:B------:R-:W-:Y:S02]  /*c390*/  IADD3 R16, P1, PT, R36, R35, RZ ;  /* 0x0000002324107210 */ /* 0x000fe40007f3e0ff */
[----:B------:R-:W-:Y:S01]  /*c3a0*/  IADD3.X R13, PT, PT, R38, R41, RZ, P2, !PT ;  /* 0x00000029260d7210 */ /* 0x000fe200017fe4ff */
[----:B------:R-:W4:Y:S01]  /*c3b0*/  LDG.E R11, desc[UR8][R10.64] ;  /* 0x000000080a0b7981 */ /* 0x000f22000c1e1900 */
[----:B------:R-:W-:Y:S01]  /*c3c0*/  IADD3 R20, P2, PT, R36, R46, RZ ;  /* 0x0000002e24147210 */ /* 0x000fe20007f5e0ff */
[----:B------:R-:W-:Y:S01]  /*c3d0*/  IMAD.X R17, R38, 0x1, R34, P1 ;  /* 0x0000000126117824 */ /* 0x000fe200008e0622 */
[----:B------:R-:W-:Y:S01]  /*c3e0*/  IADD3 R24, P1, PT, R36, R47, RZ ;  /* 0x0000002f24187210 */ /* 0x000fe20007f3e0ff */
[----:B------:R-:W4:Y:S01]  /*c3f0*/  LDG.E R12, desc[UR8][R12.64] ;  /* 0x000000080c0c7981 */ /* 0x000f22000c1e1900 */
[----:B------:R-:W-:-:S02]  /*c400*/  IADD3.X R21, PT, PT, R38, R48, RZ, P2, !PT ;  /* 0x0000003026157210 */ /* 0x000fc400017fe4ff */
        /* <DEDUP_REMOVED lines=8> */
[----:B------:R-:W-:-:S02]  /*c490*/  IADD3 R2, P2, PT, R2, 0x8, RZ ;  /* 0x0000000802027810 */ /* 0x000fc40007f5e0ff */
[----:B------:R-:W-:Y:S02]  /*c4a0*/  IADD3.X R37, PT, PT, R37, -0x1, RZ, P1, !PT ;  /* 0xffffffff25257810 */ /* 0x000fe40000ffe4ff */
[----:B------:R-:W-:Y:S02]  /*c4b0*/  ISETP.NE.U32.AND P1, PT, R39, RZ, PT ;  /* 0x000000ff2700720c */ /* 0x000fe40003f25070 */
[----:B------:R-:W-:Y:S02]  /*c4c0*/  IADD3 R36, P3, PT, R36, R7, RZ ;  /* 0x0000000724247210 */ /* 0x000fe40007f7e0ff */
[----:B------:R-:W-:Y:S02]  /*c4d0*/  ISETP.NE.AND.EX P1, PT, R37, RZ, PT, P1 ;  /* 0x000000ff2500720c */ /* 0x000fe40003f25310 */
[----:B------:R-:W-:Y:S02]  /*c4e0*/  IADD3.X R0, PT, PT, RZ, R0, RZ, P2, !PT ;  /* 0x00000000ff007210 */ /* 0x000fe400017fe4ff */
        /* <DEDUP_REMOVED lines=10> */
.L_x_1562:
[----:B------:R-:W-:Y:S05]  /*c590*/  BSYNC.RECONVERGENT B2 ;  /* 0x0000000000027941 */ /* 0x000fea0003800200 */
.L_x_1561:
        /* <DEDUP_REMOVED lines=24> */
[----:B---3--:R-:W-:Y:S02]  /*c720*/  IMAD R7, R11, UR14, RZ ;  /* 0x0000000e0b077c24 */ /* 0x008fe4000f8e02ff */
[----:B------:R-:W-:Y:S01]  /*c730*/  IMAD R19, R2, UR7, R19 ;  /* 0x0000000702137c24 */ /* 0x000fe2000f8e0213 */
[----:B------:R-:W-:Y:S01]  /*c740*/  IADD3 R9, PT, PT, R9, R17, RZ ;  /* 0x0000001109097210 */ /* 0x000fe20007ffe0ff */
[----:B------:R-:W-:Y:S02]  /*c750*/  IMAD R7, R6, UR15, R7 ;  /* 0x0000000f06077c24 */ /* 0x000fe4000f8e0207 */
[----:B-1----:R-:W-:Y:S01]  /*c760*/  IMAD.WIDE.U32 R16, R2, UR6, R12 ;  /* 0x0000000602107c25 */ /* 0x002fe2000f8e000c */
[----:B------:R-:W-:-:S03]  /*c770*/  IADD3 R12, P1, PT, R8, UR12, RZ ;  /* 0x0000000c080c7c10 */ /* 0x000fc6000ff3e0ff */
[----:B------:R-:W-:Y:S01]  /*c780*/  IMAD.WIDE.U32 R10, R6, UR14, R8 ;  /* 0x0000000e060a7c25 */ /* 0x000fe2000f8e0008 */
[----:B------:R-:W-:Y:S02]  /*c790*/  IADD3 R13, PT, PT, R17, R19, RZ ;  /* 0x00000013110d7210 */ /* 0x000fe40007ffe0ff */
[----:B------:R-:W-:Y:S01]  /*c7a0*/  IADD3 R25, P6, PT, R14, -R16, RZ ;  /* 0x800000100e197210 */ /* 0x000fe20007fde0ff */
[----:B------:R-:W-:Y:S01]  /*c7b0*/  IMAD.IADD R7, R7, 0x1, R11 ;  /* 0x0000000107077824 */ /* 0x000fe200078e020b */
[----:B------:R-:W-:Y:S02]  /*c7c0*/  IADD3 R11, P5, PT, R16, UR6, RZ ;  /* 0x00000006100b7c10 */ /* 0x000fe4000ffbe0ff */
[----:B------:R-:W-:Y:S02]  /*c7d0*/  IADD3.X R18, PT, PT, R15, ~R13, RZ, P6, !PT ;  /* 0x8000000d0f127210 */ /* 0x000fe400037fe4ff */
[----:B------:R-:W-:Y:S02]  /*c7e0*/  IADD3.X R21, PT, PT, R13, UR7, RZ, P5, !PT ;  /* 0x000000070d157c10 */ /* 0x000fe4000affe4ff */
[----:B----4-:R-:W-:Y:S01]  /*c7f0*/  LEA R6, P2, R10, UR16, 0x2 ;  /* 0x000000100a067c11 */ /* 0x010fe2000f8410ff */
[----:B------:R-:W-:Y:S01]  /*c800*/  IMAD R18, R18, UR14, RZ ;  /* 0x0000000e12127c24 */ /* 0x000fe2000f8e02ff */
[----:B------:R-:W-:-:S02]  /*c810*/  IADD3 R17, P5, PT, R14, -R11, RZ ;  /* 0x8000000b0e117210 */ /* 0x000fc40007fbe0ff */
[----:B------:R-:W-:Y:S01]  /*c820*/  LEA.HI.X R7, R10, UR17, R7, 0x2, P2 ;  /* 0x000000110a077c11 */ /* 0x000fe200090f1407 */
[----:B------:R-:W-:Y:S01]  /*c830*/  IMAD R27, R25, UR15, R18 ;  /* 0x0000000f191b7c24 */ /* 0x000fe2000f8e0212 */
[----:B------:R-:W-:Y:S02]  /*c840*/  IADD3 R19, P3, P4, R14, -UR6, -R11 ;  /* 0x800000060e137c10 */ /* 0x000fe4000fc7e80b */
[----:B------:R-:W-:Y:S01]  /*c850*/  IADD3.X R13, PT, PT, R9, UR13, RZ, P1, !PT ;  /* 0x0000000d090d7c10 */ /* 0x000fe20008ffe4ff */
[C-C-:B------:R-:W-:Y:S01]  /*c860*/  IMAD.X R9, R15.reuse, 0x1, ~R21.reuse, P5 ;  /* 0x000000010f097824 */ /* 0x140fe200028e0e15 */
[----:B------:R-:W-:Y:S01]  /*c870*/  IADD3 R10, P2, PT, R12, UR12, RZ ;  /* 0x0000000c0c0a7c10 */ /* 0x000fe2000ff5e0ff */
[----:B------:R-:W2:Y:S01]  /*c880*/  LDG.E R6, desc[UR8][R6.64] ;  /* 0x0000000806067981 */ /* 0x000ea2000c1e1900 */
[----:B------:R-:W-:Y:S01]  /*c890*/  IADD3.X R16, PT, PT, R15, ~UR7, ~R21, P3, P4 ;  /* 0x800000070f107c10 */ /* 0x000fe20009fe8c15 */
[----:B------:R-:W-:Y:S01]  /*c8a0*/  IMAD R18, R9, UR14, RZ ;  /* 0x0000000e09127c24 */ /* 0x000fe2000f8e02ff */
[----:B------:R-:W-:-:S02]  /*c8b0*/  IADD3 R8, P1, PT, R10, UR12, RZ ;  /* 0x0000000c0a087c10 */ /* 0x000fc4000ff3e0ff */
        /* <DEDUP_REMOVED lines=10> */
[----:B------:R-:W-:-:S02]  /*c960*/  IADD3 R9, PT, PT, R17, R21, RZ ;  /* 0x0000001511097210 */ /* 0x000fc40007ffe0ff */
[----:B------:R-:W-:Y:S02]  /*c970*/  LEA R8, P2, R16, UR16, 0x2 ;  /* 0x0000001010087c11 */ /* 0x000fe4000f8410ff */
[----:B------:R-:W-:Y:S01]  /*c980*/  LEA.HI.X R11, R12, UR17, R11, 0x2, P1 ;  /* 0x000000110c0b7c11 */ /* 0x000fe200088f140b */
[----:B------:R-:W-:Y:S01]  /*c990*/  IMAD.IADD R13, R19, 0x1, R13 ;  /* 0x00000001130d7824 */ /* 0x000fe200078e020d */
[----:B------:R-:W-:Y:S02]  /*c9a0*/  LEA.HI.X R9, R16, UR17, R9, 0x2, P2 ;  /* 0x0000001110097c11 */ /* 0x000fe400090f1409 */
        /* <DEDUP_REMOVED lines=11> */
.L_x_1567:
[----:B------:R-:W-:Y:S05]  /*ca60*/  BSYNC.RECONVERGENT B3 ;  /* 0x0000000000037941 */ /* 0x000fea0003800200 */
.L_x_1566:
        /* <DEDUP_REMOVED lines=24> */
[----:B------:R-:W-:-:S03]  /*cbf0*/  IADD3 R19, P1, PT, R14, -R10, RZ ;  /* 0x8000000a0e137210 */ /* 0x000fc60007f3e0ff */
[----:B------:R-:W-:Y:S01]  /*cc00*/  IMAD R13, R2, UR13, R13 ;  /* 0x0000000d020d7c24 */ /* 0x000fe2000f8e020d */
[----:B------:R-:W-:Y:S01]  /*cc10*/  IADD3 R10, P2, PT, R8, UR12, RZ ;  /* 0x0000000c080a7c10 */ /* 0x000fe2000ff5e0ff */
[----:B------:R-:W-:Y:S02]  /*cc20*/  IMAD.IADD R17, R11, 0x1, R17 ;  /* 0x000000010b117824 */ /* 0x000fe400078e0211 */
[----:B---3--:R-:W-:Y:S01]  /*cc30*/  IMAD R5, R5, UR14, RZ ;  /* 0x0000000e05057c24 */ /* 0x008fe2000f8e02ff */
[----:B------:R-:W-:Y:S01]  /*cc40*/  IADD3 R9, PT, PT, R9, R13, RZ ;  /* 0x0000000d09097210 */ /* 0x000fe20007ffe0ff */
        /* <DEDUP_REMOVED lines=10> */
[----:B------:R-:W-:Y:S02]  /*ccf0*/  LEA.HI.X R7, R8, UR7, R5, 0x2, P1 ;  /* 0x0000000708077c11 */ /* 0x000fe400088f1405 */
[----:B------:R-:W-:-:S03]  /*cd00*/  IADD3 R19, PT, PT, R19, R11, RZ ;  /* 0x0000000b13137210 */ /* 0x000fc60007ffe0ff */
[----:B------:R-:W2:Y:S01]  /*cd10*/  LDG.E R6, desc[UR8][R6.64] ;  /* 0x0000000806067981 */ /* 0x000ea2000c1e1900 */
[----:B------:R-:W-:-:S05]  /*cd20*/  LEA.HI.X R13, R10, UR7, R19, 0x2, P2 ;  /* 0x000000070a0d7c11 */ /* 0x000fca00090f1413 */
[----:B------:R-:W3:Y:S01]  /*cd30*/  LDG.E R12, desc[UR8][R12.64] ;  /* 0x000000080c0c7981 */ /* 0x000ee2000c1e1900 */
[----:B------:R-:W-:-:S05]  /*cd40*/  IADD3 R2, P1, PT, R2, 0x2, RZ ;  /* 0x0000000202027810 */ /* 0x000fca0007f3e0ff */
[----:B------:R-:W-:Y:S02]  /*cd50*/  IMAD.X R0, RZ, RZ, R0, P1 ;  /* 0x000000ffff007224 */ /* 0x000fe400008e0600 */
[----:B--2--5:R-:W-:-:S04]  /*cd60*/  FADD.FTZ R3, R3, R6 ;  /* 0x0000000603037221 */ /* 0x024fc80000010000 */
[----:B---3--:R-:W-:-:S07]  /*cd70*/  FADD.FTZ R3, R3, R12 ;  /* 0x0000000c03037221 */ /* 0x008fce0000010000 */
.L_x_1569:
[----:B------:R-:W-:Y:S05]  /*cd80*/  BSYNC.RECONVERGENT B3 ;  /* 0x0000000000037941 */ /* 0x000fea0003800200 */
.L_x_1568:
        /* <DEDUP_REMOVED lines=23> */
.L_x_1565:
[----:B------:R-:W-:Y:S05]  /*cf00*/  BSYNC.RECONVERGENT B2 ;  /* 0x0000000000027941 */ /* 0x000fea0003800200 */
.L_x_1564:
[----:B-----5:R0:W-:Y:S02]  /*cf10*/  STG.E desc[UR8][R22.64], R3 ;  /* 0x0000000316007986 */ /* 0x0201e4000c101908 */
.L_x_1560:
[----:B------:R-:W-:Y:S05]  /*cf20*/  BSYNC.RECONVERGENT B1 ;  /* 0x0000000000017941 */ /* 0x000fea0003800200 */
.L_x_1559:
[----:B------:R-:W-:-:S07]  /*cf30*/  IADD3 R4, PT, PT, R4, 0x80, RZ ;  /* 0x0000008004047810 */ /* 0x000fce0007ffe0ff */
.L_x_1554:
[----:B------:R-:W-:Y:S05]  /*cf40*/  BSYNC.RECONVERGENT B0 ;  /* 0x0000000000007941 */ /* 0x000fea0003800200 */
.L_x_1553:
        /* <DEDUP_REMOVED lines=22> */
[----:B------:R0:W1:Y:S02]  /*d0b0*/  F2I.FTZ.U32.TRUNC.NTZ R3, R2 ;  /* 0x0000000200037305 */ /* 0x000064000021f000 */
[----:B0-----:R-:W-:Y:S01]  /*d0c0*/  HFMA2 R2, -RZ, RZ, 0, 0 ;  /* 0x00000000ff027431 */ /* 0x001fe200000001ff */
        /* <DEDUP_REMOVED lines=13> */
.L_x_1571:
[----:B------:R-:W-:-:S07]  /*d1a0*/  MOV R5, 0xd1c0 ;  /* 0x0000d1c000057802 */ /* 0x000fce0000000f00 */
[----:B------:R-:W-:Y:S05]  /*d1b0*/  CALL.REL.NOINC `($__internal_5_$__cuda_sm20_div_s64) ;  /* 0x000001c000487944 */ /* 0x000fea0003c00000 */
.L_x_1570:
        /* <DEDUP_REMOVED lines=37> */
.L_x_1572:
[----:B------:R-:W-:Y:S01]  /*d410*/  IMAD.MOV.U32 R10, RZ, RZ, R14 ;  /* 0x000000ffff0a7224 */ /* 0x000fe200078e000e */
[----:B------:R-:W-:Y:S02]  /*d420*/  MOV R3, R15 ;  /* 0x0000000f00037202 */ /* 0x000fe40000000f00 */
[----:B------:R-:W-:-:S07]  /*d430*/  MOV R5, 0xd450 ;  /* 0x0000d45000057802 */ /* 0x000fce0000000f00 */
[----:B------:R-:W-:Y:S05]  /*d440*/  CALL.REL.NOINC `($__internal_5_$__cuda_sm20_div_s64) ;  /* 0x000001bc00a47944 */ /* 0x000fea0003c00000 */
.L_x_1573:
        /* <DEDUP_REMOVED lines=27> */
[----:B------:R-:W-:Y:S02]  /*d600*/  IADD3.X R44, PT, PT, RZ, R0, RZ, P1, !PT ;  /* 0x00000000ff2c7210 */ /* 0x000fe40000ffe4ff */
[----:B------:R-:W-:Y:S01]  /*d610*/  IADD3 R19, P1, PT, RZ, -R42, RZ ;  /* 0x8000002aff137210 */ /* 0x000fe20007f3e0ff */
[----:B------:R-:W-:Y:S01]  /*d620*/  IMAD.X R16, RZ, RZ, ~R0, P4 ;  /* 0x000000ffff107224 */ /* 0x000fe200020e0e00 */
[----:B------:R-:W-:-:S02]  /*d630*/  IADD3.X R43, PT, PT, RZ, R0, RZ, P2, !PT ;  /* 0x00000000ff2b7210 */ /* 0x000fc400017fe4ff */
[----:B------:R-:W-:Y:S02]  /*d640*/  IADD3 R21, P3, PT, RZ, -R10, RZ ;  /* 0x8000000aff157210 */ /* 0x000fe40007f7e0ff */
[----:B------:R-:W-:Y:S01]  /*d650*/  IADD3 R37, P4, PT, R2, 0x6, RZ ;  /* 0x0000000602257810 */ /* 0x000fe20007f9e0ff */
[----:B0-----:R-:W-:Y:S01]  /*d660*/  IMAD R3, R0, UR4, RZ ;  /* 0x0000000400037c24 */ /* 0x001fe2000f8e02ff */
[----:B------:R-:W-:Y:S01]  /*d670*/  IADD3.X R20, PT, PT, RZ, ~R43, RZ, P3, !PT ;  /* 0x8000002bff147210 */ /* 0x000fe20001ffe4ff */
[C---:B------:R-:W-:Y:S01]  /*d680*/  IMAD.WIDE.U32 R4, R2.reuse, UR4, RZ ;  /* 0x0000000402047c25 */ /* 0x040fe2000f8e00ff */
[----:B------:R-:W-:Y:S01]  /*d690*/  USHF.L.U32 UR10, UR4, 0x5, URZ ;  /* 0x00000005040a7899 */ /* 0x000fe200080006ff */
[----:B------:R-:W-:Y:S02]  /*d6a0*/  IADD3.X R40, PT, PT, RZ, R0, RZ, P4, !PT ;  /* 0x00000000ff287210 */ /* 0x000fe400027fe4ff */
[----:B------:R-:W-:Y:S01]  /*d6b0*/  IMAD R3, R2, UR5, R3 ;  /* 0x0000000502037c24 */ /* 0x000fe2000f8e0203 */
[----:B------:R-:W-:Y:S01]  /*d6c0*/  IADD3 R12, P2, PT, R4, UR4, RZ ;  /* 0x00000004040c7c10 */ /* 0x000fe2000ff5e0ff */
[----:B--2---:R-:W-:-:S02]  /*d6d0*/  IMAD R16, R16, UR6, RZ ;  /* 0x0000000610107c24 */ /* 0x004fc4000f8e02ff */
[----:B------:R-:W-:Y:S01]  /*d6e0*/  IMAD.SHL.U32 R13, R4, 0x4, RZ ;  /* 0x00000004040d7824 */ /* 0x000fe200078e00ff */
[----:B------:R-:W-:Y:S01]  /*d6f0*/  IADD3 R11, PT, PT, R5, R3, RZ ;  /* 0x00000003050b7210 */ /* 0x000fe20007ffe0ff */
[----:B------:R-:W-:Y:S01]  /*d700*/  IMAD R20, R20, UR6, RZ ;  /* 0x0000000614147c24 */ /* 0x000fe2000f8e02ff */
[----:B------:R-:W-:Y:S02]  /*d710*/  IADD3.X R5, PT, PT, RZ, ~R44, RZ, P1, !PT ;  /* 0x8000002cff057210 */ /* 0x000fe40000ffe4ff */
[----:B------:R-:W-:Y:S01]  /*d720*/  SHF.L.U64.HI R3, R4, 0x2, R11 ;  /* 0x0000000204037819 */ /* 0x000fe2000001020b */
[----:B------:R-:W-:Y:S02]  /*d730*/  IMAD R29, R21, UR7, R20 ;  /* 0x00000007151d7c24 */ /* 0x000fe4000f8e0214 */
[----:B------:R-:W-:Y:S02]  /*d740*/  IMAD R4, R5, UR6, RZ ;  /* 0x0000000605047c24 */ /* 0x000fe4000f8e02ff */
[----:B------:R-:W-:-:S02]  /*d750*/  IMAD R5, R17, UR7, R16 ;  /* 0x0000000711057c24 */ /* 0x000fc4000f8e0210 */
[----:B------:R-:W-:-:S04]  /*d760*/  IMAD.WIDE.U32 R16, R17, UR6, R14 ;  /* 0x0000000611107c25 */ /* 0x000fc8000f8e000e */
[----:B------:R-:W-:Y:S01]  /*d770*/  IMAD R27, R19, UR7, R4 ;  /* 0x00000007131b7c24 */ /* 0x000fe2000f8e0204 */
[----:B------:R-:W-:Y:S01]  /*d780*/  IADD3 R5, PT, PT, R17, R5, RZ ;  /* 0x0000000511057210 */ /* 0x000fe20007ffe0ff */
[----:B------:R-:W-:-:S04]  /*d790*/  IMAD.WIDE.U32 R18, R19, UR6, R14 ;  /* 0x0000000613127c25 */ /* 0x000fc8000f8e000e */
[----:B------:R-:W-:-:S04]  /*d7a0*/  IMAD.WIDE.U32 R20, R21, UR6, R14 ;  /* 0x0000000615147c25 */ /* 0x000fc8000f8e000e */
[C---:B-1----:R-:W-:Y:S02]  /*d7b0*/  IMAD R4, R24.reuse, UR7, RZ ;  /* 0x0000000718047c24 */ /* 0x042fe4000f8e02ff */
[----:B------:R-:W-:Y:S01]  /*d7c0*/  IMAD.IADD R17, R19, 0x1, R27 ;  /* 0x0000000113117824 */ /* 0x000fe200078e021b */
[----:B------:R-:W-:Y:S01]  /*d7d0*/  IADD3 R19, PT, PT, R21, R29, RZ ;  /* 0x0000001d15137210 */ /* 0x000fe20007ffe0ff */
[----:B------:R-:W-:Y:S02]  /*d7e0*/  IMAD R5, R5, R24, RZ ;  /* 0x0000001805057224 */ /* 0x000fe400078e02ff */
[----:B------:R-:W-:Y:S02]  /*d7f0*/  IMAD R33, R25, UR6, R4 ;  /* 0x0000000619217c24 */ /* 0x000fe4000f8e0204 */
[----:B------:R-:W-:-:S04]  /*d800*/  IMAD.WIDE.U32 R26, R24, UR6, RZ ;  /* 0x00000006181a7c25 */ /* 0x000fc8000f8e00ff */
[-C--:B------:R-:W-:Y:S01]  /*d810*/  IMAD R4, R17, R24.reuse, RZ ;  /* 0x0000001811047224 */ /* 0x080fe200078e02ff */
[----:B------:R-:W-:Y:S01]  /*d820*/  IADD3 R33, PT, PT, R27, R33, RZ ;  /* 0x000000211b217210 */ /* 0x000fe20007ffe0ff */
[-C--:B------:R-:W-:Y:S02]  /*d830*/  IMAD R21, R19, R24.reuse, RZ ;  /* 0x0000001813157224 */ /* 0x080fe400078e02ff */
[----:B------:R-:W-:Y:S01]  /*d840*/  IMAD R31, R16, R25, R5 ;  /* 0x00000019101f7224 */ /* 0x000fe200078e0205 */
[----:B------:R-:W-:Y:S01]  /*d850*/  LEA R5, P1, -R26, UR10, 0x5 ;  /* 0x0000000a1a057c11 */ /* 0x000fe2000f8229ff */
[----:B------:R-:W-:-:S04]  /*d860*/  IMAD.WIDE.U32 R16, R16, R24, RZ ;  /* 0x0000001810107225 */ /* 0x000fc800078e00ff */
[----:B------:R-:W-:Y:S01]  /*d870*/  IMAD R29, R18, R25, R4 ;  /* 0x00000019121d7224 */ /* 0x000fe200078e0204 */
[----:B------:R-:W-:Y:S01]  /*d880*/  LEA R4, P3, R16, R13, 0x2 ;  /* 0x0000000d10047211 */ /* 0x000fe200078610ff */
[----:B------:R-:W-:Y:S01]  /*d890*/  IMAD.WIDE.U32 R18, R18, R24, RZ ;  /* 0x0000001812127225 */ /* 0x000fe200078e00ff */
[----:B------:R-:W-:-:S03]  /*d8a0*/  SHF.L.U64.HI R13, R26, 0x5, R33 ;  /* 0x000000051a0d7819 */ /* 0x000fc60000010221 */
[C---:B------:R-:W-:Y:S01]  /*d8b0*/  IMAD R27, R20.reuse, R25, R21 ;  /* 0x00000019141b7224 */ /* 0x040fe200078e0215 */
[----:B------:R-:W-:Y:S01]  /*d8c0*/  IADD3 R19, PT, PT, R19, R29, RZ ;  /* 0x0000001d13137210 */ /* 0x000fe20007ffe0ff */
[----:B------:R-:W-:-:S04]  /*d8d0*/  IMAD.WIDE.U32 R20, R20, R24, RZ ;  /* 0x0000001814147225 */ /* 0x000fc800078e00ff */
[----:B------:R-:W-:Y:S01]  /*d8e0*/  IMAD.IADD R17, R17, 0x1, R31 ;  /* 0x0000000111117824 */ /* 0x000fe200078e021f */
[----:B------:R-:W-:Y:S01]  /*d8f0*/  IADD3 R31, P4, PT, RZ, -R37, RZ ;  /* 0x80000025ff1f7210 */ /* 0x000fe20007f9e0ff */
[----:B------:R-:W-:-:S03]  /*d900*/  IMAD.IADD R21, R21, 0x1, R27 ;  /* 0x0000000115157824 */ /* 0x000fc600078e021b */
[----:B------:R-:W-:Y:S02]  /*d910*/  LEA.HI.X R3, R16, R3, R17, 0x2, P3 ;  /* 0x0000000310037211 */ /* 0x000fe400018f1411 */
[C---:B------:R-:W-:Y:S02]  /*d920*/  SHF.L.U32 R16, R18.reuse, 0x2, RZ ;  /* 0x0000000212107819 */ /* 0x040fe400000006ff */
[----:B------:R-:W-:Y:S02]  /*d930*/  SHF.L.U64.HI R17, R18, 0x2, R19 ;  /* 0x0000000212117819 */ /* 0x000fe40000010213 */
[----:B------:R-:W-:Y:S02]  /*d940*/  IADD3 R18, P3, PT, R2, 0x4, RZ ;  /* 0x0000000402127810 */ /* 0x000fe40007f7e0ff */
[C---:B------:R-:W-:Y:S02]  /*d950*/  SHF.L.U32 R19, R20.reuse, 0x2, RZ ;  /* 0x0000000214137819 */ /* 0x040fe400000006ff */
[----:B------:R-:W-:-:S02]  /*d960*/  SHF.L.U64.HI R20, R20, 0x2, R21 ;  /* 0x0000000214147819 */ /* 0x000fc40000010215 */
[----:B------:R-:W-:Y:S02]  /*d970*/  IADD3 R21, P6, PT, R2, 0x5, RZ ;  /* 0x0000000502157810 */ /* 0x000fe40007fde0ff */
[----:B------:R-:W-:Y:S02]  /*d980*/  IADD3.X R36, PT, PT, RZ, R0, RZ, P3, !PT ;  /* 0x00000000ff247210 */ /* 0x000fe40001ffe4ff */
[----:B------:R-:W-:Y:S01]  /*d990*/  IADD3 R35, P5, PT, RZ, -R18, RZ ;  /* 0x80000012ff237210 */ /* 0x000fe20007fbe0ff */
[----:B------:R-:W-:Y:S01]  /*d9a0*/  IMAD.X R38, RZ, RZ, R0, P6 ;  /* 0x000000ffff267224 */ /* 0x000fe200030e0600 */
[----:B------:R-:W-:Y:S01]  /*d9b0*/  IADD3 R28, P3, PT, RZ, -R21, RZ ;  /* 0x80000015ff1c7210 */ /* 0x000fe20007f7e0ff */
[----:B------:R-:W-:Y:S01]  /*d9c0*/  IMAD R53, R36, UR4, RZ ;  /* 0x0000000424357c24 */ /* 0x000fe2000f8e02ff */
[----:B------:R-:W-:Y:S02]  /*d9d0*/  IADD3.X R26, PT, PT, RZ, ~R36, RZ, P5, !PT ;  /* 0x80000024ff1a7210 */ /* 0x000fe40002ffe4ff */
[----:B------:R-:W-:Y:S01]  /*d9e0*/  IADD3 R39, P5, PT, R2, 0x7, RZ ;  /* 0x0000000702277810 */ /* 0x000fe20007fbe0ff */
[----:B------:R-:W-:Y:S01]  /*d9f0*/  IMAD.X R27, RZ, RZ, ~R38, P3 ;  /* 0x000000ffff1b7224 */ /* 0x000fe200018e0e26 */
[----:B------:R-:W-:Y:S01]  /*da00*/  IADD3.X R30, PT, PT, RZ, ~R40, RZ, P4, !PT ;  /* 0x80000028ff1e7210 */ /* 0x000fe200027fe4ff */
[----:B------:R-:W-:Y:S01]  /*da10*/  IMAD R26, R26, UR6, RZ ;  /* 0x000000061a1a7c24 */ /* 0x000fe2000f8e02ff */
[----:B------:R-:W-:Y:S01]  /*da20*/  IADD3.X R41, PT, PT, RZ, R0, RZ, P5, !PT ;  /* 0x00000000ff297210 */ /* 0x000fe20002ffe4ff */
[----:B------:R-:W-:Y:S01]  /*da30*/  IMAD R27, R27, UR6, RZ ;  /* 0x000000061b1b7c24 */ /* 0x000fe2000f8e02ff */
[----:B------:R-:W-:Y:S01]  /*da40*/  IADD3 R33, P3, PT, RZ, -R39, RZ ;  /* 0x80000027ff217210 */ /* 0x000fe20007f7e0ff */
[----:B------:R-:W-:-:S02]  /*da50*/  IMAD R45, R35, UR7, R26 ;  /* 0x00000007232d7c24 */ /* 0x000fc4000f8e021a */
[----:B------:R-:W-:-:S04]  /*da60*/  IMAD.WIDE.U32 R34, R35, UR6, R14 ;  /* 0x0000000623227c25 */ /* 0x000fc8000f8e000e */
[----:B------:R-:W-:Y:S01]  /*da70*/  IMAD.X R32, RZ, RZ, ~R41, P3 ;  /* 0x000000ffff207224 */ /* 0x000fe200018e0e29 */
[----:B------:R-:W-:Y:S01]  /*da80*/  IADD3 R45, PT, PT, R35, R45, RZ ;  /* 0x0000002d232d7210 */ /* 0x000fe20007ffe0ff */
[C---:B------:R-:W-:Y:S02]  /*da90*/  IMAD R49, R28.reuse, UR7, R27 ;  /* 0x000000071c317c24 */ /* 0x040fe4000f8e021b */
[----:B------:R-:W-:Y:S02]  /*daa0*/  IMAD.WIDE.U32 R26, R28, UR6, R14 ;  /* 0x000000061c1a7c25 */ /* 0x000fe4000f8e000e */
[----:B------:R-:W0:Y:S02]  /*dab0*/  LDC.64 R28, c[0x0][0x608] ;  /* 0x00018200ff1c7b82 */ /* 0x000e240000000a00 */
[----:B------:R-:W-:Y:S01]  /*dac0*/  IMAD R30, R30, UR6, RZ ;  /* 0x000000061e1e7c24 */ /* 0x000fe2000f8e02ff */
[----:B------:R-:W-:Y:S01]  /*dad0*/  IADD3 R35, PT, PT, R27, R49, RZ ;  /* 0x000000311b237210 */ /* 0x000fe20007ffe0ff */
[----:B------:R-:W-:-:S02]  /*dae0*/  IMAD R32, R32, UR6, RZ ;  /* 0x0000000620207c24 */ /* 0x000fc4000f8e02ff */
[C---:B------:R-:W-:Y:S02]  /*daf0*/  IMAD R47, R31.reuse, UR7, R30 ;  /* 0x000000071f2f7c24 */ /* 0x040fe4000f8e021e */
[----:B------:R-:W-:-:S04]  /*db00*/  IMAD.WIDE.U32 R30, R31, UR6, R14 ;  /* 0x000000061f1e7c25 */ /* 0x000fc8000f8e000e */
[C---:B------:R-:W-:Y:S02]  /*db10*/  IMAD R27, R33.reuse, UR7, R32 ;  /* 0x00000007211b7c24 */ /* 0x040fe4000f8e0220 */
[----:B------:R-:W-:-:S04]  /*db20*/  IMAD.WIDE.U32 R32, R33, UR6, R14 ;  /* 0x0000000621207c25 */ /* 0x000fc8000f8e000e */
[----:B------:R-:W-:Y:S01]  /*db30*/  IMAD.IADD R47, R31, 0x1, R47 ;  /* 0x000000011f2f7824 */ /* 0x000fe200078e022f */
[----:B------:R-:W-:Y:S01]  /*db40*/  IADD3 R31, PT, PT, R33, R27, RZ ;  /* 0x0000001b211f7210 */ /* 0x000fe20007ffe0ff */
[-C--:B------:R-:W-:Y:S02]  /*db50*/  IMAD R46, R35, R24.reuse, RZ ;  /* 0x00000018232e7224 */ /* 0x080fe400078e02ff */
[-C--:B------:R-:W-:Y:S02]  /*db60*/  IMAD R47, R47, R24.reuse, RZ ;  /* 0x000000182f2f7224 */ /* 0x080fe400078e02ff */
[C---:B------:R-:W-:Y:S02]  /*db70*/  IMAD R33, R26.reuse, R25, R46 ;  /* 0x000000191a217224 */ /* 0x040fe400078e022e */
[----:B------:R-:W-:-:S04]  /*db80*/  IMAD.WIDE.U32 R26, R26, R24, RZ ;  /* 0x000000181a1a7225 */ /* 0x000fc800078e00ff */
[-C--:B------:R-:W-:Y:S01]  /*db90*/  IMAD R49, R31, R24.reuse, RZ ;  /* 0x000000181f317224 */ /* 0x080fe200078e02ff */
[----:B------:R-:W-:Y:S01]  /*dba0*/  IADD3 R51, PT, PT, R27, R33, RZ ;  /* 0x000000211b337210 */ /* 0x000fe20007ffe0ff */
[C---:B------:R-:W-:Y:S02]  /*dbb0*/  IMAD R47, R30.reuse, R25, R47 ;  /* 0x000000191e2f7224 */ /* 0x040fe400078e022f */
[----:B------:R-:W-:-:S04]  /*dbc0*/  IMAD.WIDE.U32 R30, R30, R24, RZ ;  /* 0x000000181e1e7225 */ /* 0x000fc800078e00ff */
[----:B------:R-:W-:Y:S01]  /*dbd0*/  IMAD R49, R32, R25, R49 ;  /* 0x0000001920317224 */ /* 0x000fe200078e0231 */
[----:B------:R-:W-:Y:S01]  /*dbe0*/  SHF.L.U32 R46, R30, 0x2, RZ ;  /* 0x000000021e2e7819 */ /* 0x000fe200000006ff */
[----:B------:R-:W-:-:S04]  /*dbf0*/  IMAD.WIDE.U32 R32, R32, R24, RZ ;  /* 0x0000001820207225 */ /* 0x000fc800078e00ff */
[----:B------:R-:W-:Y:S01]  /*dc00*/  IMAD.IADD R27, R31, 0x1, R47 ;  /* 0x000000011f1b7824 */ /* 0x000fe200078e022f */
[----:B------:R-:W-:Y:S01]  /*dc10*/  IADD3 R49, PT, PT, R33, R49, RZ ;  /* 0x0000003121317210 */ /* 0x000fe20007ffe0ff */
[-C--:B------:R-:W-:Y:S01]  /*dc20*/  IMAD R45, R45, R24.reuse, RZ ;  /* 0x000000182d2d7224 */ /* 0x080fe200078e02ff */
[----:B------:R-:W-:Y:S01]  /*dc30*/  SHF.L.U64.HI R47, R26, 0x2, R51 ;  /* 0x000000021a2f7819 */ /* 0x000fe20000010233 */
[----:B------:R-:W-:Y:S01]  /*dc40*/  IMAD.SHL.U32 R33, R32, 0x4, RZ ;  /* 0x0000000420217824 */ /* 0x000fe200078e00ff */
[----:B------:R-:W-:Y:S01]  /*dc50*/  SHF.L.U64.HI R48, R30, 0x2, R27 ;  /* 0x000000021e307819 */ /* 0x000fe2000001021b */
[----:B------:R-:W-:Y:S01]  /*dc60*/  IMAD R27, R0, UR6, RZ ;  /* 0x00000006001b7c24 */ /* 0x000fe2000f8e02ff */
[----:B------:R-:W-:Y:S01]  /*dc70*/  SHF.L.U64.HI R32, R32, 0x2, R49 ;  /* 0x0000000220207819 */ /* 0x000fe20000010231 */
[C---:B------:R-:W-:Y:S02]  /*dc80*/  IMAD R45, R34.reuse, R25, R45 ;  /* 0x00000019222d7224 */ /* 0x040fe400078e022d */
[----:B------:R-:W-:-:S04]  /*dc90*/  IMAD.WIDE.U32 R34, R34, R24, RZ ;  /* 0x0000001822227225 */ /* 0x000fc800078e00ff */
[----:B------:R-:W-:Y:S01]  /*dca0*/  IMAD R31, R44, UR4, RZ ;  /* 0x000000042c1f7c24 */ /* 0x000fe2000f8e02ff */
[----:B------:R-:W-:Y:S01]  /*dcb0*/  IADD3 R45, PT, PT, R35, R45, RZ ;  /* 0x0000002d232d7210 */ /* 0x000fe20007ffe0ff */
[C---:B------:R-:W-:Y:S02]  /*dcc0*/  IMAD R49, R2.reuse, UR7, R27 ;  /* 0x0000000702317c24 */ /* 0x040fe4000f8e021b */
[----:B0-----:R-:W-:Y:S01]  /*dcd0*/  IMAD.WIDE.U32 R28, R2, UR6, R28 ;  /* 0x00000006021c7c25 */ /* 0x001fe2000f8e001c */
[----:B------:R-:W0:Y:S03]  /*dce0*/  LDCU.64 UR6, c[0x0][0x5f0] ;  /* 0x0000be00ff0677ac */ /* 0x000e260008000a00 */
[----:B------:R-:W-:Y:S01]  /*dcf0*/  IMAD R51, R43, UR4, RZ ;  /* 0x000000042b337c24 */ /* 0x000fe2000f8e02ff */
[----:B------:R-:W-:Y:S01]  /*dd00*/  IADD3 R36, P3, PT, R14, -R28, RZ ;  /* 0x8000001c0e247210 */ /* 0x000fe20007f7e0ff */
[----:B------:R-:W-:Y:S01]  /*dd10*/  IMAD R43, R42, UR5, R31 ;  /* 0x000000052a2b7c24 */ /* 0x000fe2000f8e021f */
[----:B------:R-:W-:Y:S01]  /*dd20*/  IADD3 R49, PT, PT, R29, R49, RZ ;  /* 0x000000311d317210 */ /* 0x000fe20007ffe0ff */
[----:B------:R-:W-:-:S02]  /*dd30*/  IMAD R51, R10, UR5, R51 ;  /* 0x000000050a337c24 */ /* 0x000fc4000f8e0233 */
[----:B------:R-:W-:-:S04]  /*dd40*/  IMAD.WIDE.U32 R30, R10, UR4, RZ ;  /* 0x000000040a1e7c25 */ /* 0x000fc8000f8e00ff */
[C---:B------:R-:W-:Y:S01]  /*dd50*/  IMAD.SHL.U32 R35, R34.reuse, 0x4, RZ ;  /* 0x0000000422237824 */ /* 0x040fe200078e00ff */
[----:B------:R-:W-:Y:S01]  /*dd60*/  SHF.L.U64.HI R34, R34, 0x2, R45 ;  /* 0x0000000222227819 */ /* 0x000fe2000001022d */
[----:B------:R-:W-:Y:S01]  /*dd70*/  IMAD R53, R18, UR5, R53 ;  /* 0x0000000512357c24 */ /* 0x000fe2000f8e0235 */
[----:B------:R-:W-:Y:S01]  /*dd80*/  SHF.L.U32 R45, R26, 0x2, RZ ;  /* 0x000000021a2d7819 */ /* 0x000fe200000006ff */
[----:B------:R-:W-:-:S04]  /*dd90*/  IMAD.WIDE.U32 R28, R18, UR4, RZ ;  /* 0x00000004121c7c25 */ /* 0x000fc8000f8e00ff */
[----:B------:R-:W-:Y:S01]  /*dda0*/  IMAD.IADD R51, R31, 0x1, R51 ;  /* 0x000000011f337824 */ /* 0x000fe200078e0233 */
[----:B------:R-:W-:Y:S01]  /*ddb0*/  IADD3.X R31, PT, PT, R15, ~R49, RZ, P3, !PT ;  /* 0x800000310f1f7210 */ /* 0x000fe20001ffe4ff */
[----:B------:R-:W-:Y:S01]  /*ddc0*/  IMAD.WIDE.U32 R26, R42, UR4, RZ ;  /* 0x000000042a1a7c25 */ /* 0x000fe2000f8e00ff */
[----:B------:R-:W-:Y:S02]  /*ddd0*/  IADD3 R29, PT, PT, R29, R53, RZ ;  /* 0x000000351d1d7210 */ /* 0x000fe40007ffe0ff */
[----:B------:R-:W-:Y:S01]  /*dde0*/  LEA R35, P5, R28, R35, 0x2 ;  /* 0x000000231c237211 */ /* 0x000fe200078a10ff */
[----:B------:R-:W-:Y:S01]  /*ddf0*/  IMAD R31, R31, R24, RZ ;  /* 0x000000181f1f7224 */ /* 0x000fe200078e02ff */
[----:B------:R-:W-:Y:S01]  /*de00*/  IADD3 R43, PT, PT, R27, R43, RZ ;  /* 0x0000002b1b2b7210 */ /* 0x000fe20007ffe0ff */
[----:B------:R-:W-:Y:S01]  /*de10*/  IMAD R38, R38, UR4, RZ ;  /* 0x0000000426267c24 */ /* 0x000fe2000f8e02ff */
[----:B------:R-:W-:Y:S01]  /*de20*/  LEA R10, P3, R26, R16, 0x2 ;  /* 0x000000101a0a7211 */ /* 0x000fe200078610ff */
[----:B------:R-:W-:Y:S01]  /*de30*/  IMAD R40, R40, UR4, RZ ;  /* 0x0000000428287c24 */ /* 0x000fe2000f8e02ff */
[----:B------:R-:W-:Y:S01]  /*de40*/  LEA R27, P4, R30, R19, 0x2 ;  /* 0x000000131e1b7211 */ /* 0x000fe200078810ff */
[----:B------:R-:W-:Y:S01]  /*de50*/  IMAD.WIDE.U32 R18, R37, UR4, RZ ;  /* 0x0000000425127c25 */ /* 0x000fe2000f8e00ff */
[----:B------:R-:W-:-:S02]  /*de60*/  LEA.HI.X R34, R28, R34, R29, 0x2, P5 ;  /* 0x000000221c227211 */ /* 0x000fc400028f141d */
[----:B------:R-:W-:Y:S01]  /*de70*/  LEA.HI.X R26, R26, R17, R43, 0x2, P3 ;  /* 0x000000111a1a7211 */ /* 0x000fe200018f142b */
[----:B------:R-:W-:Y:S01]  /*de80*/  IMAD R29, R36, R25, R31 ;  /* 0x00000019241d7224 */ /* 0x000fe200078e021f */
[----:B------:R-:W-:Y:S01]  /*de90*/  LEA.HI.X R30, R30, R20, R51, 0x2, P4 ;  /* 0x000000141e1e7211 */ /* 0x000fe200020f1433 */
[C---:B------:R-:W-:Y:S01]  /*dea0*/  IMAD R31, R21.reuse, UR5, R38 ;  /* 0x00000005151f7c24 */ /* 0x040fe2000f8e0226 */
[----:B0-----:R-:W-:Y:S01]  /*deb0*/  MOV R38, UR6 ;  /* 0x0000000600267c02 */ /* 0x001fe20008000f00 */
[----:B------:R-:W-:-:S04]  /*dec0*/  IMAD.WIDE.U32 R16, R21, UR4, RZ ;  /* 0x0000000415107c25 */ /* 0x000fc8000f8e00ff */
[----:B------:R-:W-:Y:S01]  /*ded0*/  IMAD R20, R41, UR4, RZ ;  /* 0x0000000429147c24 */ /* 0x000fe2000f8e02ff */
[----:B------:R-:W-:Y:S01]  /*dee0*/  LEA R45, P3, R16, R45, 0x2 ;  /* 0x0000002d102d7211 */ /* 0x000fe200078610ff */
[----:B------:R-:W-:-:S04]  /*def0*/  IMAD.WIDE.U32 R24, R36, R24, RZ ;  /* 0x0000001824187225 */ /* 0x000fc800078e00ff */
[----:B------:R-:W-:Y:S01]  /*df00*/  IMAD.IADD R17, R17, 0x1, R31 ;  /* 0x0000000111117824 */ /* 0x000fe200078e021f */
[----:B------:R-:W-:Y:S01]  /*df10*/  IADD3 R29, PT, PT, R25, R29, RZ ;  /* 0x0000001d191d7210 */ /* 0x000fe20007ffe0ff */
[C---:B------:R-:W-:Y:S01]  /*df20*/  IMAD R31, R39.reuse, UR5, R20 ;  /* 0x00000005271f7c24 */ /* 0x040fe2000f8e0214 */
[----:B------:R-:W-:Y:S01]  /*df30*/  SHF.L.U32 R25, R24, 0x2, RZ ;  /* 0x0000000218197819 */ /* 0x000fe200000006ff */
[----:B------:R-:W-:Y:S01]  /*df40*/  IMAD.WIDE.U32 R20, R39, UR4, RZ ;  /* 0x0000000427147c25 */ /* 0x000fe2000f8e00ff */
[----:B------:R-:W-:Y:S01]  /*df50*/  LEA.HI.X R47, R16, R47, R17, 0x2, P3 ;  /* 0x0000002f102f7211 */ /* 0x000fe200018f1411 */
[----:B------:R-:W-:Y:S01]  /*df60*/  USHF.L.U64.HI UR4, UR4, 0x5, UR5 ;  /* 0x0000000504047899 */ /* 0x000fe20008010205 */
[----:B------:R-:W-:Y:S01]  /*df70*/  SHF.L.U64.HI R29, R24, 0x2, R29 ;  /* 0x00000002181d7819 */ /* 0x000fe2000001021d */
[----:B------:R-:W-:Y:S01]  /*df80*/  IMAD R41, R37, UR5, R40 ;  /* 0x0000000525297c24 */ /* 0x000fe2000f8e0228 */
[----:B------:R-:W-:Y:S01]  /*df90*/  IADD3 R17, PT, PT, R21, R31, RZ ;  /* 0x0000001f15117210 */ /* 0x000fe20007ffe0ff */
[----:B------:R-:W-:Y:S01]  /*dfa0*/  IMAD.U32 R37, RZ, RZ, UR7 ;  /* 0x00000007ff257e24 */ /* 0x000fe2000f8e00ff */
[----:B------:R-:W-:Y:S01]  /*dfb0*/  IADD3.X R40, PT, PT, R11, UR5, RZ, P2, !PT ;  /* 0x000000050b287c10 */ /* 0x000fe200097fe4ff */
[----:B------:R-:W-:Y:S01]  /*dfc0*/  IMAD.IADD R19, R19, 0x1, R41 ;  /* 0x0000000113137824 */ /* 0x000fe200078e0229 */
[----:B------:R-:W-:-:S02]  /*dfd0*/  LEA R46, P3, R18, R46, 0x2 ;  /* 0x0000002e122e7211 */ /* 0x000fc400078610ff */
[----:B------:R-:W-:Y:S02]  /*dfe0*/  LEA R31, P4, R20, R33, 0x2 ;  /* 0x00000021141f7211 */ /* 0x000fe400078810ff */
[----:B------:R-:W-:Y:S02]  /*dff0*/  LEA R11, P2, R12, R25, 0x2 ;  /* 0x000000190c0b7211 */ /* 0x000fe400078410ff */
[----:B------:R-:W-:Y:S02]  /*e000*/  LEA.HI.X R48, R18, R48, R19, 0x2, P3 ;  /* 0x0000003012307211 */ /* 0x000fe400018f1413 */
[----:B------:R-:W-:Y:S02]  /*e010*/  LEA.HI.X R36, R20, R32, R17, 0x2, P4 ;  /* 0x0000002014247211 */ /* 0x000fe400020f1411 */
[----:B------:R-:W-:Y:S02]  /*e020*/  LEA.HI.X R40, R12, R29, R40, 0x2, P2 ;  /* 0x0000001d0c287211 */ /* 0x000fe400010f1428 */
[----:B------:R-:W-:-:S02]  /*e030*/  LOP3.LUT R39, R7, 0xfffffff8, RZ, 0xc0, !PT ;  /* 0xfffffff807277812 */ /* 0x000fc400078ec0ff */
[----:B------:R-:W-:-:S07]  /*e040*/  IADD3.X R42, PT, PT, ~R13, UR4, RZ, P1, !PT ;  /* 0x000000040d2a7c10 */ /* 0x000fce0008ffe5ff */
.L_x_1576:
[C---:B------:R-:W-:Y:S02]  /*e050*/  IADD3 R32, P1, PT, R38.reuse, R4, RZ ;  /* 0x0000000426207210 */ /* 0x040fe40007f3e0ff */
[C---:B------:R-:W-:Y:S02]  /*e060*/  IADD3 R20, P2, PT, R38.reuse, R11, RZ ;  /* 0x0000000b26147210 */ /* 0x040fe40007f5e0ff */
[C---:B------:R-:W-:Y:S02]  /*e070*/  IADD3.X R33, PT, PT, R37.reuse, R3, RZ, P1, !PT ;  /* 0x0000000325217210 */ /* 0x040fe40000ffe4ff */
[C---:B------:R-:W-:Y:S02]  /*e080*/  IADD3 R12, P1, PT, R38.reuse, R10, RZ ;  /* 0x0000000a260c7210 */ /* 0x040fe40007f3e0ff */
[C---:B------:R-:W-:Y:S02]  /*e090*/  IADD3.X R21, PT, PT, R37.reuse, R40, RZ, P2, !PT ;  /* 0x0000002825157210 */ /* 0x040fe400017fe4ff */
[----:B------:R-:W2:Y:S01]  /*e0a0*/  LDG.E R33, desc[UR8][R32.64] ;  /* 0x0000000820217981 */ /* 0x000ea2000c1e1900 */
[----:B------:R-:W-:Y:S01]  /*e0b0*/  IADD3 R16, P2, PT, R38, R27, RZ ;  /* 0x0000001b26107210 */ /* 0x000fe20007f5e0ff */
[----:B------:R-:W-:-:S02]  /*e0c0*/  IMAD.X R13, R37, 0x1, R26, P1 ;  /* 0x00000001250d7824 */ /* 0x000fc400008e061a */
[----:B------:R0:W3:Y:S01]  /*e0d0*/  LDG.E R44, desc[UR8][R20.64] ;  /* 0x00000008142c7981 */ /* 0x0000e2000c1e1900 */
[C---:B------:R-:W-:Y:S02]  /*e0e0*/  IADD3 R18, P1, PT, R38.reuse, R35, RZ ;  /* 0x0000002326127210 */ /* 0x040fe40007f3e0ff */
[C---:B------:R-:W-:Y:S01]  /*e0f0*/  IADD3.X R17, PT, PT, R37.reuse, R30, RZ, P2, !PT ;  /* 0x0000001e25117210 */ /* 0x040fe200017fe4ff */
[----:B------:R-:W4:Y:S01]  /*e100*/  LDG.E R12, desc[UR8][R12.64] ;  /* 0x000000080c0c7981 */ /* 0x000f22000c1e1900 */
[C---:B------:R-:W-:Y:S02]  /*e110*/  IADD3 R24, P2, PT, R38.reuse, R45, RZ ;  /* 0x0000002d26187210 */ /* 0x040fe40007f5e0ff */
[C---:B------:R-:W-:Y:S02]  /*e120*/  IADD3.X R19, PT, PT, R37.reuse, R34, RZ, P1, !PT ;  /* 0x0000002225137210 */ /* 0x040fe40000ffe4ff */
[----:B------:R-:W4:Y:S01]  /*e130*/  LDG.E R17, desc[UR8][R16.64] ;  /* 0x0000000810117981 */ /* 0x000f22000c1e1900 */
[----:B------:R-:W-:Y:S01]  /*e140*/  IADD3 R28, P1, PT, R38, R46, RZ ;  /* 0x0000002e261c7210 */ /* 0x000fe20007f3e0ff */
[----:B------:R-:W-:-:S02]  /*e150*/  IMAD.X R25, R37, 0x1, R47, P2 ;  /* 0x0000000125197824 */ /* 0x000fc400010e062f */
[----:B------:R-:W4:Y:S01]  /*e160*/  LDG.E R19, desc[UR8][R18.64] ;  /* 0x0000000812137981 */ /* 0x000f22000c1e1900 */
[C---:B------:R-:W-:Y:S02]  /*e170*/  IADD3.X R29, PT, PT, R37.reuse, R48, RZ, P1, !PT ;  /* 0x00000030251d7210 */ /* 0x040fe40000ffe4ff */
[----:B0-----:R-:W-:Y:S01]  /*e180*/  IADD3 R20, P1, PT, R38, R31, RZ ;  /* 0x0000001f26147210 */ /* 0x001fe20007f3e0ff */
[----:B------:R-:W4:Y:S03]  /*e190*/  LDG.E R25, desc[UR8][R24.64] ;  /* 0x0000000818197981 */ /* 0x000f26000c1e1900 */
[----:B------:R-:W-:Y:S01]  /*e1a0*/  IADD3.X R21, PT, PT, R37, R36, RZ, P1, !PT ;  /* 0x0000002425157210 */ /* 0x000fe20000ffe4ff */
[----:B------:R-:W4:Y:S05]  /*e1b0*/  LDG.E R29, desc[UR8][R28.64] ;  /* 0x000000081c1d7981 */ /* 0x000f2a000c1e1900 */
        /* <DEDUP_REMOVED lines=18> */
.L_x_1575:
[----:B------:R-:W-:Y:S05]  /*e2e0*/  BSYNC.RECONVERGENT B0 ;  /* 0x0000000000007941 */ /* 0x000fea0003800200 */
.L_x_1574:
        /* <DEDUP_REMOVED lines=28> */
[----:B------:R-:W-:Y:S02]  /*e4b0*/  IADD3 R21, P6, PT, R14, -R12, RZ ;  /* 0x8000000c0e157210 */ /* 0x000fe40007fde0ff */
[----:B------:R-:W-:Y:S01]  /*e4c0*/  IADD3 R10, P1, PT, R10, UR6, RZ ;  /* 0x000000060a0a7c10 */ /* 0x000fe2000ff3e0ff */
[----:B------:R-:W-:Y:S01]  /*e4d0*/  IMAD R3, R4, UR11, R3 ;  /* 0x0000000b04037c24 */ /* 0x000fe2000f8e0203 */
[----:B----4-:R-:W-:Y:S02]  /*e4e0*/  LEA R4, P2, R8, UR12, 0x2 ;  /* 0x0000000c08047c11 */ /* 0x010fe4000f8410ff */
[----:B------:R-:W-:Y:S02]  /*e4f0*/  IADD3.X R11, PT, PT, R11, UR7, RZ, P1, !PT ;  /* 0x000000070b0b7c10 */ /* 0x000fe40008ffe4ff */
[----:B------:R-:W-:Y:S01]  /*e500*/  IADD3 R3, PT, PT, R3, R9, RZ ;  /* 0x0000000903037210 */ /* 0x000fe20007ffe0ff */
[----:B------:R-:W-:-:S03]  /*e510*/  IMAD R9, R2, UR5, R5 ;  /* 0x0000000502097c24 */ /* 0x000fc6000f8e0205 */
[----:B------:R-:W-:Y:S01]  /*e520*/  LEA.HI.X R5, R8, UR13, R3, 0x2, P2 ;  /* 0x0000000d08057c11 */ /* 0x000fe200090f1403 */
[----:B------:R-:W-:Y:S01]  /*e530*/  IMAD.IADD R13, R13, 0x1, R9 ;  /* 0x000000010d0d7824 */ /* 0x000fe200078e0209 */
[----:B------:R-:W-:Y:S02]  /*e540*/  IADD3 R3, P5, PT, R12, UR4, RZ ;  /* 0x000000040c037c10 */ /* 0x000fe4000ffbe0ff */
[----:B------:R-:W-:Y:S02]  /*e550*/  IADD3 R16, P2, PT, R10, UR6, RZ ;  /* 0x000000060a107c10 */ /* 0x000fe4000ff5e0ff */
[----:B------:R-:W-:Y:S01]  /*e560*/  IADD3 R19, P3, P4, R14, -UR4, -R3 ;  /* 0x800000040e137c10 */ /* 0x000fe2000fc7e803 */
[----:B------:R-:W2:Y:S01]  /*e570*/  LDG.E R5, desc[UR8][R4.64] ;  /* 0x0000000804057981 */ /* 0x000ea2000c1e1900 */
[----:B------:R-:W-:Y:S02]  /*e580*/  IADD3.X R9, PT, PT, R13, UR5, RZ, P5, !PT ;  /* 0x000000050d097c10 */ /* 0x000fe4000affe4ff */
[----:B------:R-:W-:-:S02]  /*e590*/  IADD3.X R12, PT, PT, R15, ~R13, RZ, P6, !PT ;  /* 0x8000000d0f0c7210 */ /* 0x000fc400037fe4ff */
[----:B------:R-:W-:Y:S02]  /*e5a0*/  IADD3 R13, P5, PT, R14, -R3, RZ ;  /* 0x800000030e0d7210 */ /* 0x000fe40007fbe0ff */
[C---:B------:R-:W-:Y:S01]  /*e5b0*/  IADD3.X R3, PT, PT, R15.reuse, ~UR5, ~R9, P3, P4 ;  /* 0x800000050f037c10 */ /* 0x040fe20009fe8c09 */
[----:B------:R-:W-:Y:S01]  /*e5c0*/  IMAD R12, R12, UR10, RZ ;  /* 0x0000000a0c0c7c24 */ /* 0x000fe2000f8e02ff */
[----:B------:R-:W-:Y:S02]  /*e5d0*/  IADD3.X R9, PT, PT, R15, ~R9, RZ, P5, !PT ;  /* 0x800000090f097210 */ /* 0x000fe40002ffe4ff */
[----:B------:R-:W-:Y:S01]  /*e5e0*/  IADD3 R8, P1, PT, R16, UR6, RZ ;  /* 0x0000000610087c10 */ /* 0x000fe2000ff3e0ff */
[----:B------:R-:W-:Y:S01]  /*e5f0*/  IMAD R25, R21, UR11, R12 ;  /* 0x0000000b15197c24 */ /* 0x000fe2000f8e020c */
[----:B------:R-:W-:Y:S01]  /*e600*/  IADD3.X R17, PT, PT, R11, UR7, RZ, P2, !PT ;  /* 0x000000070b117c10 */ /* 0x000fe200097fe4ff */
[----:B------:R-:W-:Y:S02]  /*e610*/  IMAD R12, R9, UR10, RZ ;  /* 0x0000000a090c7c24 */ /* 0x000fe4000f8e02ff */
[----:B------:R-:W-:Y:S01]  /*e620*/  IMAD.WIDE.U32 R10, R21, UR10, R10 ;  /* 0x0000000a150a7c25 */ /* 0x000fe2000f8e000a */
[----:B------:R-:W-:-:S03]  /*e630*/  IADD3.X R9, PT, PT, R17, UR7, RZ, P1, !PT ;  /* 0x0000000711097c10 */ /* 0x000fc60008ffe4ff */
[----:B------:R-:W-:Y:S02]  /*e640*/  IMAD R18, R3, UR10, RZ ;  /* 0x0000000a03127c24 */ /* 0x000fe4000f8e02ff */
[C---:B------:R-:W-:Y:S01]  /*e650*/  IMAD R3, R13.reuse, UR11, R12 ;  /* 0x0000000b0d037c24 */ /* 0x040fe2000f8e020c */
[----:B------:R-:W-:Y:S01]  /*e660*/  LEA R12, P1, R10, UR12, 0x2 ;  /* 0x0000000c0a0c7c11 */ /* 0x000fe2000f8210ff */
[----:B------:R-:W-:-:S04]  /*e670*/  IMAD.WIDE.U32 R16, R13, UR10, R16 ;  /* 0x0000000a0d107c25 */ /* 0x000fc8000f8e0010 */
[----:B------:R-:W-:Y:S01]  /*e680*/  IMAD.IADD R11, R25, 0x1, R11 ;  /* 0x00000001190b7824 */ /* 0x000fe200078e020b */
[----:B------:R-:W-:Y:S01]  /*e690*/  IADD3 R3, PT, PT, R17, R3, RZ ;  /* 0x0000000311037210 */ /* 0x000fe20007ffe0ff */
[C---:B------:R-:W-:Y:S02]  /*e6a0*/  IMAD R21, R19.reuse, UR11, R18 ;  /* 0x0000000b13157c24 */ /* 0x040fe4000f8e0212 */
[----:B------:R-:W-:Y:S01]  /*e6b0*/  IMAD.WIDE.U32 R18, R19, UR10, R8 ;  /* 0x0000000a13127c25 */ /* 0x000fe2000f8e0008 */
[----:B------:R-:W-:Y:S02]  /*e6c0*/  LEA R8, P2, R16, UR12, 0x2 ;  /* 0x0000000c10087c11 */ /* 0x000fe4000f8410ff */
[----:B------:R-:W-:Y:S02]  /*e6d0*/  LEA.HI.X R13, R10, UR13, R11, 0x2, P1 ;  /* 0x0000000d0a0d7c11 */ /* 0x000fe400088f140b */
[----:B------:R-:W-:Y:S02]  /*e6e0*/  LEA.HI.X R9, R16, UR13, R3, 0x2, P2 ;  /* 0x0000000d10097c11 */ /* 0x000fe400090f1403 */
[----:B------:R-:W-:-:S02]  /*e6f0*/  IADD3 R3, PT, PT, R19, R21, RZ ;  /* 0x0000001513037210 */ /* 0x000fc40007ffe0ff */
[C---:B------:R-:W-:Y:S01]  /*e700*/  LEA R10, P1, R18.reuse, UR12, 0x2 ;  /* 0x0000000c120a7c11 */ /* 0x040fe2000f8210ff */
[----:B------:R-:W3:Y:S03]  /*e710*/  LDG.E R13, desc[UR8][R12.64] ;  /* 0x000000080c0d7981 */ /* 0x000ee6000c1e1900 */
[----:B------:R-:W-:Y:S01]  /*e720*/  LEA.HI.X R11, R18, UR13, R3, 0x2, P1 ;  /* 0x0000000d120b7c11 */ /* 0x000fe200088f1403 */
[----:B------:R-:W4:Y:S05]  /*e730*/  LDG.E R9, desc[UR8][R8.64] ;  /* 0x0000000808097981 */ /* 0x000f2a000c1e1900 */
[----:B------:R-:W4:Y:S01]  /*e740*/  LDG.E R11, desc[UR8][R10.64] ;  /* 0x000000080a0b7981 */ /* 0x000f22000c1e1900 */
[----:B------:R-:W-:-:S05]  /*e750*/  IADD3 R2, P1, PT, R2, 0x4, RZ ;  /* 0x0000000402027810 */ /* 0x000fca0007f3e0ff */
[----:B------:R-:W-:Y:S02]  /*e760*/  IMAD.X R0, RZ, RZ, R0, P1 ;  /* 0x000000ffff007224 */ /* 0x000fe400008e0600 */
[----:B--2--5:R-:W-:-:S04]  /*e770*/  FADD.FTZ R6, R6, R5 ;  /* 0x0000000506067221 */ /* 0x024fc80000010000 */
[----:B---3--:R-:W-:-:S04]  /*e780*/  FADD.FTZ R6, R6, R13 ;  /* 0x0000000d06067221 */ /* 0x008fc80000010000 */
[----:B----4-:R-:W-:-:S04]  /*e790*/  FADD.FTZ R6, R6, R9 ;  /* 0x0000000906067221 */ /* 0x010fc80000010000 */
[----:B------:R-:W-:-:S07]  /*e7a0*/  FADD.FTZ R6, R6, R11 ;  /* 0x0000000b06067221 */ /* 0x000fce0000010000 */
.L_x_1580:
[----:B------:R-:W-:Y:S05]  /*e7b0*/  BSYNC.RECONVERGENT B1 ;  /* 0x0000000000017941 */ /* 0x000fea0003800200 */
.L_x_1579:
        /* <DEDUP_REMOVED lines=28> */
[----:B---3--:R-:W-:Y:S01]  /*e980*/  IMAD R3, R3, UR10, RZ ;  /* 0x0000000a03037c24 */ /* 0x008fe2000f8e02ff */
[----:B------:R-:W-:Y:S01]  /*e990*/  IADD3.X R13, PT, PT, R15, ~R13, RZ, P1, !PT ;  /* 0x8000000d0f0d7210 */ /* 0x000fe20000ffe4ff */
[----:B------:R-:W-:-:S02]  /*e9a0*/  IMAD.IADD R9, R9, 0x1, R7 ;  /* 0x0000000109097824 */ /* 0x000fc400078e0207 */
[C---:B------:R-:W-:Y:S02]  /*e9b0*/  IMAD R3, R4.reuse, UR11, R3 ;  /* 0x0000000b04037c24 */ /* 0x040fe4000f8e0203 */
[----:B------:R-:W-:Y:S01]  /*e9c0*/  IMAD R12, R13, UR10, RZ ;  /* 0x0000000a0d0c7c24 */ /* 0x000fe2000f8e02ff */
[----:B------:R-:W-:Y:S01]  /*e9d0*/  IADD3.X R11, PT, PT, R9, UR7, RZ, P2, !PT ;  /* 0x00000007090b7c10 */ /* 0x000fe200097fe4ff */
[----:B------:R-:W-:-:S04]  /*e9e0*/  IMAD.WIDE.U32 R8, R4, UR10, R8 ;  /* 0x0000000a04087c25 */ /* 0x000fc8000f8e0008 */
[----:B------:R-:W-:Y:S01]  /*e9f0*/  IMAD.WIDE.U32 R10, R17, UR10, R10 ;  /* 0x0000000a110a7c25 */ /* 0x000fe2000f8e000a */
[----:B0-----:R-:W-:-:S03]  /*ea00*/  LEA R4, P1, R8, UR4, 0x2 ;  /* 0x0000000408047c11 */ /* 0x001fc6000f8210ff */
[----:B------:R-:W-:Y:S01]  /*ea10*/  IMAD R17, R17, UR11, R12 ;  /* 0x0000000b11117c24 */ /* 0x000fe2000f8e020c */
[----:B------:R-:W-:Y:S01]  /*ea20*/  LEA R12, P2, R10, UR4, 0x2 ;  /* 0x000000040a0c7c11 */ /* 0x000fe2000f8410ff */
[----:B------:R-:W-:-:S03]  /*ea30*/  IMAD.IADD R3, R3, 0x1, R9 ;  /* 0x0000000103037824 */ /* 0x000fc600078e0209 */
[----:B------:R-:W-:Y:S02]  /*ea40*/  IADD3 R17, PT, PT, R17, R11, RZ ;  /* 0x0000000b11117210 */ /* 0x000fe40007ffe0ff */
[----:B------:R-:W-:Y:S02]  /*ea50*/  LEA.HI.X R5, R8, UR5, R3, 0x2, P1 ;  /* 0x0000000508057c11 */ /* 0x000fe400088f1403 */
[----:B------:R-:W-:-:S04]  /*ea60*/  LEA.HI.X R13, R10, UR5, R17, 0x2, P2 ;  /* 0x000000050a0d7c11 */ /* 0x000fc800090f1411 */
[----:B------:R-:W2:Y:S04]  /*ea70*/  LDG.E R5, desc[UR8][R4.64] ;  /* 0x0000000804057981 */ /* 0x000ea8000c1e1900 */
[----:B------:R-:W3:Y:S01]  /*ea80*/  LDG.E R13, desc[UR8][R12.64] ;  /* 0x000000080c0d7981 */ /* 0x000ee2000c1e1900 */
[----:B------:R-:W-:-:S04]  /*ea90*/  IADD3 R2, P1, PT, R2, 0x2, RZ ;  /* 0x0000000202027810 */ /* 0x000fc80007f3e0ff */
[----:B------:R-:W-:Y:S01]  /*eaa0*/  IADD3.X R0, PT, PT, RZ, R0, RZ, P1, !PT ;  /* 0x00000000ff007210 */ /* 0x000fe20000ffe4ff */
[----:B--2--5:R-:W-:-:S04]  /*eab0*/  FADD.FTZ R6, R6, R5 ;  /* 0x0000000506067221 */ /* 0x024fc80000010000 */
[----:B---3--:R-:W-:-:S07]  /*eac0*/  FADD.FTZ R6, R6, R13 ;  /* 0x0000000d06067221 */ /* 0x008fce0000010000 */
.L_x_1582:
[----:B------:R-:W-:Y:S05]  /*ead0*/  BSYNC.RECONVERGENT B1 ;  /* 0x0000000000017941 */ /* 0x000fea0003800200 */
.L_x_1581:
        /* <DEDUP_REMOVED lines=13> */
[----:B------:R-:W-:-:S04]  /*ebb0*/  IADD3 R0, PT, PT, R15, R5, RZ ;  /* 0x000000050f007210 */ /* 0x000fc80007ffe0ff */
[----:B------:R-:W-:Y:S01]  /*ebc0*/  IADD3 R3, PT, PT, R3, R7, RZ ;  /* 0x0000000703037210 */ /* 0x000fe20007ffe0ff */
[----:B--2---:R-:W-:Y:S02]  /*ebd0*/  IMAD R5, R0, UR10, RZ ;  /* 0x0000000a00057c24 */ /* 0x004fe4000f8e02ff */
[----:B------:R-:W-:-:S04]  /*ebe0*/  IMAD.WIDE.U32 R2, R14, UR10, R2 ;  /* 0x0000000a0e027c25 */ /* 0x000fc8000f8e0002 */
[----:B------:R-:W-:Y:S01]  /*ebf0*/  IMAD R5, R14, UR11, R5 ;  /* 0x0000000b0e057c24 */ /* 0x000fe2000f8e0205 */
[----:B0-----:R-:W-:-:S03]  /*ec00*/  LEA R4, P0, R2, UR4, 0x2 ;  /* 0x0000000402047c11 */ /* 0x001fc6000f8010ff */
[----:B------:R-:W-:-:S05]  /*ec10*/  IMAD.IADD R3, R3, 0x1, R5 ;  /* 0x0000000103037824 */ /* 0x000fca00078e0205 */
[----:B------:R-:W-:-:S06]  /*ec20*/  LEA.HI.X R5, R2, UR5, R3, 0x2, P0 ;  /* 0x0000000502057c11 */ /* 0x000fcc00080f1403 */
[----:B------:R-:W2:Y:S02]  /*ec30*/  LDG.E R5, desc[UR8][R4.64] ;  /* 0x0000000804057981 */ /* 0x000ea4000c1e1900 */
[----:B--2--5:R-:W-:-:S07]  /*ec40*/  FADD.FTZ R6, R6, R5 ;  /* 0x0000000506067221 */ /* 0x024fce0000010000 */
.L_x_1578:
[----:B------:R-:W-:Y:S05]  /*ec50*/  BSYNC.RECONVERGENT B0 ;  /* 0x0000000000007941 */ /* 0x000fea0003800200 */
.L_x_1577:
[----:B-----5:R-:W-:Y:S01]  /*ec60*/  STG.E desc[UR8][R22.64], R6 ;  /* 0x0000000616007986 */ /* 0x020fe2000c101908 */
[----:B------:R-:W-:Y:S05]  /*ec70*/  EXIT ;  /* 0x000000000000794d */ /* 0x000fea0003800000 */
.L_x_1450:
[----:B------:R-:W0:Y:S01]  /*ec80*/  LDCU UR6, c[0x0][0x380] ;  /* 0x00007000ff0677ac */ /* 0x000e220008000800 */
[----:B------:R-:W-:Y:S01]  /*ec90*/  IADD3 R2, PT, PT, R2, -0x1, RZ ;  /* 0xffffffff02027810 */ /* 0x000fe20007ffe0ff */
[----:B------:R-:W-:Y:S03]  /*eca0*/  BSSY.RECONVERGENT B0, `(.L_x_1583) ;  /* 0x000034d000007945 */ /* 0x000fe60003800200 */
        /* <DEDUP_REMOVED lines=352> */
.L_x_1585:
        /* <DEDUP_REMOVED lines=37> */
.L_x_1588:
[----:B------:R-:W-:-:S07]  /*10500*/  MOV R5, 0x10520 ;  /* 0x0001052000057802 */ /* 0x000fce0000000f00 */
[----:B------:R-:W-:Y:S05]  /*10510*/  CALL.REL.NOINC `($__internal_5_$__cuda_sm20_div_s64) ;  /* 0x0000018c00707944 */ /* 0x000fea0003c00000 */
.L_x_1587:
[----:B------:R-:W-:Y:S05]  /*10520*/  BSYNC.RECONVERGENT B1 ;  /* 0x0000000000017941 */ /* 0x000fea0003800200 */
.L_x_1586:
        /* <DEDUP_REMOVED lines=39> */
.L_x_1590:
[----:B------:R-:W-:Y:S01]  /*107a0*/  IMAD.MOV.U32 R10, RZ, RZ, R18 ;  /* 0x000000ffff0a7224 */ /* 0x000fe200078e0012 */
[----:B------:R-:W-:Y:S02]  /*107b0*/  MOV R3, R19 ;  /* 0x0000001300037202 */ /* 0x000fe40000000f00 */
[----:B------:R-:W-:-:S07]  /*107c0*/  MOV R5, 0x107e0 ;  /* 0x000107e000057802 */ /* 0x000fce0000000f00 */
[----:B------:R-:W-:Y:S05]  /*107d0*/  CALL.REL.NOINC `($__internal_5_$__cuda_sm20_div_s64) ;  /* 0x0000018800c07944 */ /* 0x000fea0003c00000 */
.L_x_1591:
[----:B------:R-:W-:Y:S05]  /*107e0*/  BSYNC.RECONVERGENT B1 ;  /* 0x0000000000017941 */ /* 0x000fea0003800200 */
.L_x_1589:
        /* <DEDUP_REMOVED lines=12> */
[----:B------:R0:W5:Y:S01]  /*108b0*/  LDG.E R5, desc[UR8][R22.64] ;  /* 0x0000000816057981 */ /* 0x000162000c1e1900 */
        /* <DEDUP_REMOVED lines=42> */
[----:B------:R-:W-:Y:S01]  /*10b60*/  IMAD R17, R26, UR13, R3 ;  /* 0x0000000d1a117c24 */ /* 0x000fe2000f8e0203 */
[----:B------:R-:W-:Y:S01]  /*10b70*/  IADD3.X R30, PT, PT, RZ, ~R48, RZ, P2, !PT ;  /* 0x80000030ff1e7210 */ /* 0x000fe200017fe4ff */
[----:B------:R-:W-:Y:S01]  /*10b80*/  IMAD.IADD R35, R29, 0x1, R35 ;  /* 0x000000011d237824 */ /* 0x000fe200078e0223 */
[----:B------:R-:W-:Y:S01]  /*10b90*/  LEA R3, P2, -R28, UR14, 0x5 ;  /* 0x0000000e1c037c11 */ /* 0x000fe2000f8429ff */
[----:B------:R-:W-:-:S04]  /*10ba0*/  IMAD.WIDE.U32 R26, R26, UR12, R18 ;  /* 0x0000000c1a1a7c25 */ /* 0x000fc8000f8e0012 */
[-C--:B------:R-:W-:Y:S01]  /*10bb0*/  IMAD R32, R13, R24.reuse, RZ ;  /* 0x000000180d207224 */ /* 0x080fe200078e02ff */
[----:B------:R-:W-:Y:S01]  /*10bc0*/  SHF.L.U64.HI R13, R28, 0x5, R35 ;  /* 0x000000051c0d7819 */ /* 0x000fe20000010223 */
[-C--:B------:R-:W-:Y:S01]  /*10bd0*/  IMAD.WIDE.U32 R28, R20, R24.reuse, RZ ;  /* 0x00000018141c7225 */ /* 0x080fe200078e00ff */
[----:B------:R-:W-:Y:S02]  /*10be0*/  IADD3 R21, PT, PT, R27, R17, RZ ;  /* 0x000000111b157210 */ /* 0x000fe40007ffe0ff */
[----:B------:R-:W-:Y:S01]  /*10bf0*/  IADD3 R17, P3, PT, R15, 0x4, RZ ;  /* 0x000000040f117810 */ /* 0x000fe20007f7e0ff */
[----:B------:R-:W-:Y:S02]  /*10c00*/  IMAD R30, R30, UR12, RZ ;  /* 0x0000000c1e1e7c24 */ /* 0x000fe4000f8e02ff */
[----:B------:R-:W-:Y:S01]  /*10c10*/  IMAD R35, R20, R25, R32 ;  /* 0x0000001914237224 */ /* 0x000fe200078e0220 */
[----:B------:R-:W-:Y:S01]  /*10c20*/  LEA R20, P4, R28, R33, 0x2 ;  /* 0x000000211c147211 */ /* 0x000fe200078810ff */
[----:B------:R-:W-:Y:S01]  /*10c30*/  IMAD R27, R21, R24, RZ ;  /* 0x00000018151b7224 */ /* 0x000fe200078e02ff */
[----:B------:R-:W-:Y:S01]  /*10c40*/  IADD3.X R34, PT, PT, RZ, R16, RZ, P3, !PT ;  /* 0x00000010ff227210 */ /* 0x000fe20001ffe4ff */
[C---:B------:R-:W-:Y:S01]  /*10c50*/  IMAD R33, R43.reuse, UR13, R30 ;  /* 0x0000000d2b217c24 */ /* 0x040fe2000f8e021e */
[----:B------:R-:W-:Y:S01]  /*10c60*/  IADD3 R47, P3, PT, RZ, -R17, RZ ;  /* 0x80000011ff2f7210 */ /* 0x000fe20007f7e0ff */
        /* <DEDUP_REMOVED lines=8> */
[C---:B------:R-:W-:Y:S01]  /*10cf0*/  SHF.L.U32 R36, R26.reuse, 0x2, RZ ;  /* 0x000000021a247819 */ /* 0x040fe200000006ff */
[-C--:B------:R-:W-:Y:S01]  /*10d00*/  IMAD R29, R29, R24.reuse, RZ ;  /* 0x000000181d1d7224 */ /* 0x080fe200078e02ff */
[----:B------:R-:W-:Y:S01]  /*10d10*/  SHF.L.U64.HI R37, R26, 0x2, R37 ;  /* 0x000000021a257819 */ /* 0x000fe20000010225 */
[----:B------:R-:W-:Y:S01]  /*10d20*/  IMAD R26, R27, UR12, RZ ;  /* 0x0000000c1b1a7c24 */ /* 0x000fe2000f8e02ff */
[----:B------:R-:W-:Y:S01]  /*10d30*/  LEA.HI.X R21, R28, R31, R21, 0x2, P4 ;  /* 0x0000001f1c157211 */ /* 0x000fe200020f1415 */
[C---:B------:R-:W-:Y:S01]  /*10d40*/  IMAD R27, R42.reuse, R25, R29 ;  /* 0x000000192a1b7224 */ /* 0x040fe200078e021d */
[----:B------:R-:W-:Y:S01]  /*10d50*/  IADD3 R35, P4, PT, R15, 0x5, RZ ;  /* 0x000000050f237810 */ /* 0x000fe20007f9e0ff */
[----:B------:R-:W-:-:S03]  /*10d60*/  IMAD.WIDE.U32 R42, R42, R24, RZ ;  /* 0x000000182a2a7225 */ /* 0x000fc600078e00ff */
[----:B------:R-:W-:Y:S01]  /*10d70*/  IADD3 R29, P3, PT, RZ, -R35, RZ ;  /* 0x80000023ff1d7210 */ /* 0x000fe20007f7e0ff */
[----:B------:R-:W-:Y:S01]  /*10d80*/  IMAD R33, R47, UR13, R26 ;  /* 0x0000000d2f217c24 */ /* 0x000fe2000f8e021a */
[----:B------:R-:W-:Y:S01]  /*10d90*/  IADD3 R27, PT, PT, R43, R27, RZ ;  /* 0x0000001b2b1b7210 */ /* 0x000fe20007ffe0ff */
[----:B------:R-:W-:Y:S01]  /*10da0*/  IMAD.X R39, RZ, RZ, R16, P4 ;  /* 0x000000ffff277224 */ /* 0x000fe200020e0610 */
[----:B------:R-:W-:Y:S01]  /*10db0*/  IADD3 R31, P4, PT, RZ, -R38, RZ ;  /* 0x80000026ff1f7210 */ /* 0x000fe20007f9e0ff */
[----:B------:R-:W-:Y:S01]  /*10dc0*/  IMAD.WIDE.U32 R46, R47, UR12, R18 ;  /* 0x0000000c2f2e7c25 */ /* 0x000fe2000f8e0012 */
[C---:B------:R-:W-:Y:S02]  /*10dd0*/  SHF.L.U32 R41, R42.reuse, 0x2, RZ ;  /* 0x000000022a297819 */ /* 0x040fe400000006ff */
[----:B------:R-:W-:Y:S01]  /*10de0*/  SHF.L.U64.HI R42, R42, 0x2, R27 ;  /* 0x000000022a2a7819 */ /* 0x000fe2000001021b */
[----:B------:R-:W-:Y:S01]  /*10df0*/  IMAD.X R28, RZ, RZ, ~R39, P3 ;  /* 0x000000ffff1c7224 */ /* 0x000fe200018e0e27 */
[----:B------:R-:W-:Y:S01]  /*10e00*/  IADD3 R33, PT, PT, R47, R33, RZ ;  /* 0x000000212f217210 */ /* 0x000fe20007ffe0ff */
[----:B------:R-:W0:Y:S01]  /*10e10*/  LDC.64 R26, c[0x0][0x608] ;  /* 0x00018200ff1a7b82 */ /* 0x000e220000000a00 */
[----:B------:R-:W-:Y:S01]  /*10e20*/  IMAD.X R30, RZ, RZ, ~R40, P4 ;  /* 0x000000ffff1e7224 */ /* 0x000fe200020e0e28 */
[----:B------:R-:W-:Y:S01]  /*10e30*/  IADD3 R43, P3, PT, R15, 0x7, RZ ;  /* 0x000000070f2b7810 */ /* 0x000fe20007f7e0ff */
[----:B------:R-:W-:-:S02]  /*10e40*/  IMAD R28, R28, UR12, RZ ;  /* 0x0000000c1c1c7c24 */ /* 0x000fc4000f8e02ff */
[----:B------:R-:W-:Y:S01]  /*10e50*/  IMAD R45, R33, R24, RZ ;  /* 0x00000018212d7224 */ /* 0x000fe200078e02ff */
[----:B------:R-:W-:Y:S01]  /*10e60*/  IADD3.X R44, PT, PT, RZ, R16, RZ, P3, !PT ;  /* 0x00000010ff2c7210 */ /* 0x000fe20001ffe4ff */
[----:B------:R-:W-:Y:S01]  /*10e70*/  IMAD R30, R30, UR12, RZ ;  /* 0x0000000c1e1e7c24 */ /* 0x000fe2000f8e02ff */
[----:B------:R-:W-:Y:S01]  /*10e80*/  IADD3 R32, P3, PT, RZ, -R43, RZ ;  /* 0x8000002bff207210 */ /* 0x000fe20007f7e0ff */
[C---:B------:R-:W-:Y:S02]  /*10e90*/  IMAD R33, R29.reuse, UR13, R28 ;  /* 0x0000000d1d217c24 */ /* 0x040fe4000f8e021c */
[----:B------:R-:W-:-:S04]  /*10ea0*/  IMAD.WIDE.U32 R28, R29, UR12, R18 ;  /* 0x0000000c1d1c7c25 */ /* 0x000fc8000f8e0012 */
[C---:B------:R-:W-:Y:S01]  /*10eb0*/  IMAD R45, R46.reuse, R25, R45 ;  /* 0x000000192e2d7224 */ /* 0x040fe200078e022d */
[----:B------:R-:W-:Y:S01]  /*10ec0*/  IADD3 R33, PT, PT, R29, R33, RZ ;  /* 0x000000211d217210 */ /* 0x000fe20007ffe0ff */
[----:B------:R-:W-:-:S04]  /*10ed0*/  IMAD.WIDE.U32 R46, R46, R24, RZ ;  /* 0x000000182e2e7225 */ /* 0x000fc800078e00ff */
[C---:B------:R-:W-:Y:S02]  /*10ee0*/  IMAD R51, R31.reuse, UR13, R30 ;  /* 0x0000000d1f337c24 */ /* 0x040fe4000f8e021e */
[----:B------:R-:W-:-:S04]  /*10ef0*/  IMAD.WIDE.U32 R30, R31, UR12, R18 ;  /* 0x0000000c1f1e7c25 */ /* 0x000fc8000f8e0012 */
[----:B------:R-:W-:Y:S01]  /*10f00*/  IMAD.IADD R29, R47, 0x1, R45 ;  /* 0x000000012f1d7824 */ /* 0x000fe200078e022d */
[----:B------:R-:W-:Y:S01]  /*10f10*/  IADD3 R51, PT, PT, R31, R51, RZ ;  /* 0x000000331f337210 */ /* 0x000fe20007ffe0ff */
[----:B------:R-:W-:Y:S01]  /*10f20*/  IMAD.X R47, RZ, RZ, ~R44, P3 ;  /* 0x000000ffff2f7224 */ /* 0x000fe200018e0e2c */
[C---:B------:R-:W-:Y:S01]  /*10f30*/  SHF.L.U32 R45, R46.reuse, 0x2, RZ ;  /* 0x000000022e2d7819 */ /* 0x040fe200000006ff */
[-C--:B------:R-:W-:Y:S01]  /*10f40*/  IMAD R52, R33, R24.reuse, RZ ;  /* 0x0000001821347224 */ /* 0x080fe200078e02ff */
[----:B------:R-:W-:Y:S01]  /*10f50*/  SHF.L.U64.HI R46, R46, 0x2, R29 ;  /* 0x000000022e2e7819 */ /* 0x000fe2000001021d */
[----:B------:R-:W-:Y:S02]  /*10f60*/  IMAD R47, R47, UR12, RZ ;  /* 0x0000000c2f2f7c24 */ /* 0x000fe4000f8e02ff */
[----:B------:R-:W-:Y:S02]  /*10f70*/  IMAD R51, R51, R24, RZ ;  /* 0x0000001833337224 */ /* 0x000fe400078e02ff */
[----:B------:R-:W-:-:S02]  /*10f80*/  IMAD R47, R32, UR13, R47 ;  /* 0x0000000d202f7c24 */ /* 0x000fc4000f8e022f */
[----:B------:R-:W-:-:S04]  /*10f90*/  IMAD.WIDE.U32 R32, R32, UR12, R18 ;  /* 0x0000000c20207c25 */ /* 0x000fc8000f8e0012 */
[----:B------:R-:W-:Y:S01]  /*10fa0*/  IMAD R50, R15, UR13, R50 ;  /* 0x0000000d0f327c24 */ /* 0x000fe2000f8e0232 */
[----:B------:R-:W-:Y:S01]  /*10fb0*/  IADD3 R33, PT, PT, R33, R47, RZ ;  /* 0x0000002f21217210 */ /* 0x000fe20007ffe0ff */
[----:B0-----:R-:W-:Y:S01]  /*10fc0*/  IMAD.WIDE.U32 R26, R15, UR12, R26 ;  /* 0x0000000c0f1a7c25 */ /* 0x001fe2000f8e001a */
[----:B------:R-:W0:Y:S03]  /*10fd0*/  LDCU.64 UR12, c[0x0][0x5f0] ;  /* 0x0000be00ff0c77ac */ /* 0x000e260008000a00 */
[-C--:B------:R-:W-:Y:S01]  /*10fe0*/  IMAD R51, R30, R25.reuse, R51 ;  /* 0x000000191e337224 */ /* 0x080fe200078e0233 */
[----:B------:R-:W-:Y:S01]  /*10ff0*/  IADD3 R26, P3, PT, R18, -R26, RZ ;  /* 0x8000001a121a7210 */ /* 0x000fe20007f7e0ff */
[----:B------:R-:W-:Y:S02]  /*11000*/  IMAD R52, R28, R25, R52 ;  /* 0x000000191c347224 */ /* 0x000fe400078e0234 */
[----:B------:R-:W-:-:S04]  /*11010*/  IMAD.WIDE.U32 R30, R30, R24, RZ ;  /* 0x000000181e1e7225 */ /* 0x000fc800078e00ff */
[----:B------:R-:W-:Y:S01]  /*11020*/  IMAD.WIDE.U32 R28, R28, R24, RZ ;  /* 0x000000181c1c7225 */ /* 0x000fe200078e00ff */
[----:B------:R-:W-:-:S03]  /*11030*/  SHF.L.U32 R47, R30, 0x2, RZ ;  /* 0x000000021e2f7819 */ /* 0x000fc600000006ff */
[----:B------:R-:W-:Y:S01]  /*11040*/  IMAD.IADD R50, R27, 0x1, R50 ;  /* 0x000000011b327824 */ /* 0x000fe200078e0232 */
[----:B------:R-:W-:Y:S01]  /*11050*/  IADD3 R52, PT, PT, R29, R52, RZ ;  /* 0x000000341d347210 */ /* 0x000fe20007ffe0ff */
[----:B------:R-:W-:Y:S01]  /*11060*/  IMAD.IADD R31, R31, 0x1, R51 ;  /* 0x000000011f1f7824 */ /* 0x000fe200078e0233 */
[----:B------:R-:W-:Y:S01]  /*11070*/  SHF.L.U32 R29, R28, 0x2, RZ ;  /* 0x000000021c1d7819 */ /* 0x000fe200000006ff */
[----:B------:R-:W-:Y:S01]  /*11080*/  IMAD R49, R49, UR6, RZ ;  /* 0x0000000631317c24 */ /* 0x000fe2000f8e02ff */
[----:B------:R-:W-:Y:S01]  /*11090*/  IADD3.X R50, PT, PT, R19, ~R50, RZ, P3, !PT ;  /* 0x8000003213327210 */ /* 0x000fe20001ffe4ff */
[----:B------:R-:W-:Y:S01]  /*110a0*/  IMAD R33, R33, R24, RZ ;  /* 0x0000001821217224 */ /* 0x000fe200078e02ff */
[----:B------:R-:W-:Y:S01]  /*110b0*/  SHF.L.U64.HI R31, R30, 0x2, R31 ;  /* 0x000000021e1f7819 */ /* 0x000fe2000001021f */
[----:B------:R-:W-:Y:S01]  /*110c0*/  IMAD R27, R48, UR6, RZ ;  /* 0x00000006301b7c24 */ /* 0x000fe2000f8e02ff */
[----:B------:R-:W-:Y:S01]  /*110d0*/  SHF.L.U64.HI R28, R28, 0x2, R52 ;  /* 0x000000021c1c7819 */ /* 0x000fe20000010234 */
[----:B------:R-:W-:-:S02]  /*110e0*/  IMAD R30, R9, UR7, R49 ;  /* 0x00000007091e7c24 */ /* 0x000fc4000f8e0231 */
[----:B------:R-:W-:Y:S02]  /*110f0*/  IMAD R51, R32, R25, R33 ;  /* 0x0000001920337224 */ /* 0x000fe400078e0221 */
[----:B------:R-:W-:-:S04]  /*11100*/  IMAD.WIDE.U32 R48, R9, UR6, RZ ;  /* 0x0000000609307c25 */ /* 0x000fc8000f8e00ff */
[----:B------:R-:W-:Y:S01]  /*11110*/  IMAD R34, R34, UR6, RZ ;  /* 0x0000000622227c24 */ /* 0x000fe2000f8e02ff */
[----:B------:R-:W-:Y:S01]  /*11120*/  LEA R36, P3, R48, R36, 0x2 ;  /* 0x0000002430247211 */ /* 0x000fe200078610ff */
[C---:B------:R-:W-:Y:S02]  /*11130*/  IMAD R27, R12.reuse, UR7, R27 ;  /* 0x000000070c1b7c24 */ /* 0x040fe4000f8e021b */
[----:B------:R-:W-:-:S04]  /*11140*/  IMAD.WIDE.U32 R52, R12, UR6, RZ ;  /* 0x000000060c347c25 */ /* 0x000fc8000f8e00ff */
[-C--:B------:R-:W-:Y:S01]  /*11150*/  IMAD.WIDE.U32 R32, R32, R24.reuse, RZ ;  /* 0x0000001820207225 */ /* 0x080fe200078e00ff */
[----:B------:R-:W-:Y:S02]  /*11160*/  IADD3 R27, PT, PT, R53, R27, RZ ;  /* 0x0000001b351b7210 */ /* 0x000fe40007ffe0ff */
[----:B------:R-:W-:Y:S01]  /*11170*/  LEA R41, P4, R52, R41, 0x2 ;  /* 0x0000002934297211 */ /* 0x000fe200078810ff */
[----:B------:R-:W-:Y:S01]  /*11180*/  IMAD R50, R50, R24, RZ ;  /* 0x0000001832327224 */ /* 0x000fe200078e02ff */
[----:B------:R-:W-:Y:S01]  /*11190*/  IADD3 R51, PT, PT, R33, R51, RZ ;  /* 0x0000003321337210 */ /* 0x000fe20007ffe0ff */
[C---:B------:R-:W-:Y:S01]  /*111a0*/  IMAD R34, R17.reuse, UR7, R34 ;  /* 0x0000000711227c24 */ /* 0x040fe2000f8e0222 */
[----:B------:R-:W-:Y:S01]  /*111b0*/  LEA.HI.X R42, R52, R42, R27, 0x2, P4 ;  /* 0x0000002a342a7211 */ /* 0x000fe200020f141b */
[----:B------:R-:W-:Y:S01]  /*111c0*/  IMAD.WIDE.U32 R54, R17, UR6, RZ ;  /* 0x0000000611367c25 */ /* 0x000fe2000f8e00ff */
[C---:B------:R-:W-:Y:S02]  /*111d0*/  SHF.L.U32 R9, R32.reuse, 0x2, RZ ;  /* 0x0000000220097819 */ /* 0x040fe400000006ff */
[----:B------:R-:W-:Y:S01]  /*111e0*/  SHF.L.U64.HI R51, R32, 0x2, R51 ;  /* 0x0000000220337819 */ /* 0x000fe20000010233 */
[----:B------:R-:W-:Y:S01]  /*111f0*/  IMAD.IADD R30, R49, 0x1, R30 ;  /* 0x00000001311e7824 */ /* 0x000fe200078e021e */
[----:B------:R-:W-:Y:S01]  /*11200*/  LEA R45, P5, R54, R45, 0x2 ;  /* 0x0000002d362d7211 */ /* 0x000fe200078a10ff */
[----:B------:R-:W-:-:S02]  /*11210*/  IMAD R17, R26, R25, R50 ;  /* 0x000000191a117224 */ /* 0x000fc400078e0232 */
[----:B------:R-:W-:Y:S01]  /*11220*/  IMAD R12, R39, UR6, RZ ;  /* 0x00000006270c7c24 */ /* 0x000fe2000f8e02ff */
[----:B------:R-:W-:Y:S01]  /*11230*/  LEA.HI.X R30, R48, R37, R30, 0x2, P3 ;  /* 0x00000025301e7211 */ /* 0x000fe200018f141e */
[----:B------:R-:W-:-:S04]  /*11240*/  IMAD.WIDE.U32 R24, R26, R24, RZ ;  /* 0x000000181a187225 */ /* 0x000fc800078e00ff */
[----:B------:R-:W-:Y:S01]  /*11250*/  IMAD R33, R40, UR6, RZ ;  /* 0x0000000628217c24 */ /* 0x000fe2000f8e02ff */
[----:B------:R-:W-:Y:S01]  /*11260*/  IADD3 R17, PT, PT, R25, R17, RZ ;  /* 0x0000001119117210 */ /* 0x000fe20007ffe0ff */
[C---:B------:R-:W-:Y:S01]  /*11270*/  IMAD R37, R35.reuse, UR7, R12 ;  /* 0x0000000723257c24 */ /* 0x040fe2000f8e020c */
[C---:B------:R-:W-:Y:S01]  /*11280*/  SHF.L.U32 R12, R24.reuse, 0x2, RZ ;  /* 0x00000002180c7819 */ /* 0x040fe200000006ff */
[----:B------:R-:W-:Y:S01]  /*11290*/  IMAD.WIDE.U32 R26, R35, UR6, RZ ;  /* 0x00000006231a7c25 */ /* 0x000fe2000f8e00ff */
[----:B------:R-:W-:-:S03]  /*112a0*/  SHF.L.U64.HI R24, R24, 0x2, R17 ;  /* 0x0000000218187819 */ /* 0x000fc60000010211 */
[----:B------:R-:W-:Y:S01]  /*112b0*/  IMAD R35, R38, UR7, R33 ;  /* 0x0000000726237c24 */ /* 0x000fe2000f8e0221 */
[----:B------:R-:W-:Y:S01]  /*112c0*/  LEA R29, P3, R26, R29, 0x2 ;  /* 0x0000001d1a1d7211 */ /* 0x000fe200078610ff */
[----:B------:R-:W-:Y:S02]  /*112d0*/  IMAD R44, R44, UR6, RZ ;  /* 0x000000062c2c7c24 */ /* 0x000fe4000f8e02ff */
[----:B------:R-:W-:-:S04]  /*112e0*/  IMAD.WIDE.U32 R38, R38, UR6, RZ ;  /* 0x0000000626267c25 */ /* 0x000fc8000f8e00ff */
[----:B------:R-:W-:Y:S01]  /*112f0*/  IMAD.WIDE.U32 R32, R43, UR6, RZ ;  /* 0x000000062b207c25 */ /* 0x000fe2000f8e00ff */
[----:B------:R-:W-:Y:S01]  /*11300*/  USHF.L.U64.HI UR6, UR6, 0x5, UR7 ;  /* 0x0000000506067899 */ /* 0x000fe20008010207 */
[----:B------:R-:W-:Y:S02]  /*11310*/  IADD3 R48, PT, PT, R39, R35, RZ ;  /* 0x0000002327307210 */ /* 0x000fe40007ffe0ff */
[----:B------:R-:W-:Y:S01]  /*11320*/  IMAD R25, R43, UR7, R44 ;  /* 0x000000072b197c24 */ /* 0x000fe2000f8e022c */
[C---:B------:R-:W-:Y:S01]  /*11330*/  LEA R43, P4, R38.reuse, R47, 0x2 ;  /* 0x0000002f262b7211 */ /* 0x040fe200078810ff */
[----:B------:R-:W-:Y:S01]  /*11340*/  IMAD.IADD R17, R27, 0x1, R37 ;  /* 0x000000011b117824 */ /* 0x000fe200078e0225 */
[----:B------:R-:W-:Y:S01]  /*11350*/  LEA R37, P1, R11, R12, 0x2 ;  /* 0x0000000c0b257211 */ /* 0x000fe200078210ff */
[----:B------:R-:W-:Y:S01]  /*11360*/  IMAD.IADD R34, R55, 0x1, R34 ;  /* 0x0000000137227824 */ /* 0x000fe200078e0222 */
[----:B------:R-:W-:Y:S02]  /*11370*/  LEA.HI.X R48, R38, R31, R48, 0x2, P4 ;  /* 0x0000001f26307211 */ /* 0x000fe400020f1430 */
[----:B------:R-:W-:-:S02]  /*11380*/  LEA.HI.X R24, R11, R24, R8, 0x2, P1 ;  /* 0x000000180b187211 */ /* 0x000fc400008f1408 */
[----:B------:R-:W-:Y:S02]  /*11390*/  IADD3 R37, P6, PT, R14, R37, RZ ;  /* 0x000000250e257210 */ /* 0x000fe40007fde0ff */
[----:B------:R-:W-:Y:S02]  /*113a0*/  LEA.HI.X R34, R54, R46, R34, 0x2, P5 ;  /* 0x0000002e36227211 */ /* 0x000fe400028f1422 */
[----:B------:R-:W-:Y:S02]  /*113b0*/  IADD3.X R38, PT, PT, ~R13, UR6, RZ, P2, !PT ;  /* 0x000000060d267c10 */ /* 0x000fe400097fe5ff */
[----:B------:R-:W-:Y:S02]  /*113c0*/  IADD3 R46, PT, PT, R33, R25, RZ ;  /* 0x00000019212e7210 */ /* 0x000fe40007ffe0ff */
[----:B------:R-:W-:Y:S02]  /*113d0*/  LEA R9, P5, R32, R9, 0x2 ;  /* 0x0000000920097211 */ /* 0x000fe400078a10ff */
[----:B------:R-:W-:Y:S01]  /*113e0*/  IADD3 R39, P2, PT, R14, R36, RZ ;  /* 0x000000240e277210 */ /* 0x000fe20007f5e0ff */
[----:B------:R-:W-:Y:S01]  /*113f0*/  IMAD.X R36, RZ, RZ, R24, P6 ;  /* 0x000000ffff247224 */ /* 0x000fe200030e0618 */
[----:B------:R-:W-:-:S02]  /*11400*/  LEA.HI.X R28, R26, R28, R17, 0x2, P3 ;  /* 0x0000001c1a1c7211 */ /* 0x000fc400018f1411 */
[----:B------:R-:W-:Y:S01]  /*11410*/  LEA.HI.X R46, R32, R51, R46, 0x2, P5 ;  /* 0x00000033202e7211 */ /* 0x000fe200028f142e */
[----:B0-----:R-:W-:Y:S01]  /*11420*/  IMAD.U32 R32, RZ, RZ, UR12 ;  /* 0x0000000cff207e24 */ /* 0x001fe2000f8e00ff */
[C---:B------:R-:W-:Y:S02]  /*11430*/  IADD3 R41, P3, PT, R14.reuse, R41, RZ ;  /* 0x000000290e297210 */ /* 0x040fe40007f7e0ff */
[C---:B------:R-:W-:Y:S02]  /*11440*/  IADD3 R47, P4, PT, R14.reuse, R45, RZ ;  /* 0x0000002d0e2f7210 */ /* 0x040fe40007f9e0ff */
[C---:B------:R-:W-:Y:S01]  /*11450*/  IADD3 R43, P6, PT, R14.reuse, R43, RZ ;  /* 0x0000002b0e2b7210 */ /* 0x040fe20007fde0ff */
[----:B------:R-:W-:Y:S01]  /*11460*/  IMAD.X R42, RZ, RZ, R42, P3 ;  /* 0x000000ffff2a7224 */ /* 0x000fe200018e062a */
[----:B------:R-:W-:Y:S02]  /*11470*/  IADD3.X R30, PT, PT, RZ, R30, RZ, P2, !PT ;  /* 0x0000001eff1e7210 */ /* 0x000fe400017fe4ff */
        /* <DEDUP_REMOVED lines=9> */
[----:B------:R-:W-:Y:S02]  /*11510*/  IADD3.X R44, PT, PT, RZ, R28, RZ, P5, !PT ;  /* 0x0000001cff2c7210 */ /* 0x000fe40002ffe4ff */
[----:B------:R-:W-:-:S07]  /*11520*/  IADD3.X R46, PT, PT, RZ, R46, RZ, P2, !PT ;  /* 0x0000002eff2e7210 */ /* 0x000fce00017fe4ff */
.L_x_1596:
[C---:B------:R-:W-:Y:S02]  /*11530*/  IADD3 R28, P1, PT, R32.reuse, R35, RZ ;  /* 0x00000023201c7210 */ /* 0x040fe40007f3e0ff */
[C---:B------:R-:W-:Y:S02]  /*11540*/  IADD3 R20, P2, PT, R32.reuse, R37, RZ ;  /* 0x0000002520147210 */ /* 0x040fe40007f5e0ff */
[C---:B------:R-:W-:Y:S02]  /*11550*/  IADD3.X R29, PT, PT, R17.reuse, R40, RZ, P1, !PT ;  /* 0x00000028111d7210 */ /* 0x040fe40000ffe4ff */
[C---:B------:R-:W-:Y:S01]  /*11560*/  IADD3 R8, P1, PT, R32.reuse, R39, RZ ;  /* 0x0000002720087210 */ /* 0x040fe20007f3e0ff */
[----:B------:R-:W-:Y:S02]  /*11570*/  IMAD.X R21, R17, 0x1, R36, P2 ;  /* 0x0000000111157824 */ /* 0x000fe400010e0624 */
[----:B------:R-:W2:Y:S01]  /*11580*/  LDG.E R28, desc[UR8][R28.64] ;  /* 0x000000081c1c7981 */ /* 0x000ea2000c1e1900 */
[----:B------:R-:W-:-:S02]  /*11590*/  IADD3 R10, P2, PT, R32, R41, RZ ;  /* 0x00000029200a7210 */ /* 0x000fc40007f5e0ff */
[C---:B------:R-:W-:Y:S01]  /*115a0*/  IADD3.X R9, PT, PT, R17.reuse, R30, RZ, P1, !PT ;  /* 0x0000001e11097210 */ /* 0x040fe20000ffe4ff */
[----:B------:R0:W3:Y:S01]  /*115b0*/  LDG.E R50, desc[UR8][R20.64] ;  /* 0x0000000814327981 */ /* 0x0000e2000c1e1900 */
[C---:B------:R-:W-:Y:S02]  /*115c0*/  IADD3 R12, P1, PT, R32.reuse, R47, RZ ;  /* 0x0000002f200c7210 */ /* 0x040fe40007f3e0ff */
[C---:B------:R-:W-:Y:S01]  /*115d0*/  IADD3.X R11, PT, PT, R17.reuse, R42, RZ, P2, !PT ;  /* 0x0000002a110b7210 */ /* 0x040fe200017fe4ff */
[----:B------:R-:W4:Y:S01]  /*115e0*/  LDG.E R8, desc[UR8][R8.64] ;  /* 0x0000000808087981 */ /* 0x000f22000c1e1900 */
[C---:B------:R-:W-:Y:S01]  /*115f0*/  IADD3 R24, P2, PT, R32.reuse, R45, RZ ;  /* 0x0000002d20187210 */ /* 0x040fe20007f5e0ff */
[C---:B------:R-:W-:Y:S01]  /*11600*/  IMAD.X R13, R17.reuse, 0x1, R34, P1 ;  /* 0x00000001110d7824 */ /* 0x040fe200008e0622 */
        /* <DEDUP_REMOVED lines=27> */
.L_x_1595:
[----:B------:R-:W-:Y:S05]  /*117c0*/  BSYNC.RECONVERGENT B2 ;  /* 0x0000000000027941 */ /* 0x000fea0003800200 */
.L_x_1594:
        /* <DEDUP_REMOVED lines=32> */
[----:B------:R-:W-:Y:S02]  /*119d0*/  IADD3 R7, PT, PT, R7, R13, RZ ;  /* 0x0000000d07077210 */ /* 0x000fe40007ffe0ff */
[----:B------:R-:W-:Y:S01]  /*119e0*/  LEA R8, P2, R12, R14, 0x2 ;  /* 0x0000000e0c087211 */ /* 0x000fe200078410ff */
[----:B------:R-:W-:Y:S01]  /*119f0*/  IMAD R13, R15, UR7, R24 ;  /* 0x000000070f0d7c24 */ /* 0x000fe2000f8e0218 */
[----:B------:R-:W-:Y:S02]  /*11a00*/  IADD3 R25, P5, PT, R20, UR6, RZ ;  /* 0x0000000614197c10 */ /* 0x000fe4000ffbe0ff */
[----:B------:R-:W-:Y:S02]  /*11a10*/  LEA.HI.X R9, R12, R3, R7, 0x2, P2 ;  /* 0x000000030c097211 */ /* 0x000fe400010f1407 */
[----:B------:R-:W-:Y:S02]  /*11a20*/  IADD3 R7, PT, PT, R21, R13, RZ ;  /* 0x0000000d15077210 */ /* 0x000fe40007ffe0ff */
[C---:B------:R-:W-:Y:S01]  /*11a30*/  IADD3 R29, P6, PT, R18.reuse, -R20, RZ ;  /* 0x80000014121d7210 */ /* 0x040fe20007fde0ff */
[----:B------:R-:W2:Y:S01]  /*11a40*/  LDG.E R8, desc[UR8][R8.64] ;  /* 0x0000000808087981 */ /* 0x000ea2000c1e1900 */
[----:B------:R-:W-:-:S02]  /*11a50*/  IADD3 R27, P3, P4, R18, -UR6, -R25 ;  /* 0x80000006121b7c10 */ /* 0x000fc4000fc7e819 */
[----:B------:R-:W-:Y:S01]  /*11a60*/  IADD3.X R13, PT, PT, R7, UR7, RZ, P5, !PT ;  /* 0x00000007070d7c10 */ /* 0x000fe2000affe4ff */
[C---:B------:R-:W-:Y:S01]  /*11a70*/  IMAD.X R21, R19.reuse, 0x1, ~R7, P6 ;  /* 0x0000000113157824 */ /* 0x040fe200030e0e07 */
[----:B------:R-:W-:Y:S02]  /*11a80*/  IADD3 R25, P5, PT, R18, -R25, RZ ;  /* 0x8000001912197210 */ /* 0x000fe40007fbe0ff */
[----:B------:R-:W-:Y:S01]  /*11a90*/  IADD3.X R7, PT, PT, R19, ~UR7, ~R13, P3, P4 ;  /* 0x8000000713077c10 */ /* 0x000fe20009fe8c0d */
[----:B------:R-:W-:Y:S01]  /*11aa0*/  IMAD R24, R21, UR14, RZ ;  /* 0x0000000e15187c24 */ /* 0x000fe2000f8e02ff */
[----:B------:R-:W-:Y:S02]  /*11ab0*/  IADD3.X R13, PT, PT, R19, ~R13, RZ, P5, !PT ;  /* 0x8000000d130d7210 */ /* 0x000fe40002ffe4ff */
[----:B------:R-:W-:Y:S01]  /*11ac0*/  IADD3 R20, P2, PT, R10, UR12, RZ ;  /* 0x0000000c0a147c10 */ /* 0x000fe2000ff5e0ff */
[----:B------:R-:W-:Y:S01]  /*11ad0*/  IMAD R31, R29, UR15, R24 ;  /* 0x0000000f1d1f7c24 */ /* 0x000fe2000f8e0218 */
[----:B------:R-:W-:Y:S01]  /*11ae0*/  IADD3.X R11, PT, PT, R11, UR13, RZ, P1, !PT ;  /* 0x0000000d0b0b7c10 */ /* 0x000fe20008ffe4ff */
[----:B------:R-:W-:Y:S01]  /*11af0*/  IMAD R24, R13, UR14, RZ ;  /* 0x0000000e0d187c24 */ /* 0x000fe2000f8e02ff */
[----:B------:R-:W-:Y:S01]  /*11b00*/  IADD3 R12, P1, PT, R20, UR12, RZ ;  /* 0x0000000c140c7c10 */ /* 0x000fe2000ff3e0ff */
[----:B------:R-:W-:Y:S01]  /*11b10*/  IMAD R26, R7, UR14, RZ ;  /* 0x0000000e071a7c24 */ /* 0x000fe2000f8e02ff */
[----:B------:R-:W-:Y:S01]  /*11b20*/  IADD3.X R21, PT, PT, R11, UR13, RZ, P2, !PT ;  /* 0x0000000d0b157c10 */ /* 0x000fe200097fe4ff */
[----:B------:R-:W-:-:S03]  /*11b30*/  IMAD.WIDE.U32 R10, R29, UR14, R10 ;  /* 0x0000000e1d0a7c25 */ /* 0x000fc6000f8e000a */
[----:B------:R-:W-:Y:S01]  /*11b40*/  IADD3.X R13, PT, PT, R21, UR13, RZ, P1, !PT ;  /* 0x0000000d150d7c10 */ /* 0x000fe20008ffe4ff */
[----:B------:R-:W-:Y:S01]  /*11b50*/  IMAD R7, R25, UR15, R24 ;  /* 0x0000000f19077c24 */ /* 0x000fe2000f8e0218 */
[----:B------:R-:W-:Y:S01]  /*11b60*/  IADD3 R11, PT, PT, R31, R11, RZ ;  /* 0x0000000b1f0b7210 */ /* 0x000fe20007ffe0ff */
[----:B------:R-:W-:Y:S01]  /*11b70*/  IMAD.WIDE.U32 R24, R25, UR14, R20 ;  /* 0x0000000e19187c25 */ /* 0x000fe2000f8e0014 */
[----:B------:R-:W-:-:S03]  /*11b80*/  LEA R20, P1, R10, R14, 0x2 ;  /* 0x0000000e0a147211 */ /* 0x000fc600078210ff */
[C---:B------:R-:W-:Y:S01]  /*11b90*/  IMAD R29, R27.reuse, UR15, R26 ;  /* 0x0000000f1b1d7c24 */ /* 0x040fe2000f8e021a */
[----:B------:R-:W-:Y:S01]  /*11ba0*/  LEA.HI.X R21, R10, R3, R11, 0x2, P1 ;  /* 0x000000030a157211 */ /* 0x000fe200008f140b */
[----:B------:R-:W-:Y:S01]  /*11bb0*/  IMAD.WIDE.U32 R26, R27, UR14, R12 ;  /* 0x0000000e1b1a7c25 */ /* 0x000fe2000f8e000c */
[----:B------:R-:W-:-:S03]  /*11bc0*/  LEA R12, P2, R24, R14, 0x2 ;  /* 0x0000000e180c7211 */ /* 0x000fc600078410ff */
[----:B------:R-:W-:Y:S01]  /*11bd0*/  IMAD.IADD R7, R25, 0x1, R7 ;  /* 0x0000000119077824 */ /* 0x000fe200078e0207 */
[----:B------:R-:W-:Y:S01]  /*11be0*/  LEA R10, P1, R26, R14, 0x2 ;  /* 0x0000000e1a0a7211 */ /* 0x000fe200078210ff */
[----:B------:R-:W3:Y:S03]  /*11bf0*/  LDG.E R20, desc[UR8][R20.64] ;  /* 0x0000000814147981 */ /* 0x000ee6000c1e1900 */
[----:B------:R-:W-:Y:S02]  /*11c00*/  LEA.HI.X R13, R24, R3, R7, 0x2, P2 ;  /* 0x00000003180d7211 */ /* 0x000fe400010f1407 */
[----:B------:R-:W-:-:S03]  /*11c10*/  IADD3 R7, PT, PT, R27, R29, RZ ;  /* 0x0000001d1b077210 */ /* 0x000fc60007ffe0ff */
[----:B------:R-:W4:Y:S01]  /*11c20*/  LDG.E R12, desc[UR8][R12.64] ;  /* 0x000000080c0c7981 */ /* 0x000f22000c1e1900 */
[----:B------:R-:W-:-:S05]  /*11c30*/  LEA.HI.X R11, R26, R3, R7, 0x2, P1 ;  /* 0x000000031a0b7211 */ /* 0x000fca00008f1407 */
[----:B------:R-:W4:Y:S01]  /*11c40*/  LDG.E R10, desc[UR8][R10.64] ;  /* 0x000000080a0a7981 */ /* 0x000f22000c1e1900 */
[----:B------:R-:W-:-:S04]  /*11c50*/  IADD3 R15, P1, PT, R15, 0x4, RZ ;  /* 0x000000040f0f7810 */ /* 0x000fc80007f3e0ff */
[----:B------:R-:W-:Y:S01]  /*11c60*/  IADD3.X R16, PT, PT, RZ, R16, RZ, P1, !PT ;  /* 0x00000010ff107210 */ /* 0x000fe20000ffe4ff */
[----:B--2--5:R-:W-:-:S04]  /*11c70*/  FADD.FTZ R5, R5, R8 ;  /* 0x0000000805057221 */ /* 0x024fc80000010000 */
[----:B---3--:R-:W-:-:S04]  /*11c80*/  FADD.FTZ R5, R5, R20 ;  /* 0x0000001405057221 */ /* 0x008fc80000010000 */
[----:B----4-:R-:W-:-:S04]  /*11c90*/  FADD.FTZ R5, R5, R12 ;  /* 0x0000000c05057221 */ /* 0x010fc80000010000 */
[----:B------:R-:W-:-:S07]  /*11ca0*/  FADD.FTZ R5, R5, R10 ;  /* 0x0000000a05057221 */ /* 0x000fce0000010000 */
.L_x_1600:
[----:B------:R-:W-:Y:S05]  /*11cb0*/  BSYNC.RECONVERGENT B3 ;  /* 0x0000000000037941 */ /* 0x000fea0003800200 */
.L_x_1599:
        /* <DEDUP_REMOVED lines=23> */
[----:B------:R-:W-:-:S03]  /*11e30*/  IMAD.WIDE.U32 R6, R15, UR12, RZ ;  /* 0x0000000c0f067c25 */ /* 0x000fc6000f8e00ff */
[----:B------:R-:W-:Y:S01]  /*11e40*/  IADD3.X R25, PT, PT, R19, ~R25, RZ, P1, !PT ;  /* 0x8000001913197210 */ /* 0x000fe20000ffe4ff */
[----:B------:R-:W-:Y:S01]  /*11e50*/  IMAD R21, R15, UR13, R20 ;  /* 0x0000000d0f157c24 */ /* 0x000fe2000f8e0214 */
[----:B------:R-:W-:Y:S01]  /*11e60*/  IADD3 R10, P2, PT, R6, UR12, RZ ;  /* 0x0000000c060a7c10 */ /* 0x000fe2000ff5e0ff */
[----:B------:R-:W-:Y:S02]  /*11e70*/  IMAD.IADD R17, R9, 0x1, R17 ;  /* 0x0000000109117824 */ /* 0x000fe400078e0211 */
[----:B---3--:R-:W-:Y:S01]  /*11e80*/  IMAD R12, R25, UR14, RZ ;  /* 0x0000000e190c7c24 */ /* 0x008fe2000f8e02ff */
[----:B------:R-:W-:Y:S01]  /*11e90*/  IADD3 R7, PT, PT, R7, R21, RZ ;  /* 0x0000001507077210 */ /* 0x000fe20007ffe0ff */
[----:B------:R-:W-:-:S03]  /*11ea0*/  IMAD R17, R17, UR14, RZ ;  /* 0x0000000e11117c24 */ /* 0x000fc6000f8e02ff */
[----:B------:R-:W-:Y:S01]  /*11eb0*/  IADD3.X R11, PT, PT, R7, UR13, RZ, P2, !PT ;  /* 0x0000000d070b7c10 */ /* 0x000fe200097fe4ff */
[----:B------:R-:W-:-:S04]  /*11ec0*/  IMAD.WIDE.U32 R6, R8, UR14, R6 ;  /* 0x0000000e08067c25 */ /* 0x000fc8000f8e0006 */
[----:B------:R-:W-:Y:S01]  /*11ed0*/  IMAD R17, R8, UR15, R17 ;  /* 0x0000000f08117c24 */ /* 0x000fe2000f8e0211 */
[----:B------:R-:W-:Y:S01]  /*11ee0*/  LEA R8, P1, R6, R14, 0x2 ;  /* 0x0000000e06087211 */ /* 0x000fe200078210ff */
[----:B------:R-:W-:-:S03]  /*11ef0*/  IMAD.WIDE.U32 R10, R13, UR14, R10 ;  /* 0x0000000e0d0a7c25 */ /* 0x000fc6000f8e000a */
[----:B------:R-:W-:Y:S01]  /*11f00*/  IADD3 R17, PT, PT, R17, R7, RZ ;  /* 0x0000000711117210 */ /* 0x000fe20007ffe0ff */
[----:B------:R-:W-:Y:S01]  /*11f10*/  IMAD R13, R13, UR15, R12 ;  /* 0x0000000f0d0d7c24 */ /* 0x000fe2000f8e020c */
[----:B------:R-:W-:Y:S02]  /*11f20*/  LEA R12, P2, R10, R14, 0x2 ;  /* 0x0000000e0a0c7211 */ /* 0x000fe400078410ff */
[----:B------:R-:W-:Y:S01]  /*11f30*/  LEA.HI.X R9, R6, R3, R17, 0x2, P1 ;  /* 0x0000000306097211 */ /* 0x000fe200008f1411 */
[----:B------:R-:W-:-:S04]  /*11f40*/  IMAD.IADD R13, R13, 0x1, R11 ;  /* 0x000000010d0d7824 */ /* 0x000fc800078e020b */
[----:B------:R-:W2:Y:S01]  /*11f50*/  LDG.E R8, desc[UR8][R8.64] ;  /* 0x0000000808087981 */ /* 0x000ea2000c1e1900 */
[----:B------:R-:W-:-:S05]  /*11f60*/  LEA.HI.X R13, R10, R3, R13, 0x2, P2 ;  /* 0x000000030a0d7211 */ /* 0x000fca00010f140d */
[----:B------:R-:W3:Y:S01]  /*11f70*/  LDG.E R12, desc[UR8][R12.64] ;  /* 0x000000080c0c7981 */ /* 0x000ee2000c1e1900 */
[----:B------:R-:W-:-:S04]  /*11f80*/  IADD3 R15, P1, PT, R15, 0x2, RZ ;  /* 0x000000020f0f7810 */ /* 0x000fc80007f3e0ff */
[----:B------:R-:W-:Y:S01]  /*11f90*/  IADD3.X R16, PT, PT, RZ, R16, RZ, P1, !PT ;  /* 0x00000010ff107210 */ /* 0x000fe20000ffe4ff */
[----:B--2--5:R-:W-:-:S04]  /*11fa0*/  FADD.FTZ R5, R5, R8 ;  /* 0x0000000805057221 */ /* 0x024fc80000010000 */
[----:B---3--:R-:W-:-:S07]  /*11fb0*/  FADD.FTZ R5, R5, R12 ;  /* 0x0000000c05057221 */ /* 0x008fce0000010000 */
.L_x_1602:
[----:B------:R-:W-:Y:S05]  /*11fc0*/  BSYNC.RECONVERGENT B3 ;  /* 0x0000000000037941 */ /* 0x000fea0003800200 */
.L_x_1601:
        /* <DEDUP_REMOVED lines=20> */
[----:B------:R-:W2:Y:S02]  /*12110*/  LDG.E R14, desc[UR8][R14.64] ;  /* 0x000000080e0e7981 */ /* 0x000ea4000c1e1900 */
[----:B--2--5:R-:W-:-:S07]  /*12120*/  FADD.FTZ R5, R5, R14 ;  /* 0x0000000e05057221 */ /* 0x024fce0000010000 */
.L_x_1598:
[----:B------:R-:W-:Y:S05]  /*12130*/  BSYNC.RECONVERGENT B2 ;  /* 0x0000000000027941 */ /* 0x000fea0003800200 */
.L_x_1597:
[----:B-----5:R0:W-:Y:S02]  /*12140*/  STG.E desc[UR8][R22.64], R5 ;  /* 0x0000000516007986 */ /* 0x0201e4000c101908 */
.L_x_1593:
[----:B------:R-:W-:Y:S05]  /*12150*/  BSYNC.RECONVERGENT B1 ;  /* 0x0000000000017941 */ /* 0x000fea0003800200 */
.L_x_1592:
[----:B------:R-:W-:-:S07]  /*12160*/  VIADD R4, R4, 0x80 ;  /* 0x0000008004047836 */ /* 0x000fce0000000000 */
.L_x_1584:
[----:B------:R-:W-:Y:S05]  /*12170*/  BSYNC.RECONVERGENT B0 ;  /* 0x0000000000007941 */ /* 0x000fea0003800200 */
.L_x_1583:
[----:B------:R-:W1:Y:S01]  /*12180*/  LDCU UR6, c[0x0][0x380] ;  /* 0x00007000ff0677ac */ /* 0x000e620008000800 */
[----:B------:R-:W-:Y:S01]  /*12190*/  BSSY.RECONVERGENT B0, `(.L_x_1603) ;  /* 0x000034b000007945 */ /* 0x000fe20003800200 */
[----:B-1----:R-:W-:-:S13]  /*121a0*/  ISETP.GE.AND P0, PT, R4, UR6, PT ;  /* 0x0000000604007c0c */ /* 0x002fda000bf06270 */
[----:B------:R-:W-:Y:S05]  /*121b0*/  @P0 BRA `(.L_x_1604) ;  /* 0x0000003400200947 */ /* 0x000fea0003800000 */
[----:B------:R-:W1:Y:S01]  /*121c0*/  LDCU.64 UR6, c[0x0][0x390] ;  /* 0x00007200ff0677ac */ /* 0x000e620008000a00 */
[----:B------:R-:W-:Y:S01]  /*121d0*/  HFMA2 R6, -RZ, RZ, 0, 0 ;  /* 0x00000000ff067431 */ /* 0x000fe200000001ff */
[----:B------:R-:W-:Y:S01]  /*121e0*/  MOV R7, R4 ;  /* 0x0000000400077202 */ /* 0x000fe20000000f00 */
[----:B------:R-:W2:Y:S01]  /*121f0*/  LDCU UR12, c[0x0][0x38c] ;  /* 0x00007180ff0c77ac */ /* 0x000ea20008000800 */
[----:B------:R-:W-:Y:S01]  /*12200*/  ISETP.NE.AND P0, PT, R2, RZ, PT ;  /* 0x000000ff0200720c */ /* 0x000fe20003f05270 */
        /* <DEDUP_REMOVED lines=329> */
[----:B0-----:R-:W-:-:S03]  /*136a0*/  IADD3 R5, PT, PT, -R9, RZ, RZ ;  /* 0x000000ff09057210 */ /* 0x001fc60007ffe1ff */
[----:B------:R-:W0:Y:S08]  /*136b0*/  @P0 LDC.64 R16, c[0x0][0x5d8] ;  /* 0x00017600ff100b82 */ /* 0x000e300000000a00 */
[----:B------:R-:W2:Y:S01]  /*136c0*/  @P0 LDC R12, c[0x0][0x5e0] ;  /* 0x00017800ff0c0b82 */ /* 0x000ea20000000800 */
[----:B----4-:R-:W-:-:S05]  /*136d0*/  @P0 IMAD.HI.U32 R6, R9, R10, R8 ;  /* 0x0000000a09060227 */ /* 0x010fca00078e0008 */
[----:B------:R-:W-:-:S05]  /*136e0*/  @P0 SHF.R.U32.HI R6, RZ, R11, R6 ;  /* 0x0000000bff060219 */ /* 0x000fca0000011606 */
[----:B------:R-:W-:Y:S02]  /*136f0*/  @P0 IMAD.MOV R8, RZ, RZ, -R6 ;  /* 0x000000ffff080224 */ /* 0x000fe400078e0a06 */
[----:B------:R-:W-:Y:S02]  /*13700*/  IMAD R6, R5, UR12, R7 ;  /* 0x0000000c05067c24 */ /* 0x000fe4000f8e0207 */
[----:B-1----:R-:W-:Y:S02]  /*13710*/  @P0 IMAD R8, R15, R8, R9 ;  /* 0x000000080f080224 */ /* 0x002fe400078e0209 */
[C---:B---3--:R-:W-:Y:S02]  /*13720*/  IMAD R13, R6.reuse, UR7, R13 ;  /* 0x00000007060d7c24 */ /* 0x048fe4000f8e020d */
[C---:B-----5:R-:W-:Y:S02]  /*13730*/  IMAD R14, R6.reuse, UR14, R14 ;  /* 0x0000000e060e7c24 */ /* 0x060fe4000f8e020e */
[----:B------:R-:W-:-:S02]  /*13740*/  IMAD R3, R6, UR15, R3 ;  /* 0x0000000f06037c24 */ /* 0x000fc4000f8e0203 */
[C---:B0-----:R-:W-:Y:S02]  /*13750*/  @P0 IMAD R13, R8.reuse, R16, R13 ;  /* 0x00000010080d0224 */ /* 0x041fe400078e020d */
[C---:B------:R-:W-:Y:S02]  /*13760*/  @P0 IMAD R14, R8.reuse, R17, R14 ;  /* 0x00000011080e0224 */ /* 0x040fe400078e020e */
[----:B--2---:R-:W-:-:S07]  /*13770*/  @P0 IMAD R3, R8, R12, R3 ;  /* 0x0000000c08030224 */ /* 0x004fce00078e0203 */
.L_x_1605:
        /* <DEDUP_REMOVED lines=37> */
.L_x_1608:
[----:B------:R-:W-:-:S07]  /*139d0*/  MOV R5, 0x139f0 ;  /* 0x000139f000057802 */ /* 0x000fce0000000f00 */
[----:B------:R-:W-:Y:S05]  /*139e0*/  CALL.REL.NOINC `($__internal_5_$__cuda_sm20_div_s64) ;  /* 0x00000158003c7944 */ /* 0x000fea0003c00000 */
.L_x_1607:
[----:B------:R-:W-:Y:S05]  /*139f0*/  BSYNC.RECONVERGENT B1 ;  /* 0x0000000000017941 */ /* 0x000fea0003800200 */
.L_x_1606:
[----:B------:R-:W1:Y:S01]  /*13a00*/  LDC.64 R6, c[0x0][0x608] ;  /* 0x00018200ff067b82 */ /* 0x000e620000000a00 */
[----:B------:R-:W-:Y:S07]  /*13a10*/  BSSY.RECONVERGENT B1, `(.L_x_1609) ;  /* 0x000002a000017945 */ /* 0x000fee0003800200 */
[----:B------:R-:W2:Y:S01]  /*13a20*/  LDC.64 R16, c[0x0][0x600] ;  /* 0x00018000ff107b82 */ /* 0x000ea20000000a00 */
[-C--:B-1----:R-:W-:Y:S02]  /*13a30*/  IMAD R3, R9, R6.reuse, RZ ;  /* 0x0000000609037224 */ /* 0x082fe400078e02ff */
[----:B------:R-:W-:-:S04]  /*13a40*/  IMAD.WIDE.U32 R10, R8, R6, RZ ;  /* 0x00000006080a7225 */ /* 0x000fc800078e00ff */
[-C--:B0-----:R-:W-:Y:S01]  /*13a50*/  IMAD R5, R8, R7.reuse, R3 ;  /* 0x0000000708057224 */ /* 0x081fe200078e0203 */
[----:B------:R-:W-:Y:S02]  /*13a60*/  LOP3.LUT R7, R19, R7, RZ, 0xfc, !PT ;  /* 0x0000000713077212 */ /* 0x000fe400078efcff */
[----:B--2---:R-:W-:Y:S02]  /*13a70*/  IADD3 R3, P1, PT, R10, R16, RZ ;  /* 0x000000100a037210 */ /* 0x004fe40007f3e0ff */
        /* <DEDUP_REMOVED lines=31> */
.L_x_1610:
[----:B------:R-:W-:Y:S02]  /*13c70*/  MOV R10, R18 ;  /* 0x00000012000a7202 */ /* 0x000fe40000000f00 */
[----:B------:R-:W-:Y:S02]  /*13c80*/  MOV R3, R19 ;  /* 0x0000001300037202 */ /* 0x000fe40000000f00 */
[----:B------:R-:W-:-:S07]  /*13c90*/  MOV R5, 0x13cb0 ;  /* 0x00013cb000057802 */ /* 0x000fce0000000f00 */
[----:B------:R-:W-:Y:S05]  /*13ca0*/  CALL.REL.NOINC `($__internal_5_$__cuda_sm20_div_s64) ;  /* 0x00000154008c7944 */ /* 0x000fea0003c00000 */
.L_x_1611:
[----:B------:R-:W-:Y:S05]  /*13cb0*/  BSYNC.RECONVERGENT B1 ;  /* 0x0000000000017941 */ /* 0x000fea0003800200 */
.L_x_1609:
        /* <DEDUP_REMOVED lines=12> */
[----:B------:R0:W5:Y:S01]  /*13d80*/  LDG.E R5, desc[UR8][R22.64] ;  /* 0x0000000816057981 */ /* 0x000162000c1e1900 */
        /* <DEDUP_REMOVED lines=28> */
[-C--:B------:R-:W-:Y:S01]  /*13f50*/  IADD3.X R13, PT, PT, RZ, ~R16.reuse, RZ, P3, !PT ;  /* 0x80000010ff0d7210 */ /* 0x080fe20001ffe4ff */
        /* <DEDUP_REMOVED lines=11> */
[----:B------:R-:W-:Y:S01]  /*14010*/  IMAD R35, R25, UR12, R30 ;  /* 0x0000000c19237c24 */ /* 0x000fe2000f8e021e */
[----:B------:R-:W-:Y:S01]  /*14020*/  IADD3.X R30, PT, PT, RZ, ~R48, RZ, P2, !PT ;  /* 0x80000030ff1e7210 */ /* 0x000fe200017fe4ff */
[----:B------:R-:W-:Y:S01]  /*14030*/  IMAD R17, R26, UR13, R3 ;  /* 0x0000000d1a117c24 */ /* 0x000fe2000f8e0203 */
[----:B------:R-:W-:Y:S01]  /*14040*/  LEA R3, P2, -R28, UR14, 0x5 ;  /* 0x0000000e1c037c11 */ /* 0x000fe2000f8429ff */
[----:B------:R-:W-:Y:S01]  /*14050*/  IMAD.WIDE.U32 R26, R26, UR12, R18 ;  /* 0x0000000c1a1a7c25 */ /* 0x000fe2000f8e0012 */
[----:B------:R-:W-:-:S03]  /*14060*/  IADD3 R35, PT, PT, R29, R35, RZ ;  /* 0x000000231d237210 */ /* 0x000fc60007ffe0ff */
[----:B------:R-:W-:Y:S02]  /*14070*/  IMAD.IADD R13, R21, 0x1, R13 ;  /* 0x00000001150d7824 */ /* 0x000fe400078e020d */
[----:B------:R-:W-:Y:S01]  /*14080*/  IMAD.IADD R21, R27, 0x1, R17 ;  /* 0x000000011b157824 */ /* 0x000fe200078e0211 */
[----:B------:R-:W-:Y:S01]  /*14090*/  IADD3 R17, P3, PT, R15, 0x4, RZ ;  /* 0x000000040f117810 */ /* 0x000fe20007f7e0ff */
[-C--:B------:R-:W-:Y:S01]  /*140a0*/  IMAD R32, R13, R24.reuse, RZ ;  /* 0x000000180d207224 */ /* 0x080fe200078e02ff */
[----:B------:R-:W-:Y:S01]  /*140b0*/  SHF.L.U64.HI R13, R28, 0x5, R35 ;  /* 0x000000051c0d7819 */ /* 0x000fe20000010223 */
[----:B------:R-:W-:Y:S01]  /*140c0*/  IMAD.WIDE.U32 R28, R20, R24, RZ ;  /* 0x00000018141c7225 */ /* 0x000fe200078e00ff */
[----:B------:R-:W-:Y:S02]  /*140d0*/  IADD3.X R34, PT, PT, RZ, R16, RZ, P3, !PT ;  /* 0x00000010ff227210 */ /* 0x000fe40001ffe4ff */
[----:B------:R-:W-:Y:S01]  /*140e0*/  IADD3 R47, P3, PT, RZ, -R17, RZ ;  /* 0x80000011ff2f7210 */ /* 0x000fe20007f7e0ff */
[----:B------:R-:W-:-:S02]  /*140f0*/  IMAD R27, R21, R24, RZ ;  /* 0x00000018151b7224 */ /* 0x000fc400078e02ff */
[----:B------:R-:W-:Y:S02]  /*14100*/  IMAD R30, R30, UR12, RZ ;  /* 0x0000000c1e1e7c24 */ /* 0x000fe4000f8e02ff */
[----:B------:R-:W-:Y:S01]  /*14110*/  IMAD R35, R20, R25, R32 ;  /* 0x0000001914237224 */ /* 0x000fe200078e0220 */
[----:B------:R-:W-:Y:S01]  /*14120*/  LEA R20, P4, R28, R33, 0x2 ;  /* 0x000000211c147211 */ /* 0x000fe200078810ff */
[C---:B------:R-:W-:Y:S02]  /*14130*/  IMAD R37, R26.reuse, R25, R27 ;  /* 0x000000191a257224 */ /* 0x040fe400078e021b */
[----:B------:R-:W-:Y:S01]  /*14140*/  IMAD R33, R43, UR13, R30 ;  /* 0x0000000d2b217c24 */ /* 0x000fe2000f8e021e */
[----:B------:R-:W-:Y:S01]  /*14150*/  IADD3 R21, PT, PT, R29, R35, RZ ;  /* 0x000000231d157210 */ /* 0x000fe20007ffe0ff */
[----:B------:R-:W-:-:S03]  /*14160*/  IMAD.WIDE.U32 R26, R26, R24, RZ ;  /* 0x000000181a1a7225 */ /* 0x000fc600078e00ff */
[----:B------:R-:W-:Y:S01]  /*14170*/  LEA.HI.X R21, R28, R31, R21, 0x2, P4 ;  /* 0x0000001f1c157211 */ /* 0x000fe200020f1415 */
[----:B------:R-:W-:Y:S01]  /*14180*/  IMAD.WIDE.U32 R42, R43, UR12, R18 ;  /* 0x0000000c2b2a7c25 */ /* 0x000fe2000f8e0012 */
[----:B------:R-:W-:Y:S02]  /*14190*/  IADD3 R37, PT, PT, R27, R37, RZ ;  /* 0x000000251b257210 */ /* 0x000fe40007ffe0ff */
[----:B------:R-:W-:Y:S01]  /*141a0*/  IADD3.X R27, PT, PT, RZ, ~R34, RZ, P3, !PT ;  /* 0x80000022ff1b7210 */ /* 0x000fe20001ffe4ff */
[----:B------:R-:W-:Y:S01]  /*141b0*/  IMAD.IADD R29, R43, 0x1, R33 ;  /* 0x000000012b1d7824 */ /* 0x000fe200078e0221 */
[C---:B------:R-:W-:Y:S01]  /*141c0*/  SHF.L.U64.HI R37, R26.reuse, 0x2, R37 ;  /* 0x000000021a257819 */ /* 0x040fe20000010225 */
[----:B------:R-:W-:Y:S01]  /*141d0*/  IMAD.SHL.U32 R36, R26, 0x4, RZ ;  /* 0x000000041a247824 */ /* 0x000fe200078e00ff */
[----:B------:R-:W-:Y:S01]  /*141e0*/  IADD3 R35, P4, PT, R15, 0x5, RZ ;  /* 0x000000050f237810 */ /* 0x000fe20007f9e0ff */
[----:B------:R-:W-:Y:S02]  /*141f0*/  IMAD R29, R29, R24, RZ ;  /* 0x000000181d1d7224 */ /* 0x000fe400078e02ff */
[----:B------:R-:W-:Y:S01]  /*14200*/  IMAD R26, R27, UR12, RZ ;  /* 0x0000000c1b1a7c24 */ /* 0x000fe2000f8e02ff */
[----:B------:R-:W-:Y:S01]  /*14210*/  IADD3.X R39, PT, PT, RZ, R16, RZ, P4, !PT ;  /* 0x00000010ff277210 */ /* 0x000fe200027fe4ff */
[C---:B------:R-:W-:Y:S01]  /*14220*/  IMAD R27, R42.reuse, R25, R29 ;  /* 0x000000192a1b7224 */ /* 0x040fe200078e021d */
[----:B------:R-:W-:Y:S01]  /*14230*/  IADD3 R29, P3, PT, RZ, -R35, RZ ;  /* 0x80000023ff1d7210 */ /* 0x000fe20007f7e0ff */
[----:B------:R-:W-:Y:S01]  /*14240*/  IMAD.WIDE.U32 R42, R42, R24, RZ ;  /* 0x000000182a2a7225 */ /* 0x000fe200078e00ff */
[----:B------:R-:W-:-:S02]  /*14250*/  IADD3 R31, P4, PT, RZ, -R38, RZ ;  /* 0x80000026ff1f7210 */ /* 0x000fc40007f9e0ff */
[----:B------:R-:W-:Y:S01]  /*14260*/  IADD3.X R28, PT, PT, RZ, ~R39, RZ, P3, !PT ;  /* 0x80000027ff1c7210 */ /* 0x000fe20001ffe4ff */
[C---:B------:R-:W-:Y:S01]  /*14270*/  IMAD R33, R47.reuse, UR13, R26 ;  /* 0x0000000d2f217c24 */ /* 0x040fe2000f8e021a */
[----:B------:R-:W-:Y:S01]  /*14280*/  SHF.L.U32 R41, R42, 0x2, RZ ;  /* 0x000000022a297819 */ /* 0x000fe200000006ff */
[----:B------:R-:W-:Y:S01]  /*14290*/  IMAD.WIDE.U32 R46, R47, UR12, R18 ;  /* 0x0000000c2f2e7c25 */ /* 0x000fe2000f8e0012 */
[----:B------:R-:W-:-:S03]  /*142a0*/  IADD3.X R30, PT, PT, RZ, ~R40, RZ, P4, !PT ;  /* 0x80000028ff1e7210 */ /* 0x000fc600027fe4ff */
[----:B------:R-:W-:Y:S01]  /*142b0*/  IMAD.IADD R27, R43, 0x1, R27 ;  /* 0x000000012b1b7824 */ /* 0x000fe200078e021b */
[----:B------:R-:W-:Y:S01]  /*142c0*/  IADD3 R43, P3, PT, R15, 0x7, RZ ;  /* 0x000000070f2b7810 */ /* 0x000fe20007f7e0ff */
[----:B------:R-:W-:Y:S02]  /*142d0*/  IMAD.IADD R33, R47, 0x1, R33 ;  /* 0x000000012f217824 */ /* 0x000fe400078e0221 */
[----:B------:R-:W-:Y:S01]  /*142e0*/  IMAD R28, R28, UR12, RZ ;  /* 0x0000000c1c1c7c24 */ /* 0x000fe2000f8e02ff */
[----:B------:R-:W-:Y:S01]  /*142f0*/  SHF.L.U64.HI R42, R42, 0x2, R27 ;  /* 0x000000022a2a7819 */ /* 0x000fe2000001021b */
[----:B------:R-:W-:Y:S01]  /*14300*/  IMAD R45, R33, R24, RZ ;  /* 0x00000018212d7224 */ /* 0x000fe200078e02ff */
[----:B------:R-:W0:Y:S01]  /*14310*/  LDC.64 R26, c[0x0][0x608] ;  /* 0x00018200ff1a7b82 */ /* 0x000e220000000a00 */
[----:B------:R-:W-:Y:S01]  /*14320*/  IMAD R30, R30, UR12, RZ ;  /* 0x0000000c1e1e7c24 */ /* 0x000fe2000f8e02ff */
[----:B------:R-:W-:Y:S01]  /*14330*/  IADD3.X R44, PT, PT, RZ, R16, RZ, P3, !PT ;  /* 0x00000010ff2c7210 */ /* 0x000fe20001ffe4ff */
[----:B------:R-:W-:Y:S01]  /*14340*/  IMAD R33, R29, UR13, R28 ;  /* 0x0000000d1d217c24 */ /* 0x000fe2000f8e021c */
[----:B------:R-:W-:Y:S01]  /*14350*/  IADD3 R32, P3, PT, RZ, -R43, RZ ;  /* 0x8000002bff207210 */ /* 0x000fe20007f7e0ff */
[----:B------:R-:W-:-:S02]  /*14360*/  IMAD R45, R46, R25, R45 ;  /* 0x000000192e2d7224 */ /* 0x000fc400078e022d */
[----:B------:R-:W-:-:S04]  /*14370*/  IMAD.WIDE.U32 R28, R29, UR12, R18 ;  /* 0x0000000c1d1c7c25 */ /* 0x000fc8000f8e0012 */
[----:B------:R-:W-:-:S04]  /*14380*/  IMAD.WIDE.U32 R46, R46, R24, RZ ;  /* 0x000000182e2e7225 */ /* 0x000fc800078e00ff */
[C---:B------:R-:W-:Y:S02]  /*14390*/  IMAD R51, R31.reuse, UR13, R30 ;  /* 0x0000000d1f337c24 */ /* 0x040fe4000f8e021e */
[----:B------:R-:W-:-:S04]  /*143a0*/  IMAD.WIDE.U32 R30, R31, UR12, R18 ;  /* 0x0000000c1f1e7c25 */ /* 0x000fc8000f8e0012 */
[----:B------:R-:W-:Y:S01]  /*143b0*/  IMAD.IADD R33, R29, 0x1, R33 ;  /* 0x000000011d217824 */ /* 0x000fe200078e0221 */
[----:B------:R-:W-:Y:S01]  /*143c0*/  IADD3 R29, PT, PT, R47, R45, RZ ;  /* 0x0000002d2f1d7210 */ /* 0x000fe20007ffe0ff */
[----:B------:R-:W-:Y:S01]  /*143d0*/  IMAD R50, R16, UR12, RZ ;  /* 0x0000000c10327c24 */ /* 0x000fe2000f8e02ff */
[----:B------:R-:W-:Y:S01]  /*143e0*/  IADD3.X R47, PT, PT, RZ, ~R44, RZ, P3, !PT ;  /* 0x8000002cff2f7210 */ /* 0x000fe20001ffe4ff */
[-C--:B------:R-:W-:Y:S01]  /*143f0*/  IMAD R52, R33, R24.reuse, RZ ;  /* 0x0000001821347224 */ /* 0x080fe200078e02ff */
[----:B------:R-:W-:Y:S01]  /*14400*/  IADD3 R51, PT, PT, R31, R51, RZ ;  /* 0x000000331f337210 */ /* 0x000fe20007ffe0ff */
[C---:B------:R-:W-:Y:S01]  /*14410*/  IMAD.SHL.U32 R45, R46.reuse, 0x4, RZ ;  /* 0x000000042e2d7824 */ /* 0x040fe200078e00ff */
[----:B------:R-:W-:Y:S01]  /*14420*/  SHF.L.U64.HI R46, R46, 0x2, R29 ;  /* 0x000000022e2e7819 */ /* 0x000fe2000001021d */
[----:B------:R-:W-:Y:S02]  /*14430*/  IMAD R47, R47, UR12, RZ ;  /* 0x0000000c2f2f7c24 */ /* 0x000fe4000f8e02ff */
[----:B------:R-:W-:-:S02]  /*14440*/  IMAD R51, R51, R24, RZ ;  /* 0x0000001833337224 */ /* 0x000fc400078e02ff */
[C---:B------:R-:W-:Y:S02]  /*14450*/  IMAD R47, R32.reuse, UR13, R47 ;  /* 0x0000000d202f7c24 */ /* 0x040fe4000f8e022f */
[----:B------:R-:W-:-:S04]  /*14460*/  IMAD.WIDE.U32 R32, R32, UR12, R18 ;  /* 0x0000000c20207c25 */ /* 0x000fc8000f8e0012 */
[----:B------:R-:W-:Y:S01]  /*14470*/  IMAD R51, R30, R25, R51 ;  /* 0x000000191e337224 */ /* 0x000fe200078e0233 */
[----:B------:R-:W-:Y:S01]  /*14480*/  IADD3 R33, PT, PT, R33, R47, RZ ;  /* 0x0000002f21217210 */ /* 0x000fe20007ffe0ff */
[----:B------:R-:W-:Y:S02]  /*14490*/  IMAD R52, R28, R25, R52 ;  /* 0x000000191c347224 */ /* 0x000fe400078e0234 */
[----:B------:R-:W-:-:S04]  /*144a0*/  IMAD.WIDE.U32 R30, R30, R24, RZ ;  /* 0x000000181e1e7225 */ /* 0x000fc800078e00ff */
[----:B------:R-:W-:Y:S01]  /*144b0*/  IMAD R50, R15, UR13, R50 ;  /* 0x0000000d0f327c24 */ /* 0x000fe2000f8e0232 */
[----:B------:R-:W-:Y:S01]  /*144c0*/  IADD3 R31, PT, PT, R31, R51, RZ ;  /* 0x000000331f1f7210 */ /* 0x000fe20007ffe0ff */
[----:B0-----:R-:W-:Y:S01]  /*144d0*/  IMAD.WIDE.U32 R26, R15, UR12, R26 ;  /* 0x0000000c0f1a7c25 */ /* 0x001fe2000f8e001a */
[----:B------:R-:W0:Y:S02]  /*144e0*/  LDCU.64 UR12, c[0x0][0x5f0] ;  /* 0x0000be00ff0c77ac */ /* 0x000e240008000a00 */
[----:B------:R-:W-:Y:S01]  /*144f0*/  SHF.L.U64.HI R31, R30, 0x2, R31 ;  /* 0x000000021e1f7819 */ /* 0x000fe2000001021f */
[----:B------:R-:W-:Y:S01]  /*14500*/  IMAD.WIDE.U32 R28, R28, R24, RZ ;  /* 0x000000181c1c7225 */ /* 0x000fe200078e00ff */
[----:B------:R-:W-:Y:S02]  /*14510*/  IADD3 R26, P3, PT, R18, -R26, RZ ;  /* 0x8000001a121a7210 */ /* 0x000fe40007f7e0ff */
[----:B------:R-:W-:Y:S01]  /*14520*/  IADD3 R50, PT, PT, R27, R50, RZ ;  /* 0x000000321b327210 */ /* 0x000fe20007ffe0ff */
[----:B------:R-:W-:Y:S01]  /*14530*/  IMAD R49, R49, UR6, RZ ;  /* 0x0000000631317c24 */ /* 0x000fe2000f8e02ff */
[----:B------:R-:W-:Y:S01]  /*14540*/  IADD3 R52, PT, PT, R29, R52, RZ ;  /* 0x000000341d347210 */ /* 0x000fe20007ffe0ff */
[----:B------:R-:W-:-:S02]  /*14550*/  IMAD R33, R33, R24, RZ ;  /* 0x0000001821217224 */ /* 0x000fc400078e02ff */
[----:B------:R-:W-:Y:S02]  /*14560*/  IMAD R27, R48, UR6, RZ ;  /* 0x00000006301b7c24 */ /* 0x000fe4000f8e02ff */
[C---:B------:R-:W-:Y:S01]  /*14570*/  IMAD.SHL.U32 R29, R28.reuse, 0x4, RZ ;  /* 0x000000041c1d7824 */ /* 0x040fe200078e00ff */
[----:B------:R-:W-:Y:S01]  /*14580*/  SHF.L.U64.HI R28, R28, 0x2, R52 ;  /* 0x000000021c1c7819 */ /* 0x000fe20000010234 */
[----:B------:R-:W-:Y:S02]  /*14590*/  IMAD.SHL.U32 R47, R30, 0x4, RZ ;  /* 0x000000041e2f7824 */ /* 0x000fe400078e00ff */
[----:B------:R-:W-:Y:S02]  /*145a0*/  IMAD R30, R9, UR7, R49 ;  /* 0x00000007091e7c24 */ /* 0x000fe4000f8e0231 */
[----:B------:R-:W-:Y:S02]  /*145b0*/  IMAD.X R50, R19, 0x1, ~R50, P3 ;  /* 0x0000000113327824 */ /* 0x000fe400018e0e32 */
[----:B------:R-:W-:-:S02]  /*145c0*/  IMAD R51, R32, R25, R33 ;  /* 0x0000001920337224 */ /* 0x000fc400078e0221 */
[----:B------:R-:W-:-:S04]  /*145d0*/  IMAD.WIDE.U32 R48, R9, UR6, RZ ;  /* 0x0000000609307c25 */ /* 0x000fc8000f8e00ff */
[C---:B------:R-:W-:Y:S01]  /*145e0*/  IMAD R27, R12.reuse, UR7, R27 ;  /* 0x000000070c1b7c24 */ /* 0x040fe2000f8e021b */
[----:B------:R-:W-:Y:S01]  /*145f0*/  IADD3 R30, PT, PT, R49, R30, RZ ;  /* 0x0000001e311e7210 */ /* 0x000fe20007ffe0ff */
[----:B------:R-:W-:Y:S01]  /*14600*/  IMAD.WIDE.U32 R52, R12, UR6, RZ ;  /* 0x000000060c347c25 */ /* 0x000fe2000f8e00ff */
[----:B------:R-:W-:-:S03]  /*14610*/  LEA R36, P3, R48, R36, 0x2 ;  /* 0x0000002430247211 */ /* 0x000fc600078610ff */
[-C--:B------:R-:W-:Y:S01]  /*14620*/  IMAD.WIDE.U32 R32, R32, R24.reuse, RZ ;  /* 0x0000001820207225 */ /* 0x080fe200078e00ff */
[----:B------:R-:W-:Y:S02]  /*14630*/  IADD3 R27, PT, PT, R53, R27, RZ ;  /* 0x0000001b351b7210 */ /* 0x000fe40007ffe0ff */
[----:B------:R-:W-:Y:S01]  /*14640*/  LEA R41, P4, R52, R41, 0x2 ;  /* 0x0000002934297211 */ /* 0x000fe200078810ff */
[----:B------:R-:W-:Y:S01]  /*14650*/  IMAD R34, R34, UR6, RZ ;  /* 0x0000000622227c24 */ /* 0x000fe2000f8e02ff */
[----:B------:R-:W-:Y:S01]  /*14660*/  IADD3 R51, PT, PT, R33, R51, RZ ;  /* 0x0000003321337210 */ /* 0x000fe20007ffe0ff */
[----:B------:R-:W-:Y:S01]  /*14670*/  IMAD R50, R50, R24, RZ ;  /* 0x0000001832327224 */ /* 0x000fe200078e02ff */
[----:B------:R-:W-:Y:S01]  /*14680*/  LEA.HI.X R30, R48, R37, R30, 0x2, P3 ;  /* 0x00000025301e7211 */ /* 0x000fe200018f141e */
[C---:B------:R-:W-:Y:S01]  /*14690*/  IMAD R34, R17.reuse, UR7, R34 ;  /* 0x0000000711227c24 */ /* 0x040fe2000f8e0222 */
[----:B------:R-:W-:Y:S01]  /*146a0*/  LEA.HI.X R42, R52, R42, R27, 0x2, P4 ;  /* 0x0000002a342a7211 */ /* 0x000fe200020f141b */
[----:B------:R-:W-:Y:S01]  /*146b0*/  IMAD.WIDE.U32 R54, R17, UR6, RZ ;  /* 0x0000000611367c25 */ /* 0x000fe2000f8e00ff */
[----:B------:R-:W-:-:S03]  /*146c0*/  SHF.L.U64.HI R51, R32, 0x2, R51 ;  /* 0x0000000220337819 */ /* 0x000fc60000010233 */
[----:B------:R-:W-:Y:S01]  /*146d0*/  IMAD R12, R39, UR6, RZ ;  /* 0x00000006270c7c24 */ /* 0x000fe2000f8e02ff */
[----:B------:R-:W-:Y:S01]  /*146e0*/  IADD3 R34, PT, PT, R55, R34, RZ ;  /* 0x0000002237227210 */ /* 0x000fe20007ffe0ff */
[----:B------:R-:W-:Y:S01]  /*146f0*/  IMAD R17, R26, R25, R50 ;  /* 0x000000191a117224 */ /* 0x000fe200078e0232 */
[----:B------:R-:W-:Y:S01]  /*14700*/  LEA R45, P5, R54, R45, 0x2 ;  /* 0x0000002d362d7211 */ /* 0x000fe200078a10ff */
[----:B------:R-:W-:Y:S02]  /*14710*/  IMAD R33, R40, UR6, RZ ;  /* 0x0000000628217c24 */ /* 0x000fe4000f8e02ff */
[----:B------:R-:W-:Y:S01]  /*14720*/  IMAD.WIDE.U32 R24, R26, R24, RZ ;  /* 0x000000181a187225 */ /* 0x000fe200078e00ff */
[----:B------:R-:W-:-:S03]  /*14730*/  LEA.HI.X R34, R54, R46, R34, 0x2, P5 ;  /* 0x0000002e36227211 */ /* 0x000fc600028f1422 */
[----:B------:R-:W-:Y:S01]  /*14740*/  IMAD R37, R35, UR7, R12 ;  /* 0x0000000723257c24 */ /* 0x000fe2000f8e020c */
[----:B------:R-:W-:Y:S01]  /*14750*/  IADD3 R17, PT, PT, R25, R17, RZ ;  /* 0x0000001119117210 */ /* 0x000fe20007ffe0ff */
[----:B------:R-:W-:-:S04]  /*14760*/  IMAD.WIDE.U32 R26, R35, UR6, RZ ;  /* 0x00000006231a7c25 */ /* 0x000fc8000f8e00ff */
[----:B------:R-:W-:Y:S01]  /*14770*/  IMAD R35, R38, UR7, R33 ;  /* 0x0000000726237c24 */ /* 0x000fe2000f8e0221 */
[----:B------:R-:W-:Y:S01]  /*14780*/  LEA R29, P3, R26, R29, 0x2 ;  /* 0x0000001d1a1d7211 */ /* 0x000fe200078610ff */
[----:B------:R-:W-:Y:S02]  /*14790*/  IMAD R44, R44, UR6, RZ ;  /* 0x000000062c2c7c24 */ /* 0x000fe4000f8e02ff */
[----:B------:R-:W-:-:S04]  /*147a0*/  IMAD.WIDE.U32 R38, R38, UR6, RZ ;  /* 0x0000000626267c25 */ /* 0x000fc8000f8e00ff */
[----:B------:R-:W-:Y:S01]  /*147b0*/  IMAD.SHL.U32 R9, R32, 0x4, RZ ;  /* 0x0000000420097824 */ /* 0x000fe200078e00ff */
[----:B------:R-:W-:Y:S01]  /*147c0*/  IADD3 R48, PT, PT, R39, R35, RZ ;  /* 0x0000002327307210 */ /* 0x000fe20007ffe0ff */
[C---:B------:R-:W-:Y:S01]  /*147d0*/  IMAD.SHL.U32 R12, R24.reuse, 0x4, RZ ;  /* 0x00000004180c7824 */ /* 0x040fe200078e00ff */
[----:B------:R-:W-:Y:S01]  /*147e0*/  SHF.L.U64.HI R24, R24, 0x2, R17 ;  /* 0x0000000218187819 */ /* 0x000fe20000010211 */
[----:B------:R-:W-:Y:S01]  /*147f0*/  IMAD.WIDE.U32 R32, R43, UR6, RZ ;  /* 0x000000062b207c25 */ /* 0x000fe2000f8e00ff */
[----:B------:R-:W-:Y:S01]  /*14800*/  USHF.L.U64.HI UR6, UR6, 0x5, UR7 ;  /* 0x0000000506067899 */ /* 0x000fe20008010207 */
[----:B------:R-:W-:Y:S02]  /*14810*/  IADD3 R17, PT, PT, R27, R37, RZ ;  /* 0x000000251b117210 */ /* 0x000fe40007ffe0ff */
[----:B------:R-:W-:Y:S01]  /*14820*/  IMAD R25, R43, UR7, R44 ;  /* 0x000000072b197c24 */ /* 0x000fe2000f8e022c */
[C---:B------:R-:W-:Y:S02]  /*14830*/  LEA R43, P4, R38.reuse, R47, 0x2 ;  /* 0x0000002f262b7211 */ /* 0x040fe400078810ff */
[----:B------:R-:W-:Y:S01]  /*14840*/  LEA R37, P1, R11, R12, 0x2 ;  /* 0x0000000c0b257211 */ /* 0x000fe200078210ff */
[----:B------:R-:W-:Y:S01]  /*14850*/  IMAD.IADD R46, R33, 0x1, R25 ;  /* 0x00000001212e7824 */ /* 0x000fe200078e0219 */
[----:B------:R-:W-:Y:S01]  /*14860*/  LEA.HI.X R48, R38, R31, R48, 0x2, P4 ;  /* 0x0000001f26307211 */ /* 0x000fe200020f1430 */
[----:B------:R-:W-:Y:S01]  /*14870*/  IMAD.MOV.U32 R33, RZ, RZ, R10 ;  /* 0x000000ffff217224 */ /* 0x000fe200078e000a */
[----:B------:R-:W-:-:S02]  /*14880*/  LEA R9, P5, R32, R9, 0x2 ;  /* 0x0000000920097211 */ /* 0x000fc400078a10ff */
[----:B------:R-:W-:Y:S02]  /*14890*/  IADD3.X R38, PT, PT, ~R13, UR6, RZ, P2, !PT ;  /* 0x000000060d267c10 */ /* 0x000fe400097fe5ff */
[----:B------:R-:W-:Y:S02]  /*148a0*/  LEA.HI.X R24, R11, R24, R8, 0x2, P1 ;  /* 0x000000180b187211 */ /* 0x000fe400008f1408 */
[C---:B------:R-:W-:Y:S02]  /*148b0*/  IADD3 R39, P2, PT, R14.reuse, R36, RZ ;  /* 0x000000240e277210 */ /* 0x040fe40007f5e0ff */
[----:B------:R-:W-:Y:S02]  /*148c0*/  IADD3 R37, P6, PT, R14, R37, RZ ;  /* 0x000000250e257210 */ /* 0x000fe40007fde0ff */
[----:B------:R-:W-:Y:S02]  /*148d0*/  LEA.HI.X R46, R32, R51, R46, 0x2, P5 ;  /* 0x00000033202e7211 */ /* 0x000fe400028f142e */
[----:B------:R-:W-:-:S02]  /*148e0*/  IADD3 R47, P4, PT, R14, R45, RZ ;  /* 0x0000002d0e2f7210 */ /* 0x000fc40007f9e0ff */
        /* <DEDUP_REMOVED lines=17> */
.L_x_1616:
[C---:B------:R-:W-:Y:S02]  /*14a00*/  IADD3 R28, P1, PT, R32.reuse, R35, RZ ;  /* 0x00000023201c7210 */ /* 0x040fe40007f3e0ff */
[----:B------:R-:W-:-:S03]  /*14a10*/  IADD3 R20, P2, PT, R32, R37, RZ ;  /* 0x0000002520147210 */ /* 0x000fc60007f5e0ff */
[C---:B------:R-:W-:Y:S01]  /*14a20*/  IMAD.X R29, R17.reuse, 0x1, R40, P1 ;  /* 0x00000001111d7824 */ /* 0x040fe200008e0628 */
[C---:B------:R-:W-:Y:S02]  /*14a30*/  IADD3 R8, P1, PT, R32.reuse, R39, RZ ;  /* 0x0000002720087210 */ /* 0x040fe40007f3e0ff */
[C---:B------:R-:W-:Y:S02]  /*14a40*/  IADD3.X R21, PT, PT, R17.reuse, R36, RZ, P2, !PT ;  /* 0x0000002411157210 */ /* 0x040fe400017fe4ff */
[----:B------:R-:W2:Y:S01]  /*14a50*/  LDG.E R28, desc[UR8][R28.64] ;  /* 0x000000081c1c7981 */ /* 0x000ea2000c1e1900 */
[C---:B------:R-:W-:Y:S02]  /*14a60*/  IADD3 R10, P2, PT, R32.reuse, R41, RZ ;  /* 0x00000029200a7210 */ /* 0x040fe40007f5e0ff */
[C---:B------:R-:W-:Y:S01]  /*14a70*/  IADD3.X R9, PT, PT, R17.reuse, R30, RZ, P1, !PT ;  /* 0x0000001e11097210 */ /* 0x040fe20000ffe4ff */
[----:B------:R0:W3:Y:S01]  /*14a80*/  LDG.E R50, desc[UR8][R20.64] ;  /* 0x0000000814327981 */ /* 0x0000e2000c1e1900 */
[----:B------:R-:W-:Y:S01]  /*14a90*/  IADD3 R12, P1, PT, R32, R47, RZ ;  /* 0x0000002f200c7210 */ /* 0x000fe20007f3e0ff */
[----:B------:R-:W-:-:S02]  /*14aa0*/  IMAD.X R11, R17, 0x1, R42, P2 ;  /* 0x00000001110b7824 */ /* 0x000fc400010e062a */
[----:B------:R-:W4:Y:S01]  /*14ab0*/  LDG.E R8, desc[UR8][R8.64] ;  /* 0x0000000808087981 */ /* 0x000f22000c1e1900 */
[C---:B------:R-:W-:Y:S02]  /*14ac0*/  IADD3 R24, P2, PT, R32.reuse, R45, RZ ;  /* 0x0000002d20187210 */ /* 0x040fe40007f5e0ff */
[C---:B------:R-:W-:Y:S01]  /*14ad0*/  IADD3.X R13, PT, PT, R17.reuse, R34, RZ, P1, !PT ;  /* 0x00000022110d7210 */ /* 0x040fe20000ffe4ff */
[----:B------:R-:W4:Y:S01]  /*14ae0*/  LDG.E R10, desc[UR8][R10.64] ;  /* 0x000000080a0a7981 */ /* 0x000f22000c1e1900 */
[C---:B------:R-:W-:Y:S02]  /*14af0*/  IADD3 R26, P1, PT, R32.reuse, R43, RZ ;  /* 0x0000002b201a7210 */ /* 0x040fe40007f3e0ff */
[C---:B------:R-:W-:Y:S01]  /*14b00*/  IADD3.X R25, PT, PT, R17.reuse, R44, RZ, P2, !PT ;  /* 0x0000002c11197210 */ /* 0x040fe200017fe4ff */
[----:B------:R-:W4:Y:S02]  /*14b10*/  LDG.E R12, desc[UR8][R12.64] ;  /* 0x000000080c0c7981 */ /* 0x000f24000c1e1900 */
[C---:B------:R-:W-:Y:S01]  /*14b20*/  IMAD.X R27, R17.reuse, 0x1, R48, P1 ;  /* 0x00000001111b7824 */ /* 0x040fe200008e0630 */
[----:B0-----:R-:W-:Y:S01]  /*14b30*/  IADD3 R20, P1, PT, R32, R49, RZ ;  /* 0x0000003120147210 */ /* 0x001fe20007f3e0ff */
[----:B------:R-:W4:Y:S03]  /*14b40*/  LDG.E R24, desc[UR8][R24.64] ;  /* 0x0000000818187981 */ /* 0x000f26000c1e1900 */
[----:B------:R-:W-:Y:S01]  /*14b50*/  IADD3.X R21, PT, PT, R17, R46, RZ, P1, !PT ;  /* 0x0000002e11157210 */ /* 0x000fe20000ffe4ff */
[----:B------:R-:W4:Y:S04]  /*14b60*/  LDG.E R26, desc[UR8][R26.64] ;  /* 0x000000081a1a7981 */ /* 0x000f28000c1e1900 */
[----:B------:R-:W4:Y:S01]  /*14b70*/  LDG.E R20, desc[UR8][R20.64] ;  /* 0x0000000814147981 */ /* 0x000f22000c1e1900 */
        /* <DEDUP_REMOVED lines=17> */
.L_x_1615:
[----:B------:R-:W-:Y:S05]  /*14c90*/  BSYNC.RECONVERGENT B2 ;  /* 0x0000000000027941 */ /* 0x000fea0003800200 */
.L_x_1614:
        /* <DEDUP_REMOVED lines=25> */
[----:B------:R-:W-:-:S03]  /*14e30*/  IMAD.IADD R7, R21, 0x1, R7 ;  /* 0x0000000115077824 */ /* 0x000fc600078e0207 */
[----:B------:R-:W-:Y:S01]  /*14e40*/  IADD3 R11, PT, PT, R11, R13, RZ ;  /* 0x0000000d0b0b7210 */ /* 0x000fe20007ffe0ff */
[----:B---3--:R-:W-:Y:S02]  /*14e50*/  IMAD R7, R7, UR14, RZ ;  /* 0x0000000e07077c24 */ /* 0x008fe4000f8e02ff */
[----:B------:R-:W-:Y:S01]  /*14e60*/  IMAD.WIDE.U32 R12, R20, UR14, R10 ;  /* 0x0000000e140c7c25 */ /* 0x000fe2000f8e000a */
[----:B------:R-:W-:-:S03]  /*14e70*/  IADD3 R10, P1, PT, R10, UR12, RZ ;  /* 0x0000000c0a0a7c10 */ /* 0x000fc6000ff3e0ff */
[----:B------:R-:W-:Y:S01]  /*14e80*/  IMAD R7, R20, UR15, R7 ;  /* 0x0000000f14077c24 */ /* 0x000fe2000f8e0207 */
[----:B------:R-:W-:Y:S01]  /*14e90*/  IADD3.X R11, PT, PT, R11, UR13, RZ, P1, !PT ;  /* 0x0000000d0b0b7c10 */ /* 0x000fe20008ffe4ff */
[----:B-1----:R-:W-:Y:S01]  /*14ea0*/  IMAD.WIDE.U32 R20, R15, UR6, R8 ;  /* 0x000000060f147c25 */ /* 0x002fe2000f8e0008 */
[----:B------:R-:W-:Y:S02]  /*14eb0*/  LEA R8, P2, R12, R14, 0x2 ;  /* 0x0000000e0c087211 */ /* 0x000fe400078410ff */
[----:B------:R-:W-:Y:S01]  /*14ec0*/  IADD3 R7, PT, PT, R7, R13, RZ ;  /* 0x0000000d07077210 */ /* 0x000fe20007ffe0ff */
[----:B------:R-:W-:Y:S01]  /*14ed0*/  IMAD R13, R15, UR7, R24 ;  /* 0x000000070f0d7c24 */ /* 0x000fe2000f8e0218 */
[----:B------:R-:W-:Y:S02]  /*14ee0*/  IADD3 R25, P5, PT, R20, UR6, RZ ;  /* 0x0000000614197c10 */ /* 0x000fe4000ffbe0ff */
[----:B------:R-:W-:Y:S01]  /*14ef0*/  LEA.HI.X R9, R12, R3, R7, 0x2, P2 ;  /* 0x000000030c097211 */ /* 0x000fe200010f1407 */
[----:B------:R-:W-:Y:S01]  /*14f00*/  IMAD.IADD R7, R21, 0x1, R13 ;  /* 0x0000000115077824 */ /* 0x000fe200078e020d */
[----:B------:R-:W-:-:S02]  /*14f10*/  IADD3 R29, P6, PT, R18, -R20, RZ ;  /* 0x80000014121d7210 */ /* 0x000fc40007fde0ff */
[C---:B------:R-:W-:Y:S01]  /*14f20*/  IADD3 R27, P3, P4, R18.reuse, -UR6, -R25 ;  /* 0x80000006121b7c10 */ /* 0x040fe2000fc7e819 */
[----:B------:R-:W2:Y:S01]  /*14f30*/  LDG.E R8, desc[UR8][R8.64] ;  /* 0x0000000808087981 */ /* 0x000ea2000c1e1900 */
[----:B------:R-:W-:Y:S02]  /*14f40*/  IADD3.X R13, PT, PT, R7, UR7, RZ, P5, !PT ;  /* 0x00000007070d7c10 */ /* 0x000fe4000affe4ff */
[C---:B------:R-:W-:Y:S02]  /*14f50*/  IADD3.X R21, PT, PT, R19.reuse, ~R7, RZ, P6, !PT ;  /* 0x8000000713157210 */ /* 0x040fe400037fe4ff */
[----:B------:R-:W-:Y:S02]  /*14f60*/  IADD3 R25, P5, PT, R18, -R25, RZ ;  /* 0x8000001912197210 */ /* 0x000fe40007fbe0ff */
[----:B------:R-:W-:Y:S01]  /*14f70*/  IADD3.X R7, PT, PT, R19, ~UR7, ~R13, P3, P4 ;  /* 0x8000000713077c10 */ /* 0x000fe20009fe8c0d */
[----:B------:R-:W-:Y:S01]  /*14f80*/  IMAD R24, R21, UR14, RZ ;  /* 0x0000000e15187c24 */ /* 0x000fe2000f8e02ff */
[----:B------:R-:W-:-:S02]  /*14f90*/  IADD3.X R13, PT, PT, R19, ~R13, RZ, P5, !PT ;  /* 0x8000000d130d7210 */ /* 0x000fc40002ffe4ff */
[----:B------:R-:W-:Y:S01]  /*14fa0*/  IADD3 R20, P2, PT, R10, UR12, RZ ;  /* 0x0000000c0a147c10 */ /* 0x000fe2000ff5e0ff */
[----:B------:R-:W-:Y:S02]  /*14fb0*/  IMAD R31, R29, UR15, R24 ;  /* 0x0000000f1d1f7c24 */ /* 0x000fe4000f8e0218 */
[----:B------:R-:W-:Y:S01]  /*14fc0*/  IMAD R24, R13, UR14, RZ ;  /* 0x0000000e0d187c24 */ /* 0x000fe2000f8e02ff */
[----:B------:R-:W-:Y:S01]  /*14fd0*/  IADD3 R12, P1, PT, R20, UR12, RZ ;  /* 0x0000000c140c7c10 */ /* 0x000fe2000ff3e0ff */
[----:B------:R-:W-:Y:S01]  /*14fe0*/  IMAD R26, R7, UR14, RZ ;  /* 0x0000000e071a7c24 */ /* 0x000fe2000f8e02ff */
[----:B------:R-:W-:Y:S01]  /*14ff0*/  IADD3.X R21, PT, PT, R11, UR13, RZ, P2, !PT ;  /* 0x0000000d0b157c10 */ /* 0x000fe200097fe4ff */
[----:B------:R-:W-:-:S03]  /*15000*/  IMAD.WIDE.U32 R10, R29, UR14, R10 ;  /* 0x0000000e1d0a7c25 */ /* 0x000fc6000f8e000a */
[----:B------:R-:W-:Y:S01]  /*15010*/  IADD3.X R13, PT, PT, R21, UR13, RZ, P1, !PT ;  /* 0x0000000d150d7c10 */ /* 0x000fe20008ffe4ff */
[C---:B------:R-:W-:Y:S02]  /*15020*/  IMAD R7, R25.reuse, UR15, R24 ;  /* 0x0000000f19077c24 */ /* 0x040fe4000f8e0218 */
[----:B------:R-:W-:Y:S01]  /*15030*/  IMAD.WIDE.U32 R24, R25, UR14, R20 ;  /* 0x0000000e19187c25 */ /* 0x000fe2000f8e0014 */
[----:B------:R-:W-:-:S03]  /*15040*/  LEA R20, P1, R10, R14, 0x2 ;  /* 0x0000000e0a147211 */ /* 0x000fc600078210ff */
[----:B------:R-:W-:Y:S01]  /*15050*/  IMAD.IADD R11, R31, 0x1, R11 ;  /* 0x000000011f0b7824 */ /* 0x000fe200078e020b */
[----:B------:R-:W-:Y:S01]  /*15060*/  IADD3 R7, PT, PT, R25, R7, RZ ;  /* 0x0000000719077210 */ /* 0x000fe20007ffe0ff */
[C---:B------:R-:W-:Y:S02]  /*15070*/  IMAD R29, R27.reuse, UR15, R26 ;  /* 0x0000000f1b1d7c24 */ /* 0x040fe4000f8e021a */
[----:B------:R-:W-:Y:S01]  /*15080*/  IMAD.WIDE.U32 R26, R27, UR14, R12 ;  /* 0x0000000e1b1a7c25 */ /* 0x000fe2000f8e000c */
[-C--:B------:R-:W-:Y:S02]  /*15090*/  LEA R12, P2, R24, R14.reuse, 0x2 ;  /* 0x0000000e180c7211 */ /* 0x080fe400078410ff */
[-C--:B------:R-:W-:Y:S02]  /*150a0*/  LEA.HI.X R21, R10, R3.reuse, R11, 0x2, P1 ;  /* 0x000000030a157211 */ /* 0x080fe400008f140b */
[----:B------:R-:W-:Y:S02]  /*150b0*/  LEA.HI.X R13, R24, R3, R7, 0x2, P2 ;  /* 0x00000003180d7211 */ /* 0x000fe400010f1407 */
[----:B------:R-:W-:Y:S01]  /*150c0*/  IADD3 R7, PT, PT, R27, R29, RZ ;  /* 0x0000001d1b077210 */ /* 0x000fe20007ffe0ff */
[----:B------:R-:W3:Y:S01]  /*150d0*/  LDG.E R20, desc[UR8][R20.64] ;  /* 0x0000000814147981 */ /* 0x000ee2000c1e1900 */
[----:B------:R-:W-:-:S03]  /*150e0*/  LEA R10, P1, R26, R14, 0x2 ;  /* 0x0000000e1a0a7211 */ /* 0x000fc600078210ff */
[----:B------:R-:W4:Y:S01]  /*150f0*/  LDG.E R12, desc[UR8][R12.64] ;  /* 0x000000080c0c7981 */ /* 0x000f22000c1e1900 */
[----:B------:R-:W-:-:S05]  /*15100*/  LEA.HI.X R11, R26, R3, R7, 0x2, P1 ;  /* 0x000000031a0b7211 */ /* 0x000fca00008f1407 */
[----:B------:R-:W4:Y:S01]  /*15110*/  LDG.E R10, desc[UR8][R10.64] ;  /* 0x000000080a0a7981 */ /* 0x000f22000c1e1900 */
[----:B------:R-:W-:-:S05]  /*15120*/  IADD3 R15, P1, PT, R15, 0x4, RZ ;  /* 0x000000040f0f7810 */ /* 0x000fca0007f3e0ff */
[----:B------:R-:W-:Y:S02]  /*15130*/  IMAD.X R16, RZ, RZ, R16, P1 ;  /* 0x000000ffff107224 */ /* 0x000fe400008e0610 */
[----:B--2--5:R-:W-:-:S04]  /*15140*/  FADD.FTZ R5, R5, R8 ;  /* 0x0000000805057221 */ /* 0x024fc80000010000 */
[----:B---3--:R-:W-:-:S04]  /*15150*/  FADD.FTZ R5, R5, R20 ;  /* 0x0000001405057221 */ /* 0x008fc80000010000 */
[----:B----4-:R-:W-:-:S04]  /*15160*/  FADD.FTZ R5, R5, R12 ;  /* 0x0000000c05057221 */ /* 0x010fc80000010000 */
[----:B------:R-:W-:-:S07]  /*15170*/  FADD.FTZ R5, R5, R10 ;  /* 0x0000000a05057221 */ /* 0x000fce0000010000 */
.L_x_1620:
[----:B------:R-:W-:Y:S05]  /*15180*/  BSYNC.RECONVERGENT B3 ;  /* 0x0000000000037941 */ /* 0x000fea0003800200 */
.L_x_1619:
        /* <DEDUP_REMOVED lines=41> */
[----:B------:R-:W-:-:S03]  /*15420*/  LEA.HI.X R13, R10, R3, R13, 0x2, P2 ;  /* 0x000000030a0d7211 */ /* 0x000fc600010f140d */
[----:B------:R-:W2:Y:S04]  /*15430*/  LDG.E R8, desc[UR8][R8.64] ;  /* 0x0000000808087981 */ /* 0x000ea8000c1e1900 */
[----:B------:R-:W3:Y:S01]  /*15440*/  LDG.E R12, desc[UR8][R12.64] ;  /* 0x000000080c0c7981 */ /* 0x000ee2000c1e1900 */
[----:B------:R-:W-:-:S04]  /*15450*/  IADD3 R15, P1, PT, R15, 0x2, RZ ;  /* 0x000000020f0f7810 */ /* 0x000fc80007f3e0ff */
[----:B------:R-:W-:Y:S01]  /*15460*/  IADD3.X R16, PT, PT, RZ, R16, RZ, P1, !PT ;  /* 0x00000010ff107210 */ /* 0x000fe20000ffe4ff */
[----:B--2--5:R-:W-:-:S04]  /*15470*/  FADD.FTZ R5, R5, R8 ;  /* 0x0000000805057221 */ /* 0x024fc80000010000 */
[----:B---3--:R-:W-:-:S07]  /*15480*/  FADD.FTZ R5, R5, R12 ;  /* 0x0000000c05057221 */ /* 0x008fce0000010000 */
.L_x_1622:
[----:B------:R-:W-:Y:S05]  /*15490*/  BSYNC.RECONVERGENT B3 ;  /* 0x0000000000037941 */ /* 0x000fea0003800200 */
.L_x_1621:
        /* <DEDUP_REMOVED lines=19> */
[----:B------:R-:W-:-:S05]  /*155d0*/  LEA.HI.X R15, R6, R3, R7, 0x2, P0 ;  /* 0x00000003060f7211 */ /* 0x000fca00000f1407 */
[----:B------:R-:W2:Y:S02]  /*155e0*/  LDG.E R14, desc[UR8][R14.64] ;  /* 0x000000080e0e7981 */ /* 0x000ea4000c1e1900 */
[----:B--2--5:R-:W-:-:S07]  /*155f0*/  FADD.FTZ R5, R5, R14 ;  /* 0x0000000e05057221 */ /* 0x024fce0000010000 */
.L_x_1618:
[----:B------:R-:W-:Y:S05]  /*15600*/  BSYNC.RECONVERGENT B2 ;  /* 0x0000000000027941 */ /* 0x000fea0003800200 */
.L_x_1617:
[----:B-----5:R0:W-:Y:S02]  /*15610*/  STG.E desc[UR8][R22.64], R5 ;  /* 0x0000000516007986 */ /* 0x0201e4000c101908 */
.L_x_1613:
[----:B------:R-:W-:Y:S05]  /*15620*/  BSYNC.RECONVERGENT B1 ;  /* 0x0000000000017941 */ /* 0x000fea0003800200 */
.L_x_1612:
[----:B------:R-:W-:-:S07]  /*15630*/  IADD3 R4, PT, PT, R4, 0x80, RZ ;  /* 0x0000008004047810 */ /* 0x000fce0007ffe0ff */
.L_x_1604:
[----:B------:R-:W-:Y:S05]  /*15640*/  BSYNC.RECONVERGENT B0 ;  /* 0x0000000000007941 */ /* 0x000fea0003800200 */
.L_x_1603:
        /* <DEDUP_REMOVED lines=13> */
[----:B------:R-:W-:-:S05]  /*15720*/  IADD3 R3, PT, PT, -R7, RZ, RZ ;  /* 0x000000ff07037210 */ /* 0x000fca0007ffe1ff */
        /* <DEDUP_REMOVED lines=315> */
[----:B------:R-:W-:Y:S01]  /*16ae0*/  HFMA2 R6, -RZ, RZ, 0, 0 ;  /* 0x00000000ff067431 */ /* 0x000fe200000001ff */
[----:B------:R-:W2:Y:S01]  /*16af0*/  LDCU UR6, c[0x0][0x4a8] ;  /* 0x00009500ff0677ac */ /* 0x000ea20008000800 */
[----:B------:R-:W3:Y:S09]  /*16b00*/  LDCU UR7, c[0x0][0x5cc] ;  /* 0x0000b980ff0777ac */ /* 0x000ef20008000800 */
[----:B------:R-:W4:Y:S01]  /*16b10*/  @P0 LDC.64 R10, c[0x0][0x4b0] ;  /* 0x00012c00ff0a0b82 */ /* 0x000f220000000a00 */
[----:B------:R-:W5:Y:S01]  /*16b20*/  LDCU.64 UR14, c[0x0][0x5d0] ;  /* 0x0000ba00ff0e77ac */ /* 0x000f620008000a00 */
[----:B-1----:R-:W-:-:S06]  /*16b30*/  IMAD.HI.U32 R8, R7, UR13, R6 ;  /* 0x0000000d07087c27 */ /* 0x002fcc000f8e0006 */
[----:B------:R-:W1:Y:S01]  /*16b40*/  @P0 LDC R15, c[0x0][0x4ac] ;  /* 0x00012b00ff0f0b82 */ /* 0x000e620000000800 */
[----:B--2---:R-:W-:Y:S02]  /*16b50*/  SHF.R.U32.HI R9, RZ, UR6, R8 ;  /* 0x00000006ff097c19 */ /* 0x004fe40008011608 */
[----:B------:R-:W-:-:S05]  /*16b60*/  @P0 MOV R8, RZ ;  /* 0x000000ff00080202 */ /* 0x000fca0000000f00 */
[----:B------:R-:W2:Y:S01]  /*16b70*/  @P0 LDC.64 R18, c[0x0][0x5d8] ;  /* 0x00017600ff120b82 */ /* 0x000ea20000000a00 */
[----:B0-----:R-:W-:-:S07]  /*16b80*/  IMAD.MOV R5, RZ, RZ, -R9 ;  /* 0x000000ffff057224 */ /* 0x001fce00078e0a09 */
[----:B------:R-:W0:Y:S01]  /*16b90*/  @P0 LDC R12, c[0x0][0x5e0] ;  /* 0x00017800ff0c0b82 */ /* 0x000e220000000800 */
[----:B----4-:R-:W-:-:S05]  /*16ba0*/  @P0 IMAD.HI.U32 R6, R9, R10, R8 ;  /* 0x0000000a09060227 */ /* 0x010fca00078e0008 */
[----:B------:R-:W-:-:S04]  /*16bb0*/  @P0 SHF.R.U32.HI R6, RZ, R11, R6 ;  /* 0x0000000bff060219 */ /* 0x000fc80000011606 */
[----:B------:R-:W-:Y:S01]  /*16bc0*/  @P0 IADD3 R8, PT, PT, -R6, RZ, RZ ;  /* 0x000000ff06080210 */ /* 0x000fe20007ffe1ff */
[----:B------:R-:W-:-:S04]  /*16bd0*/  IMAD R6, R5, UR12, R7 ;  /* 0x0000000c05067c24 */ /* 0x000fc8000f8e0207 */
[----:B-1----:R-:W-:Y:S02]  /*16be0*/  @P0 IMAD R8, R15, R8, R9 ;  /* 0x000000080f080224 */ /* 0x002fe400078e0209 */
[C---:B---3--:R-:W-:Y:S02]  /*16bf0*/  IMAD R13, R6.reuse, UR7, R13 ;  /* 0x00000007060d7c24 */ /* 0x048fe4000f8e020d */
[C---:B-----5:R-:W-:Y:S02]  /*16c00*/  IMAD R16, R6.reuse, UR14, R16 ;  /* 0x0000000e06107c24 */ /* 0x060fe4000f8e0210 */
[----:B------:R-:W-:Y:S02]  /*16c10*/  IMAD R3, R6, UR15, R3 ;  /* 0x0000000f06037c24 */ /* 0x000fe4000f8e0203 */
[C---:B--2---:R-:W-:Y:S02]  /*16c20*/  @P0 IMAD R13, R8.reuse, R18, R13 ;  /* 0x00000012080d0224 */ /* 0x044fe400078e020d */
[----:B------:R-:W-:-:S02]  /*16c30*/  @P0 IMAD R16, R8, R19, R16 ;  /* 0x0000001308100224 */ /* 0x000fc400078e0210 */
[----:B0-----:R-:W-:-:S07]  /*16c40*/  @P0 IMAD R3, R8, R12, R3 ;  /* 0x0000000c08030224 */ /* 0x001fce00078e0203 */
.L_x_1625:
        /* <DEDUP_REMOVED lines=37> */
.L_x_1628:
[----:B------:R-:W-:-:S07]  /*16ea0*/  MOV R5, 0x16ec0 ;  /* 0x00016ec000057802 */ /* 0x000fce0000000f00 */
[----:B------:R-:W-:Y:S05]  /*16eb0*/  CALL.REL.NOINC `($__internal_5_$__cuda_sm20_div_s64) ;  /* 0x0000012400087944 */ /* 0x000fea0003c00000 */
.L_x_1627:
[----:B------:R-:W-:Y:S05]  /*16ec0*/  BSYNC.RECONVERGENT B1 ;  /* 0x0000000000017941 */ /* 0x000fea0003800200 */
.L_x_1626:
[----:B------:R-:W1:Y:S01]  /*16ed0*/  LDC.64 R6, c[0x0][0x608] ;  /* 0x00018200ff067b82 */ /* 0x000e620000000a00 */
[----:B------:R-:W-:Y:S07]  /*16ee0*/  BSSY.RECONVERGENT B1, `(.L_x_1629) ;  /* 0x000002a000017945 */ /* 0x000fee0003800200 */
[----:B------:R-:W2:Y:S01]  /*16ef0*/  LDC.64 R18, c[0x0][0x600] ;  /* 0x00018000ff127b82 */ /* 0x000ea20000000a00 */
[-C--:B-1----:R-:W-:Y:S02]  /*16f00*/  IMAD R3, R9, R6.reuse, RZ ;  /* 0x0000000609037224 */ /* 0x082fe400078e02ff */
[----:B------:R-:W-:-:S04]  /*16f10*/  IMAD.WIDE.U32 R10, R8, R6, RZ ;  /* 0x00000006080a7225 */ /* 0x000fc800078e00ff */
[-C--:B0-----:R-:W-:Y:S01]  /*16f20*/  IMAD R5, R8, R7.reuse, R3 ;  /* 0x0000000708057224 */ /* 0x081fe200078e0203 */
[----:B------:R-:W-:Y:S02]  /*16f30*/  LOP3.LUT R7, R15, R7, RZ, 0xfc, !PT ;  /* 0x000000070f077212 */ /* 0x000fe400078efcff */
[----:B--2---:R-:W-:Y:S01]  /*16f40*/  IADD3 R3, P1, PT, R10, R18, RZ ;  /* 0x000000120a037210 */ /* 0x004fe20007f3e0ff */
        /* <DEDUP_REMOVED lines=31> */
.L_x_1630:
[----:B------:R-:W-:Y:S01]  /*17140*/  MOV R10, R14 ;  /* 0x0000000e000a7202 */ /* 0x000fe20000000f00 */
[----:B------:R-:W-:Y:S01]  /*17150*/  IMAD.MOV.U32 R3, RZ, RZ, R15 ;  /* 0x000000ffff037224 */ /* 0x000fe200078e000f */
[----:B------:R-:W-:-:S07]  /*17160*/  MOV R5, 0x17180 ;  /* 0x0001718000057802 */ /* 0x000fce0000000f00 */
[----:B------:R-:W-:Y:S05]  /*17170*/  CALL.REL.NOINC `($__internal_5_$__cuda_sm20_div_s64) ;  /* 0x0000012000587944 */ /* 0x000fea0003c00000 */
.L_x_1631:
[----:B------:R-:W-:Y:S05]  /*17180*/  BSYNC.RECONVERGENT B1 ;  /* 0x0000000000017941 */ /* 0x000fea0003800200 */
.L_x_1629:
        /* <DEDUP_REMOVED lines=32> */
[----:B------:R-:W-:-:S02]  /*17390*/  IMAD.X R40, RZ, RZ, R18, P5 ;  /* 0x000000ffff287224 */ /* 0x000fc400028e0612 */
[----:B0-----:R-:W-:Y:S01]  /*173a0*/  IMAD R8, R18, UR6, RZ ;  /* 0x0000000612087c24 */ /* 0x001fe2000f8e02ff */
[----:B------:R-:W-:Y:S02]  /*173b0*/  USHF.L.U32 UR14, UR6, 0x5, URZ ;  /* 0x00000005060e7899 */ /* 0x000fe400080006ff */
[----:B------:R-:W-:-:S04]  /*173c0*/  IMAD.WIDE.U32 R12, R17, UR6, RZ ;  /* 0x00000006110c7c25 */ /* 0x000fc8000f8e00ff */
[----:B------:R-:W-:Y:S01]  /*173d0*/  IMAD R3, R17, UR7, R8 ;  /* 0x0000000711037c24 */ /* 0x000fe2000f8e0208 */
[----:B------:R-:W-:Y:S01]  /*173e0*/  IADD3 R11, P1, PT, R12, UR6, RZ ;  /* 0x000000060c0b7c10 */ /* 0x000fe2000ff3e0ff */
[----:B-1----:R-:W-:Y:S01]  /*173f0*/  IMAD R30, R24, UR13, RZ ;  /* 0x0000000d181e7c24 */ /* 0x002fe2000f8e02ff */
[----:B------:R-:W-:Y:S01]  /*17400*/  SHF.L.U32 R33, R12, 0x2, RZ ;  /* 0x000000020c217819 */ /* 0x000fe200000006ff */
[----:B------:R-:W-:Y:S01]  /*17410*/  IMAD.WIDE.U32 R28, R24, UR12, RZ ;  /* 0x0000000c181c7c25 */ /* 0x000fe2000f8e00ff */
[----:B------:R-:W-:Y:S02]  /*17420*/  IADD3 R8, PT, PT, R13, R3, RZ ;  /* 0x000000030d087210 */ /* 0x000fe40007ffe0ff */
[----:B------:R-:W-:Y:S01]  /*17430*/  IADD3.X R3, PT, PT, RZ, ~R49, RZ, P2, !PT ;  /* 0x80000031ff037210 */ /* 0x000fe200017fe4ff */
[----:B------:R-:W-:Y:S01]  /*17440*/  IMAD.X R13, RZ, RZ, ~R18, P3 ;  /* 0x000000ffff0d7224 */ /* 0x000fe200018e0e12 */
[----:B------:R-:W-:Y:S01]  /*17450*/  SHF.L.U64.HI R31, R12, 0x2, R8 ;  /* 0x000000020c1f7819 */ /* 0x000fe20000010208 */
[----:B------:R-:W-:Y:S01]  /*17460*/  IMAD R35, R25, UR12, R30 ;  /* 0x0000000c19237c24 */ /* 0x000fe2000f8e021e */
[----:B------:R-:W-:Y:S01]  /*17470*/  IADD3 R12, P3, PT, R17, 0x3, RZ ;  /* 0x00000003110c7810 */ /* 0x000fe20007f7e0ff */
[----:B------:R-:W-:Y:S01]  /*17480*/  IMAD R13, R13, UR12, RZ ;  /* 0x0000000c0d0d7c24 */ /* 0x000fe2000f8e02ff */
[----:B------:R-:W-:Y:S01]  /*17490*/  IADD3.X R8, PT, PT, R8, UR7, RZ, P1, !PT ;  /* 0x0000000708087c10 */ /* 0x000fe20008ffe4ff */
[----:B------:R-:W-:Y:S01]  /*174a0*/  IMAD R3, R3, UR12, RZ ;  /* 0x0000000c03037c24 */ /* 0x000fe2000f8e02ff */
[----:B------:R-:W-:Y:S01]  /*174b0*/  IADD3 R43, P2, PT, RZ, -R12, RZ ;  /* 0x8000000cff2b7210 */ /* 0x000fe20007f5e0ff */
[C---:B------:R-:W-:Y:S01]  /*174c0*/  IMAD R13, R20.reuse, UR13, R13 ;  /* 0x0000000d140d7c24 */ /* 0x040fe2000f8e020d */
[----:B------:R-:W-:Y:S01]  /*174d0*/  IADD3 R35, PT, PT, R29, R35, RZ ;  /* 0x000000231d237210 */ /* 0x000fe20007ffe0ff */
[----:B------:R-:W-:-:S04]  /*174e0*/  IMAD.WIDE.U32 R20, R20, UR12, R14 ;  /* 0x0000000c14147c25 */ /* 0x000fc8000f8e000e */
[----:B------:R-:W-:Y:S01]  /*174f0*/  IMAD.X R48, RZ, RZ, R18, P3 ;  /* 0x000000ffff307224 */ /* 0x000fe200018e0612 */
[----:B------:R-:W-:Y:S01]  /*17500*/  IADD3 R13, PT, PT, R21, R13, RZ ;  /* 0x0000000d150d7210 */ /* 0x000fe20007ffe0ff */
[C---:B------:R-:W-:Y:S02]  /*17510*/  IMAD R19, R26.reuse, UR13, R3 ;  /* 0x0000000d1a137c24 */ /* 0x040fe4000f8e0203 */
[----:B------:R-:W-:-:S04]  /*17520*/  IMAD.WIDE.U32 R26, R26, UR12, R14 ;  /* 0x0000000c1a1a7c25 */ /* 0x000fc8000f8e000e */
[----:B------:R-:W-:Y:S01]  /*17530*/  IMAD.X R30, RZ, RZ, ~R48, P2 ;  /* 0x000000ffff1e7224 */ /* 0x000fe200010e0e30 */
[C---:B------:R-:W-:Y:S01]  /*17540*/  LEA R3, P2, -R28.reuse, UR14, 0x5 ;  /* 0x0000000e1c037c11 */ /* 0x040fe2000f8429ff */
        /* <DEDUP_REMOVED lines=8> */
[----:B------:R-:W-:-:S02]  /*175d0*/  IMAD R27, R21, R24, RZ ;  /* 0x00000018151b7224 */ /* 0x000fc400078e02ff */
        /* <DEDUP_REMOVED lines=10> */
[----:B------:R-:W-:Y:S01]  /*17680*/  IMAD R29, R29, R24, RZ ;  /* 0x000000181d1d7224 */ /* 0x000fe200078e02ff */
[----:B------:R-:W-:Y:S01]  /*17690*/  IADD3 R37, PT, PT, R27, R37, RZ ;  /* 0x000000251b257210 */ /* 0x000fe20007ffe0ff */
[----:B------:R-:W-:Y:S01]  /*176a0*/  IMAD R50, R18, UR12, RZ ;  /* 0x0000000c12327c24 */ /* 0x000fe2000f8e02ff */
[C---:B------:R-:W-:Y:S01]  /*176b0*/  SHF.L.U32 R36, R26.reuse, 0x2, RZ ;  /* 0x000000021a247819 */ /* 0x040fe200000006ff */
[----:B------:R-:W-:Y:S01]  /*176c0*/  IMAD.X R27, RZ, RZ, ~R34, P3 ;  /* 0x000000ffff1b7224 */ /* 0x000fe200018e0e22 */
[----:B------:R-:W-:Y:S01]  /*176d0*/  SHF.L.U64.HI R37, R26, 0x2, R37 ;  /* 0x000000021a257819 */ /* 0x000fe20000010225 */
[----:B------:R-:W-:Y:S01]  /*176e0*/  IMAD R50, R17, UR13, R50 ;  /* 0x0000000d11327c24 */ /* 0x000fe2000f8e0232 */
[----:B------:R-:W-:Y:S01]  /*176f0*/  IADD3.X R39, PT, PT, RZ, R18, RZ, P4, !PT ;  /* 0x00000012ff277210 */ /* 0x000fe200027fe4ff */
[----:B------:R-:W-:Y:S01]  /*17700*/  IMAD R26, R27, UR12, RZ ;  /* 0x0000000c1b1a7c24 */ /* 0x000fe2000f8e02ff */
[----:B------:R-:W-:Y:S01]  /*17710*/  IADD3 R31, P4, PT, RZ, -R38, RZ ;  /* 0x80000026ff1f7210 */ /* 0x000fe20007f9e0ff */
[C---:B------:R-:W-:Y:S01]  /*17720*/  IMAD R27, R42.reuse, R25, R29 ;  /* 0x000000192a1b7224 */ /* 0x040fe200078e021d */
[----:B------:R-:W-:Y:S01]  /*17730*/  IADD3 R29, P3, PT, RZ, -R35, RZ ;  /* 0x80000023ff1d7210 */ /* 0x000fe20007f7e0ff */
[----:B------:R-:W-:Y:S01]  /*17740*/  IMAD.WIDE.U32 R42, R42, R24, RZ ;  /* 0x000000182a2a7225 */ /* 0x000fe200078e00ff */
[----:B------:R-:W-:-:S02]  /*17750*/  IADD3.X R30, PT, PT, RZ, ~R40, RZ, P4, !PT ;  /* 0x80000028ff1e7210 */ /* 0x000fc400027fe4ff */
[----:B------:R-:W-:Y:S01]  /*17760*/  IADD3.X R28, PT, PT, RZ, ~R39, RZ, P3, !PT ;  /* 0x80000027ff1c7210 */ /* 0x000fe20001ffe4ff */
[----:B------:R-:W-:Y:S01]  /*17770*/  IMAD R33, R47, UR13, R26 ;  /* 0x0000000d2f217c24 */ /* 0x000fe2000f8e021a */
[----:B------:R-:W-:Y:S01]  /*17780*/  IADD3 R27, PT, PT, R43, R27, RZ ;  /* 0x0000001b2b1b7210 */ /* 0x000fe20007ffe0ff */
[----:B------:R-:W-:Y:S01]  /*17790*/  IMAD.WIDE.U32 R46, R47, UR12, R14 ;  /* 0x0000000c2f2e7c25 */ /* 0x000fe2000f8e000e */
[----:B------:R-:W-:-:S03]  /*177a0*/  IADD3 R43, P3, PT, R17, 0x7, RZ ;  /* 0x00000007112b7810 */ /* 0x000fc60007f7e0ff */
[----:B------:R-:W-:Y:S01]  /*177b0*/  IMAD.SHL.U32 R41, R42, 0x4, RZ ;  /* 0x000000042a297824 */ /* 0x000fe200078e00ff */
[----:B------:R-:W-:Y:S01]  /*177c0*/  IADD3 R33, PT, PT, R47, R33, RZ ;  /* 0x000000212f217210 */ /* 0x000fe20007ffe0ff */
[----:B------:R-:W-:Y:S01]  /*177d0*/  IMAD R28, R28, UR12, RZ ;  /* 0x0000000c1c1c7c24 */ /* 0x000fe2000f8e02ff */
[----:B------:R-:W-:Y:S01]  /*177e0*/  SHF.L.U64.HI R42, R42, 0x2, R27 ;  /* 0x000000022a2a7819 */ /* 0x000fe2000001021b */
[----:B------:R-:W-:Y:S01]  /*177f0*/  IMAD R30, R30, UR12, RZ ;  /* 0x0000000c1e1e7c24 */ /* 0x000fe2000f8e02ff */
[----:B------:R-:W0:Y:S01]  /*17800*/  LDC.64 R26, c[0x0][0x608] ;  /* 0x00018200ff1a7b82 */ /* 0x000e220000000a00 */
[----:B------:R-:W-:Y:S02]  /*17810*/  IMAD R45, R33, R24, RZ ;  /* 0x00000018212d7224 */ /* 0x000fe400078e02ff */
[C---:B------:R-:W-:Y:S02]  /*17820*/  IMAD R33, R29.reuse, UR13, R28 ;  /* 0x0000000d1d217c24 */ /* 0x040fe4000f8e021c */
[----:B------:R-:W-:-:S04]  /*17830*/  IMAD.WIDE.U32 R28, R29, UR12, R14 ;  /* 0x0000000c1d1c7c25 */ /* 0x000fc8000f8e000e */
[C---:B------:R-:W-:Y:S01]  /*17840*/  IMAD R45, R46.reuse, R25, R45 ;  /* 0x000000192e2d7224 */ /* 0x040fe200078e022d */
[----:B------:R-:W-:Y:S01]  /*17850*/  IADD3 R33, PT, PT, R29, R33, RZ ;  /* 0x000000211d217210 */ /* 0x000fe20007ffe0ff */
[----:B------:R-:W-:-:S04]  /*17860*/  IMAD.WIDE.U32 R46, R46, R24, RZ ;  /* 0x000000182e2e7225 */ /* 0x000fc800078e00ff */
[----:B------:R-:W-:Y:S01]  /*17870*/  IMAD.X R44, RZ, RZ, R18, P3 ;  /* 0x000000ffff2c7224 */ /* 0x000fe200018e0612 */
[----:B------:R-:W-:Y:S01]  /*17880*/  IADD3 R32, P3, PT, RZ, -R43, RZ ;  /* 0x8000002bff207210 */ /* 0x000fe20007f7e0ff */
[----:B------:R-:W-:Y:S01]  /*17890*/  IMAD R51, R31, UR13, R30 ;  /* 0x0000000d1f337c24 */ /* 0x000fe2000f8e021e */
[----:B------:R-:W-:Y:S01]  /*178a0*/  IADD3 R29, PT, PT, R47, R45, RZ ;  /* 0x0000002d2f1d7210 */ /* 0x000fe20007ffe0ff */
[----:B------:R-:W-:Y:S01]  /*178b0*/  IMAD.WIDE.U32 R30, R31, UR12, R14 ;  /* 0x0000000c1f1e7c25 */ /* 0x000fe2000f8e000e */
[----:B------:R-:W-:Y:S02]  /*178c0*/  IADD3.X R47, PT, PT, RZ, ~R44, RZ, P3, !PT ;  /* 0x8000002cff2f7210 */ /* 0x000fe40001ffe4ff */
[C---:B------:R-:W-:Y:S01]  /*178d0*/  SHF.L.U32 R45, R46.reuse, 0x2, RZ ;  /* 0x000000022e2d7819 */ /* 0x040fe200000006ff */
[----:B------:R-:W-:Y:S01]  /*178e0*/  IMAD.IADD R51, R31, 0x1, R51 ;  /* 0x000000011f337824 */ /* 0x000fe200078e0233 */
[----:B------:R-:W-:Y:S01]  /*178f0*/  SHF.L.U64.HI R46, R46, 0x2, R29 ;  /* 0x000000022e2e7819 */ /* 0x000fe2000001021d */
[----:B------:R-:W-:-:S02]  /*17900*/  IMAD R47, R47, UR12, RZ ;  /* 0x0000000c2f2f7c24 */ /* 0x000fc4000f8e02ff */
[-C--:B------:R-:W-:Y:S02]  /*17910*/  IMAD R51, R51, R24.reuse, RZ ;  /* 0x0000001833337224 */ /* 0x080fe400078e02ff */
[-C--:B------:R-:W-:Y:S02]  /*17920*/  IMAD R52, R33, R24.reuse, RZ ;  /* 0x0000001821347224 */ /* 0x080fe400078e02ff */
[-C--:B------:R-:W-:Y:S02]  /*17930*/  IMAD R51, R30, R25.reuse, R51 ;  /* 0x000000191e337224 */ /* 0x080fe400078e0233 */
[----:B------:R-:W-:Y:S02]  /*17940*/  IMAD R47, R32, UR13, R47 ;  /* 0x0000000d202f7c24 */ /* 0x000fe4000f8e022f */
[----:B------:R-:W-:Y:S02]  /*17950*/  IMAD R52, R28, R25, R52 ;  /* 0x000000191c347224 */ /* 0x000fe400078e0234 */
[----:B------:R-:W-:-:S04]  /*17960*/  IMAD.WIDE.U32 R30, R30, R24, RZ ;  /* 0x000000181e1e7225 */ /* 0x000fc800078e00ff */
[----:B------:R-:W-:Y:S01]  /*17970*/  IMAD.WIDE.U32 R32, R32, UR12, R14 ;  /* 0x0000000c20207c25 */ /* 0x000fe2000f8e000e */
[----:B------:R-:W-:-:S03]  /*17980*/  IADD3 R31, PT, PT, R31, R51, RZ ;  /* 0x000000331f1f7210 */ /* 0x000fc60007ffe0ff */
[----:B------:R-:W-:Y:S01]  /*17990*/  IMAD.WIDE.U32 R28, R28, R24, RZ ;  /* 0x000000181c1c7225 */ /* 0x000fe200078e00ff */
[----:B------:R-:W-:-:S03]  /*179a0*/  SHF.L.U64.HI R31, R30, 0x2, R31 ;  /* 0x000000021e1f7819 */ /* 0x000fc6000001021f */
[----:B0-----:R-:W-:Y:S01]  /*179b0*/  IMAD.WIDE.U32 R26, R17, UR12, R26 ;  /* 0x0000000c111a7c25 */ /* 0x001fe2000f8e001a */
[----:B------:R-:W0:Y:S03]  /*179c0*/  LDCU.64 UR12, c[0x0][0x5f0] ;  /* 0x0000be00ff0c77ac */ /* 0x000e260008000a00 */
[----:B------:R-:W-:Y:S01]  /*179d0*/  IMAD.IADD R33, R33, 0x1, R47 ;  /* 0x0000000121217824 */ /* 0x000fe200078e022f */
[----:B------:R-:W-:Y:S01]  /*179e0*/  IADD3 R26, P3, PT, R14, -R26, RZ ;  /* 0x8000001a0e1a7210 */ /* 0x000fe20007f7e0ff */
[----:B------:R-:W-:Y:S01]  /*179f0*/  IMAD.IADD R52, R29, 0x1, R52 ;  /* 0x000000011d347824 */ /* 0x000fe200078e0234 */
[----:B------:R-:W-:Y:S01]  /*17a00*/  IADD3 R50, PT, PT, R27, R50, RZ ;  /* 0x000000321b327210 */ /* 0x000fe20007ffe0ff */
[----:B------:R-:W-:Y:S01]  /*17a10*/  IMAD R49, R49, UR6, RZ ;  /* 0x0000000631317c24 */ /* 0x000fe2000f8e02ff */
[----:B------:R-:W-:Y:S01]  /*17a20*/  SHF.L.U32 R29, R28, 0x2, RZ ;  /* 0x000000021c1d7819 */ /* 0x000fe200000006ff */
[----:B------:R-:W-:Y:S01]  /*17a30*/  IMAD R27, R48, UR6, RZ ;  /* 0x00000006301b7c24 */ /* 0x000fe2000f8e02ff */
[----:B------:R-:W-:Y:S01]  /*17a40*/  SHF.L.U32 R47, R30, 0x2, RZ ;  /* 0x000000021e2f7819 */ /* 0x000fe200000006ff */
[----:B------:R-:W-:Y:S01]  /*17a50*/  IMAD R33, R33, R24, RZ ;  /* 0x0000001821217224 */ /* 0x000fe200078e02ff */
[----:B------:R-:W-:Y:S01]  /*17a60*/  SHF.L.U64.HI R28, R28, 0x2, R52 ;  /* 0x000000021c1c7819 */ /* 0x000fe20000010234 */
[----:B------:R-:W-:Y:S01]  /*17a70*/  IMAD R30, R9, UR7, R49 ;  /* 0x00000007091e7c24 */ /* 0x000fe2000f8e0231 */
[----:B------:R-:W-:Y:S01]  /*17a80*/  IADD3.X R50, PT, PT, R15, ~R50, RZ, P3, !PT ;  /* 0x800000320f327210 */ /* 0x000fe20001ffe4ff */
[----:B------:R-:W-:-:S04]  /*17a90*/  IMAD.WIDE.U32 R48, R9, UR6, RZ ;  /* 0x0000000609307c25 */ /* 0x000fc8000f8e00ff */
[C---:B------:R-:W-:Y:S01]  /*17aa0*/  IMAD R27, R12.reuse, UR7, R27 ;  /* 0x000000070c1b7c24 */ /* 0x040fe2000f8e021b */
[----:B------:R-:W-:Y:S01]  /*17ab0*/  IADD3 R30, PT, PT, R49, R30, RZ ;  /* 0x0000001e311e7210 */ /* 0x000fe20007ffe0ff */
[----:B------:R-:W-:Y:S01]  /*17ac0*/  IMAD.WIDE.U32 R52, R12, UR6, RZ ;  /* 0x000000060c347c25 */ /* 0x000fe2000f8e00ff */
[----:B------:R-:W-:-:S03]  /*17ad0*/  LEA R36, P3, R48, R36, 0x2 ;  /* 0x0000002430247211 */ /* 0x000fc600078610ff */
[----:B------:R-:W-:Y:S01]  /*17ae0*/  IMAD R51, R32, R25, R33 ;  /* 0x0000001920337224 */ /* 0x000fe200078e0221 */
[----:B------:R-:W-:Y:S01]  /*17af0*/  LEA R41, P4, R52, R41, 0x2 ;  /* 0x0000002934297211 */ /* 0x000fe200078810ff */
[----:B------:R-:W-:Y:S01]  /*17b00*/  IMAD.WIDE.U32 R32, R32, R24, RZ ;  /* 0x0000001820207225 */ /* 0x000fe200078e00ff */
[----:B------:R-:W-:-:S03]  /*17b10*/  LEA.HI.X R30, R48, R37, R30, 0x2, P3 ;  /* 0x00000025301e7211 */ /* 0x000fc600018f141e */
[----:B------:R-:W-:Y:S01]  /*17b20*/  IMAD R34, R34, UR6, RZ ;  /* 0x0000000622227c24 */ /* 0x000fe2000f8e02ff */
[----:B------:R-:W-:Y:S01]  /*17b30*/  SHF.L.U32 R9, R32, 0x2, RZ ;  /* 0x0000000220097819 */ /* 0x000fe200000006ff */
[----:B------:R-:W-:Y:S02]  /*17b40*/  IMAD.IADD R27, R53, 0x1, R27 ;  /* 0x00000001351b7824 */ /* 0x000fe400078e021b */
[----:B------:R-:W-:Y:S02]  /*17b50*/  IMAD R50, R50, R24, RZ ;  /* 0x0000001832327224 */ /* 0x000fe400078e02ff */
[----:B------:R-:W-:Y:S01]  /*17b60*/  IMAD.IADD R51, R33, 0x1, R51 ;  /* 0x0000000121337824 */ /* 0x000fe200078e0233 */
[----:B------:R-:W-:Y:S01]  /*17b70*/  LEA.HI.X R42, R52, R42, R27, 0x2, P4 ;  /* 0x0000002a342a7211 */ /* 0x000fe200020f141b */
[----:B------:R-:W-:Y:S02]  /*17b80*/  IMAD R12, R39, UR6, RZ ;  /* 0x00000006270c7c24 */ /* 0x000fe4000f8e02ff */
[C---:B------:R-:W-:Y:S01]  /*17b90*/  IMAD R34, R19.reuse, UR7, R34 ;  /* 0x0000000713227c24 */ /* 0x040fe2000f8e0222 */
[----:B------:R-:W-:Y:S01]  /*17ba0*/  SHF.L.U64.HI R51, R32, 0x2, R51 ;  /* 0x0000000220337819 */ /* 0x000fe20000010233 */
[----:B------:R-:W-:-:S04]  /*17bb0*/  IMAD.WIDE.U32 R54, R19, UR6, RZ ;  /* 0x0000000613367c25 */ /* 0x000fc8000f8e00ff */
[----:B------:R-:W-:Y:S01]  /*17bc0*/  IMAD R33, R40, UR6, RZ ;  /* 0x0000000628217c24 */ /* 0x000fe2000f8e02ff */
[----:B------:R-:W-:Y:S01]  /*17bd0*/  IADD3 R34, PT, PT, R55, R34, RZ ;  /* 0x0000002237227210 */ /* 0x000fe20007ffe0ff */
[----:B------:R-:W-:Y:S01]  /*17be0*/  IMAD R19, R26, R25, R50 ;  /* 0x000000191a137224 */ /* 0x000fe200078e0232 */
[----:B------:R-:W-:Y:S01]  /*17bf0*/  LEA R45, P5, R54, R45, 0x2 ;  /* 0x0000002d362d7211 */ /* 0x000fe200078a10ff */
[----:B------:R-:W-:-:S03]  /*17c00*/  IMAD.WIDE.U32 R24, R26, R24, RZ ;  /* 0x000000181a187225 */ /* 0x000fc600078e00ff */
[----:B------:R-:W-:Y:S01]  /*17c10*/  LEA.HI.X R34, R54, R46, R34, 0x2, P5 ;  /* 0x0000002e36227211 */ /* 0x000fe200028f1422 */
[C---:B------:R-:W-:Y:S01]  /*17c20*/  IMAD R37, R35.reuse, UR7, R12 ;  /* 0x0000000723257c24 */ /* 0x040fe2000f8e020c */
[----:B------:R-:W-:Y:S01]  /*17c30*/  SHF.L.U32 R12, R24, 0x2, RZ ;  /* 0x00000002180c7819 */ /* 0x000fe200000006ff */
[----:B------:R-:W-:-:S04]  /*17c40*/  IMAD.WIDE.U32 R26, R35, UR6, RZ ;  /* 0x00000006231a7c25 */ /* 0x000fc8000f8e00ff */
[----:B------:R-:W-:Y:S01]  /*17c50*/  IMAD R35, R38, UR7, R33 ;  /* 0x0000000726237c24 */ /* 0x000fe2000f8e0221 */
[----:B------:R-:W-:Y:S01]  /*17c60*/  LEA R29, P3, R26, R29, 0x2 ;  /* 0x0000001d1a1d7211 */ /* 0x000fe200078610ff */
[----:B------:R-:W-:Y:S02]  /*17c70*/  IMAD R44, R44, UR6, RZ ;  /* 0x000000062c2c7c24 */ /* 0x000fe4000f8e02ff */
[----:B------:R-:W-:-:S04]  /*17c80*/  IMAD.WIDE.U32 R38, R38, UR6, RZ ;  /* 0x0000000626267c25 */ /* 0x000fc8000f8e00ff */
[----:B------:R-:W-:Y:S02]  /*17c90*/  IMAD.IADD R19, R25, 0x1, R19 ;  /* 0x0000000119137824 */ /* 0x000fe400078e0213 */
[C---:B------:R-:W-:Y:S01]  /*17ca0*/  IMAD.WIDE.U32 R32, R43.reuse, UR6, RZ ;  /* 0x000000062b207c25 */ /* 0x040fe2000f8e00ff */
[----:B------:R-:W-:Y:S02]  /*17cb0*/  USHF.L.U64.HI UR6, UR6, 0x5, UR7 ;  /* 0x0000000506067899 */ /* 0x000fe40008010207 */
[----:B------:R-:W-:Y:S01]  /*17cc0*/  SHF.L.U64.HI R24, R24, 0x2, R19 ;  /* 0x0000000218187819 */ /* 0x000fe20000010213 */
[----:B------:R-:W-:Y:S01]  /*17cd0*/  IMAD R25, R43, UR7, R44 ;  /* 0x000000072b197c24 */ /* 0x000fe2000f8e022c */
[----:B------:R-:W-:Y:S01]  /*17ce0*/  LEA R43, P4, R38, R47, 0x2 ;  /* 0x0000002f262b7211 */ /* 0x000fe200078810ff */
[----:B------:R-:W-:Y:S01]  /*17cf0*/  IMAD.IADD R48, R39, 0x1, R35 ;  /* 0x0000000127307824 */ /* 0x000fe200078e0223 */
[----:B------:R-:W-:Y:S02]  /*17d00*/  IADD3 R19, PT, PT, R27, R37, RZ ;  /* 0x000000251b137210 */ /* 0x000fe40007ffe0ff */
[----:B------:R-:W-:-:S02]  /*17d10*/  LEA R37, P1, R11, R12, 0x2 ;  /* 0x0000000c0b257211 */ /* 0x000fc400078210ff */
        /* <DEDUP_REMOVED lines=8> */
[----:B------:R-:W-:Y:S01]  /*17da0*/  LEA.HI.X R28, R26, R28, R19, 0x2, P3 ;  /* 0x0000001c1a1c7211 */ /* 0x000fe200018f1413 */
[----:B0-----:R-:W-:Y:S01]  /*17db0*/  IMAD.U32 R19, RZ, RZ, UR13 ;  /* 0x0000000dff137e24 */ /* 0x001fe2000f8e00ff */
        /* <DEDUP_REMOVED lines=10> */
[----:B------:R-:W-:Y:S02]  /*17e60*/  MOV R32, UR12 ;  /* 0x0000000c00207c02 */ /* 0x000fe40008000f00 */
[----:B------:R-:W-:Y:S02]  /*17e70*/  MOV R33, R10 ;  /* 0x0000000a00217202 */ /* 0x000fe40000000f00 */
[----:B------:R-:W-:-:S02]  /*17e80*/  LOP3.LUT R31, R6, 0xfffffff8, RZ, 0xc0, !PT ;  /* 0xfffffff8061f7812 */ /* 0x000fc400078ec0ff */
[----:B------:R-:W-:Y:S02]  /*17e90*/  IADD3.X R40, PT, PT, RZ, R21, RZ, P1, !PT ;  /* 0x00000015ff287210 */ /* 0x000fe40000ffe4ff */
[----:B------:R-:W-:Y:S02]  /*17ea0*/  IADD3.X R42, PT, PT, RZ, R42, RZ, P3, !PT ;  /* 0x0000002aff2a7210 */ /* 0x000fe40001ffe4ff */
[----:B------:R-:W-:Y:S02]  /*17eb0*/  IADD3.X R44, PT, PT, RZ, R28, RZ, P5, !PT ;  /* 0x0000001cff2c7210 */ /* 0x000fe40002ffe4ff */
[----:B------:R-:W-:-:S07]  /*17ec0*/  IADD3.X R48, PT, PT, RZ, R48, RZ, P6, !PT ;  /* 0x00000030ff307210 */ /* 0x000fce00037fe4ff */
.L_x_1636:
[C---:B------:R-:W-:Y:S02]  /*17ed0*/  IADD3 R28, P1, PT, R32.reuse, R35, RZ ;  /* 0x00000023201c7210 */ /* 0x040fe40007f3e0ff */
[C---:B------:R-:W-:Y:S02]  /*17ee0*/  IADD3 R20, P2, PT, R32.reuse, R37, RZ ;  /* 0x0000002520147210 */ /* 0x040fe40007f5e0ff */
[C---:B------:R-:W-:Y:S02]  /*17ef0*/  IADD3.X R29, PT, PT, R19.reuse, R40, RZ, P1, !PT ;  /* 0x00000028131d7210 */ /* 0x040fe40000ffe4ff */
[C---:B------:R-:W-:Y:S02]  /*17f00*/  IADD3 R8, P1, PT, R32.reuse, R39, RZ ;  /* 0x0000002720087210 */ /* 0x040fe40007f3e0ff */
[C---:B------:R-:W-:Y:S01]  /*17f10*/  IADD3.X R21, PT, PT, R19.reuse, R36, RZ, P2, !PT ;  /* 0x0000002413157210 */ /* 0x040fe200017fe4ff */
        /* <DEDUP_REMOVED lines=8> */
[C---:B------:R-:W-:Y:S01]  /*17fa0*/  IADD3.X R13, PT, PT, R19.reuse, R34, RZ, P1, !PT ;  /* 0x00000022130d7210 */ /* 0x040fe20000ffe4ff */
        /* <DEDUP_REMOVED lines=27> */
.L_x_1635:
[----:B------:R-:W-:Y:S05]  /*18160*/  BSYNC.RECONVERGENT B2 ;  /* 0x0000000000027941 */ /* 0x000fea0003800200 */
.L_x_1634:
        /* <DEDUP_REMOVED lines=26> */
[----:B---3--:R-:W-:-:S03]  /*18310*/  IMAD R7, R7, UR14, RZ ;  /* 0x0000000e07077c24 */ /* 0x008fc6000f8e02ff */
[----:B------:R-:W-:Y:S01]  /*18320*/  IADD3 R11, PT, PT, R11, R13, RZ ;  /* 0x0000000d0b0b7210 */ /* 0x000fe20007ffe0ff */
[C---:B------:R-:W-:Y:S02]  /*18330*/  IMAD R7, R20.reuse, UR15, R7 ;  /* 0x0000000f14077c24 */ /* 0x040fe4000f8e0207 */
[----:B------:R-:W-:Y:S01]  /*18340*/  IMAD.WIDE.U32 R12, R20, UR14, R10 ;  /* 0x0000000e140c7c25 */ /* 0x000fe2000f8e000a */
[----:B------:R-:W-:-:S03]  /*18350*/  IADD3 R10, P1, PT, R10, UR12, RZ ;  /* 0x0000000c0a0a7c10 */ /* 0x000fc6000ff3e0ff */
[----:B-1----:R-:W-:Y:S01]  /*18360*/  IMAD.WIDE.U32 R20, R17, UR6, R8 ;  /* 0x0000000611147c25 */ /* 0x002fe2000f8e0008 */
[----:B------:R-:W-:Y:S02]  /*18370*/  LEA R8, P2, R12, R16, 0x2 ;  /* 0x000000100c087211 */ /* 0x000fe400078410ff */
[----:B------:R-:W-:Y:S01]  /*18380*/  IADD3.X R11, PT, PT, R11, UR13, RZ, P1, !PT ;  /* 0x0000000d0b0b7c10 */ /* 0x000fe20008ffe4ff */
[----:B------:R-:W-:Y:S01]  /*18390*/  IMAD.IADD R7, R7, 0x1, R13 ;  /* 0x0000000107077824 */ /* 0x000fe200078e020d */
[----:B------:R-:W-:Y:S01]  /*183a0*/  IADD3 R25, P5, PT, R20, UR6, RZ ;  /* 0x0000000614197c10 */ /* 0x000fe2000ffbe0ff */
[----:B------:R-:W-:Y:S01]  /*183b0*/  IMAD R13, R17, UR7, R24 ;  /* 0x00000007110d7c24 */ /* 0x000fe2000f8e0218 */
[----:B------:R-:W-:Y:S02]  /*183c0*/  IADD3 R29, P6, PT, R14, -R20, RZ ;  /* 0x800000140e1d7210 */ /* 0x000fe40007fde0ff */
[----:B------:R-:W-:Y:S02]  /*183d0*/  LEA.HI.X R9, R12, R3, R7, 0x2, P2 ;  /* 0x000000030c097211 */ /* 0x000fe400010f1407 */
[----:B------:R-:W-:-:S02]  /*183e0*/  IADD3 R7, PT, PT, R21, R13, RZ ;  /* 0x0000000d15077210 */ /* 0x000fc40007ffe0ff */
[C---:B------:R-:W-:Y:S01]  /*183f0*/  IADD3 R27, P3, P4, R14.reuse, -UR6, -R25 ;  /* 0x800000060e1b7c10 */ /* 0x040fe2000fc7e819 */
[----:B------:R-:W2:Y:S01]  /*18400*/  LDG.E R8, desc[UR8][R8.64] ;  /* 0x0000000808087981 */ /* 0x000ea2000c1e1900 */
[----:B------:R-:W-:Y:S02]  /*18410*/  IADD3.X R13, PT, PT, R7, UR7, RZ, P5, !PT ;  /* 0x00000007070d7c10 */ /* 0x000fe4000affe4ff */
[C---:B------:R-:W-:Y:S02]  /*18420*/  IADD3.X R21, PT, PT, R15.reuse, ~R7, RZ, P6, !PT ;  /* 0x800000070f157210 */ /* 0x040fe400037fe4ff */
[----:B------:R-:W-:Y:S02]  /*18430*/  IADD3 R25, P5, PT, R14, -R25, RZ ;  /* 0x800000190e197210 */ /* 0x000fe40007fbe0ff */
[--C-:B------:R-:W-:Y:S01]  /*18440*/  IADD3.X R7, PT, PT, R15, ~UR7, ~R13.reuse, P3, P4 ;  /* 0x800000070f077c10 */ /* 0x100fe20009fe8c0d */
[----:B------:R-:W-:Y:S01]  /*18450*/  IMAD R24, R21, UR14, RZ ;  /* 0x0000000e15187c24 */ /* 0x000fe2000f8e02ff */
[----:B------:R-:W-:Y:S01]  /*18460*/  IADD3 R20, P2, PT, R10, UR12, RZ ;  /* 0x0000000c0a147c10 */ /* 0x000fe2000ff5e0ff */
[----:B------:R-:W-:-:S02]  /*18470*/  IMAD.X R13, R15, 0x1, ~R13, P5 ;  /* 0x000000010f0d7824 */ /* 0x000fc400028e0e0d */
[----:B------:R-:W-:Y:S01]  /*18480*/  IMAD R31, R29, UR15, R24 ;  /* 0x0000000f1d1f7c24 */ /* 0x000fe2000f8e0218 */
[----:B------:R-:W-:Y:S01]  /*18490*/  IADD3 R12, P1, PT, R20, UR12, RZ ;  /* 0x0000000c140c7c10 */ /* 0x000fe2000ff3e0ff */
[----:B------:R-:W-:Y:S01]  /*184a0*/  IMAD R24, R13, UR14, RZ ;  /* 0x0000000e0d187c24 */ /* 0x000fe2000f8e02ff */
[----:B------:R-:W-:Y:S01]  /*184b0*/  IADD3.X R21, PT, PT, R11, UR13, RZ, P2, !PT ;  /* 0x0000000d0b157c10 */ /* 0x000fe200097fe4ff */
[----:B------:R-:W-:-:S03]  /*184c0*/  IMAD.WIDE.U32 R10, R29, UR14, R10 ;  /* 0x0000000e1d0a7c25 */ /* 0x000fc6000f8e000a */
[----:B------:R-:W-:Y:S01]  /*184d0*/  IADD3.X R13, PT, PT, R21, UR13, RZ, P1, !PT ;  /* 0x0000000d150d7c10 */ /* 0x000fe20008ffe4ff */
[----:B------:R-:W-:Y:S01]  /*184e0*/  IMAD R26, R7, UR14, RZ ;  /* 0x0000000e071a7c24 */ /* 0x000fe2000f8e02ff */
[----:B------:R-:W-:Y:S01]  /*184f0*/  IADD3 R11, PT, PT, R31, R11, RZ ;  /* 0x0000000b1f0b7210 */ /* 0x000fe20007ffe0ff */
[C---:B------:R-:W-:Y:S02]  /*18500*/  IMAD R7, R25.reuse, UR15, R24 ;  /* 0x0000000f19077c24 */ /* 0x040fe4000f8e0218 */
[----:B------:R-:W-:Y:S01]  /*18510*/  IMAD.WIDE.U32 R24, R25, UR14, R20 ;  /* 0x0000000e19187c25 */ /* 0x000fe2000f8e0014 */
[----:B------:R-:W-:-:S03]  /*18520*/  LEA R20, P1, R10, R16, 0x2 ;  /* 0x000000100a147211 */ /* 0x000fc600078210ff */
[----:B------:R-:W-:Y:S01]  /*18530*/  IMAD R29, R27, UR15, R26 ;  /* 0x0000000f1b1d7c24 */ /* 0x000fe2000f8e021a */
[----:B------:R-:W-:Y:S01]  /*18540*/  IADD3 R7, PT, PT, R25, R7, RZ ;  /* 0x0000000719077210 */ /* 0x000fe20007ffe0ff */
[----:B------:R-:W-:Y:S01]  /*18550*/  IMAD.WIDE.U32 R26, R27, UR14, R12 ;  /* 0x0000000e1b1a7c25 */ /* 0x000fe2000f8e000c */
[-C--:B------:R-:W-:Y:S02]  /*18560*/  LEA R12, P2, R24, R16.reuse, 0x2 ;  /* 0x00000010180c7211 */ /* 0x080fe400078410ff */
[-C--:B------:R-:W-:Y:S02]  /*18570*/  LEA.HI.X R21, R10, R3.reuse, R11, 0x2, P1 ;  /* 0x000000030a157211 */ /* 0x080fe400008f140b */
[-C--:B------:R-:W-:Y:S01]  /*18580*/  LEA.HI.X R13, R24, R3.reuse, R7, 0x2, P2 ;  /* 0x00000003180d7211 */ /* 0x080fe200010f1407 */
[----:B------:R-:W-:Y:S01]  /*18590*/  IMAD.IADD R7, R27, 0x1, R29 ;  /* 0x000000011b077824 */ /* 0x000fe200078e021d */
[C---:B------:R-:W-:Y:S01]  /*185a0*/  LEA R10, P1, R26.reuse, R16, 0x2 ;  /* 0x000000101a0a7211 */ /* 0x040fe200078210ff */
[----:B------:R-:W3:Y:S03]  /*185b0*/  LDG.E R20, desc[UR8][R20.64] ;  /* 0x0000000814147981 */ /* 0x000ee6000c1e1900 */
[----:B------:R-:W-:Y:S01]  /*185c0*/  LEA.HI.X R11, R26, R3, R7, 0x2, P1 ;  /* 0x000000031a0b7211 */ /* 0x000fe200008f1407 */
        /* <DEDUP_REMOVED lines=8> */
.L_x_1640:
[----:B------:R-:W-:Y:S05]  /*18650*/  BSYNC.RECONVERGENT B3 ;  /* 0x0000000000037941 */ /* 0x000fea0003800200 */
.L_x_1639:
        /* <DEDUP_REMOVED lines=16> */
[----:B--2---:R-:W-:Y:S02]  /*18760*/  IMAD R20, R18, UR12, RZ ;  /* 0x0000000c12147c24 */ /* 0x004fe4000f8e02ff */
[----:B0-----:R-:W-:-:S04]  /*18770*/  IMAD.WIDE.U32 R10, R17, UR6, R8 ;  /* 0x00000006110a7c25 */ /* 0x001fc8000f8e0008 */
[C---:B------:R-:W-:Y:S02]  /*18780*/  IMAD R19, R13.reuse, UR7, R12 ;  /* 0x000000070d137c24 */ /* 0x040fe4000f8e020c */
[----:B------:R-:W-:Y:S01]  /*18790*/  IMAD.WIDE.U32 R8, R13, UR6, R14 ;  /* 0x000000060d087c25 */ /* 0x000fe2000f8e000e */
[----:B------:R-:W-:-:S03]  /*187a0*/  IADD3 R13, P1, PT, R14, -R10, RZ ;  /* 0x8000000a0e0d7210 */ /* 0x000fc60007f3e0ff */
[----:B------:R-:W-:Y:S01]  /*187b0*/  IMAD R25, R17, UR7, R24 ;  /* 0x0000000711197c24 */ /* 0x000fe2000f8e0218 */
[----:B------:R-:W-:Y:S01]  /*187c0*/  IADD3 R19, PT, PT, R9, R19, RZ ;  /* 0x0000001309137210 */ /* 0x000fe20007ffe0ff */
[----:B------:R-:W-:-:S04]  /*187d0*/  IMAD.WIDE.U32 R6, R17, UR12, RZ ;  /* 0x0000000c11067c25 */ /* 0x000fc8000f8e00ff */
        /* <DEDUP_REMOVED lines=10> */
[----:B------:R-:W-:Y:S01]  /*18880*/  LEA R8, P1, R6, R16, 0x2 ;  /* 0x0000001006087211 */ /* 0x000fe200078210ff */
[----:B------:R-:W-:Y:S01]  /*18890*/  IMAD.WIDE.U32 R10, R13, UR14, R10 ;  /* 0x0000000e0d0a7c25 */ /* 0x000fe2000f8e000a */
[----:B------:R-:W-:-:S03]  /*188a0*/  IADD3 R19, PT, PT, R19, R7, RZ ;  /* 0x0000000713137210 */ /* 0x000fc60007ffe0ff */
[----:B------:R-:W-:Y:S01]  /*188b0*/  IMAD R13, R13, UR15, R12 ;  /* 0x0000000f0d0d7c24 */ /* 0x000fe2000f8e020c */
[----:B------:R-:W-:Y:S02]  /*188c0*/  LEA R12, P2, R10, R16, 0x2 ;  /* 0x000000100a0c7211 */ /* 0x000fe400078410ff */
[----:B------:R-:W-:Y:S02]  /*188d0*/  LEA.HI.X R9, R6, R3, R19, 0x2, P1 ;  /* 0x0000000306097211 */ /* 0x000fe400008f1413 */
[----:B------:R-:W-:-:S03]  /*188e0*/  IADD3 R13, PT, PT, R13, R11, RZ ;  /* 0x0000000b0d0d7210 */ /* 0x000fc60007ffe0ff */
[----:B------:R-:W2:Y:S01]  /*188f0*/  LDG.E R8, desc[UR8][R8.64] ;  /* 0x0000000808087981 */ /* 0x000ea2000c1e1900 */
[----:B------:R-:W-:-:S05]  /*18900*/  LEA.HI.X R13, R10, R3, R13, 0x2, P2 ;  /* 0x000000030a0d7211 */ /* 0x000fca00010f140d */
[----:B------:R-:W3:Y:S01]  /*18910*/  LDG.E R12, desc[UR8][R12.64] ;  /* 0x000000080c0c7981 */ /* 0x000ee2000c1e1900 */
[----:B------:R-:W-:-:S05]  /*18920*/  IADD3 R17, P1, PT, R17, 0x2, RZ ;  /* 0x0000000211117810 */ /* 0x000fca0007f3e0ff */
[----:B------:R-:W-:Y:S02]  /*18930*/  IMAD.X R18, RZ, RZ, R18, P1 ;  /* 0x000000ffff127224 */ /* 0x000fe400008e0612 */
[----:B--2--5:R-:W-:-:S04]  /*18940*/  FADD.FTZ R5, R5, R8 ;  /* 0x0000000805057221 */ /* 0x024fc80000010000 */
[----:B---3--:R-:W-:-:S07]  /*18950*/  FADD.FTZ R5, R5, R12 ;  /* 0x0000000c05057221 */ /* 0x008fce0000010000 */
.L_x_1642:
[----:B------:R-:W-:Y:S05]  /*18960*/  BSYNC.RECONVERGENT B3 ;  /* 0x0000000000037941 */ /* 0x000fea0003800200 */
.L_x_1641:
        /* <DEDUP_REMOVED lines=20> */
[----:B------:R-:W2:Y:S02]  /*18ab0*/  LDG.E R16, desc[UR8][R16.64] ;  /* 0x0000000810107981 */ /* 0x000ea4000c1e1900 */
[----:B--2--5:R-:W-:-:S07]  /*18ac0*/  FADD.FTZ R5, R5, R16 ;  /* 0x0000001005057221 */ /* 0x024fce0000010000 */
.L_x_1638:
[----:B------:R-:W-:Y:S05]  /*18ad0*/  BSYNC.RECONVERGENT B2 ;  /* 0x0000000000027941 */ /* 0x000fea0003800200 */
.L_x_1637:
[----:B-----5:R0:W-:Y:S02]  /*18ae0*/  STG.E desc[UR8][R22.64], R5 ;  /* 0x0000000516007986 */ /* 0x0201e4000c101908 */
.L_x_1633:
[----:B------:R-:W-:Y:S05]  /*18af0*/  BSYNC.RECONVERGENT B1 ;  /* 0x0000000000017941 */ /* 0x000fea0003800200 */
.L_x_1632:
[----:B------:R-:W-:-:S07]  /*18b00*/  IADD3 R4, PT, PT, R4, 0x80, RZ ;  /* 0x0000008004047810 */ /* 0x000fce0007ffe0ff */
.L_x_1624:
[----:B------:R-:W-:Y:S05]  /*18b10*/  BSYNC.RECONVERGENT B0 ;  /* 0x0000000000007941 */ /* 0x000fea0003800200 */
.L_x_1623:
        /* <DEDUP_REMOVED lines=338> */
[----:B0-----:R-:W-:-:S03]  /*1a040*/  IADD3 R5, PT, PT, -R9, RZ, RZ ;  /* 0x000000ff09057210 */ /* 0x001fc60007ffe1ff */
[----:B------:R-:W0:Y:S08]  /*1a050*/  @P0 LDC.64 R18, c[0x0][0x5d8] ;  /* 0x00017600ff120b82 */ /* 0x000e300000000a00 */
[----:B------:R-:W2:Y:S01]  /*1a060*/  @P0 LDC R12, c[0x0][0x5e0] ;  /* 0x00017800ff0c0b82 */ /* 0x000ea20000000800 */
        /* <DEDUP_REMOVED lines=8> */
[C---:B0-----:R-:W-:Y:S02]  /*1a0f0*/  @P0 IMAD R13, R8.reuse, R18, R13 ;  /* 0x00000012080d0224 */ /* 0x041fe400078e020d */
[----:B------:R-:W-:-:S02]  /*1a100*/  @P0 IMAD R16, R8, R19, R16 ;  /* 0x0000001308100224 */ /* 0x000fc400078e0210 */
[----:B--2---:R-:W-:-:S07]  /*1a110*/  @P0 IMAD R3, R8, R12, R3 ;  /* 0x0000000c08030224 */ /* 0x004fce00078e0203 */
.L_x_1645:
[----:B------:R-:W1:Y:S01]  /*1a120*/  LDCU.64 UR6, c[0x0][0x5f8] ;  /* 0x0000bf00ff0677ac */ /* 0x000e620008000a00 */
[----:B------:R-:W2:Y:S01]  /*1a130*/  LDC.64 R10, c[0x0][0x600] ;  /* 0x00018000ff0a7b82 */ /* 0x000ea20000000a00 */
[----:B-1----:R-:W-:-:S05]  /*1a140*/  IADD3 R14, P0, PT, R3, UR6, RZ ;  /* 0x00000006030e7c10 */ /* 0x002fca000ff1e0ff */
[----:B------:R-:W-:-:S06]  /*1a150*/  IMAD.X R15, RZ, RZ, UR7, P0 ;  /* 0x00000007ff0f7e24 */ /* 0x000fcc00080e06ff */
        /* <DEDUP_REMOVED lines=33> */
.L_x_1648:
[----:B------:R-:W-:-:S07]  /*1a370*/  MOV R5, 0x1a390 ;  /* 0x0001a39000057802 */ /* 0x000fce0000000f00 */
[----:B------:R-:W-:Y:S05]  /*1a380*/  CALL.REL.NOINC `($__internal_5_$__cuda_sm20_div_s64) ;  /* 0x000000ec00d47944 */ /* 0x000fea0003c00000 */
.L_x_1647:
[----:B------:R-:W-:Y:S05]  /*1a390*/  BSYNC.RECONVERGENT B1 ;  /* 0x0000000000017941 */ /* 0x000fea0003800200 */
.L_x_1646:
        /* <DEDUP_REMOVED lines=39> */
.L_x_1650:
[----:B------:R-:W-:Y:S01]  /*1a610*/  IMAD.MOV.U32 R10, RZ, RZ, R14 ;  /* 0x000000ffff0a7224 */ /* 0x000fe200078e000e */
[----:B------:R-:W-:Y:S02]  /*1a620*/  MOV R3, R15 ;  /* 0x0000000f00037202 */ /* 0x000fe40000000f00 */
[----:B------:R-:W-:-:S07]  /*1a630*/  MOV R5, 0x1a650 ;  /* 0x0001a65000057802 */ /* 0x000fce0000000f00 */
[----:B------:R-:W-:Y:S05]  /*1a640*/  CALL.REL.NOINC `($__internal_5_$__cuda_sm20_div_s64) ;  /* 0x000000ec00247944 */ /* 0x000fea0003c00000 */
.L_x_1651:
[----:B------:R-:W-:Y:S05]  /*1a650*/  BSYNC.RECONVERGENT B1 ;  /* 0x0000000000017941 */ /* 0x000fea0003800200 */
.L_x_1649:
        /* <DEDUP_REMOVED lines=212> */
.L_x_1656:
        /* <DEDUP_REMOVED lines=41> */
.L_x_1655:
[----:B------:R-:W-:Y:S05]  /*1b630*/  BSYNC.RECONVERGENT B2 ;  /* 0x0000000000027941 */ /* 0x000fea0003800200 */
.L_x_1654:
        /* <DEDUP_REMOVED lines=78> */
.L_x_1660:
[----:B------:R-:W-:Y:S05]  /*1bb20*/  BSYNC.RECONVERGENT B3 ;  /* 0x0000000000037941 */ /* 0x000fea0003800200 */
.L_x_1659:
        /* <DEDUP_REMOVED lines=48> */
.L_x_1662:
[----:B------:R-:W-:Y:S05]  /*1be30*/  BSYNC.RECONVERGENT B3 ;  /* 0x0000000000037941 */ /* 0x000fea0003800200 */
.L_x_1661:
        /* <DEDUP_REMOVED lines=22> */
.L_x_1658:
[----:B------:R-:W-:Y:S05]  /*1bfa0*/  BSYNC.RECONVERGENT B2 ;  /* 0x0000000000027941 */ /* 0x000fea0003800200 */
.L_x_1657:
[----:B-----5:R0:W-:Y:S02]  /*1bfb0*/  STG.E desc[UR8][R22.64], R5 ;  /* 0x0000000516007986 */ /* 0x0201e4000c101908 */
.L_x_1653:
[----:B------:R-:W-:Y:S05]  /*1bfc0*/  BSYNC.RECONVERGENT B1 ;  /* 0x0000000000017941 */ /* 0x000fea0003800200 */
.L_x_1652:
[----:B------:R-:W-:-:S07]  /*1bfd0*/  VIADD R4, R4, 0x80 ;  /* 0x0000008004047836 */ /* 0x000fce0000000000 */
.L_x_1644:
[----:B------:R-:W-:Y:S05]  /*1bfe0*/  BSYNC.RECONVERGENT B0 ;  /* 0x0000000000007941 */ /* 0x000fea0003800200 */
.L_x_1643:
        /* <DEDUP_REMOVED lines=352> */
.L_x_1665:
        /* <DEDUP_REMOVED lines=37> */
.L_x_1668:
[----:B------:R-:W-:-:S07]  /*1d840*/  MOV R5, 0x1d860 ;  /* 0x0001d86000057802 */ /* 0x000fce0000000f00 */
[----:B------:R-:W-:Y:S05]  /*1d850*/  CALL.REL.NOINC `($__internal_5_$__cuda_sm20_div_s64) ;  /* 0x000000b800a07944 */ /* 0x000fea0003c00000 */
.L_x_1667:
[----:B------:R-:W-:Y:S05]  /*1d860*/  BSYNC.RECONVERGENT B1 ;  /* 0x0000000000017941 */ /* 0x000fea0003800200 */
.L_x_1666:
        /* <DEDUP_REMOVED lines=39> */
.L_x_1670:
[----:B------:R-:W-:Y:S02]  /*1dae0*/  MOV R10, R14 ;  /* 0x0000000e000a7202 */ /* 0x000fe40000000f00 */
[----:B------:R-:W-:Y:S02]  /*1daf0*/  MOV R3, R15 ;  /* 0x0000000f00037202 */ /* 0x000fe40000000f00 */
[----:B------:R-:W-:-:S07]  /*1db00*/  MOV R5, 0x1db20 ;  /* 0x0001db2000057802 */ /* 0x000fce0000000f00 */
[----:B------:R-:W-:Y:S05]  /*1db10*/  CALL.REL.NOINC `($__internal_5_$__cuda_sm20_div_s64) ;  /* 0x000000b400f07944 */ /* 0x000fea0003c00000 */
.L_x_1671:
[----:B------:R-:W-:Y:S05]  /*1db20*/  BSYNC.RECONVERGENT B1 ;  /* 0x0000000000017941 */ /* 0x000fea0003800200 */
.L_x_1669:
        /* <DEDUP_REMOVED lines=212> */
.L_x_1676:
        /* <DEDUP_REMOVED lines=41> */
.L_x_1675:
[----:B------:R-:W-:Y:S05]  /*1eb00*/  BSYNC.RECONVERGENT B2 ;  /* 0x0000000000027941 */ /* 0x000fea0003800200 */
.L_x_1674:
        /* <DEDUP_REMOVED lines=78> */
.L_x_1680:
[----:B------:R-:W-:Y:S05]  /*1eff0*/  BSYNC.RECONVERGENT B3 ;  /* 0x0000000000037941 */ /* 0x000fea0003800200 */
.L_x_1679:
        /* <DEDUP_REMOVED lines=48> */
.L_x_1682:
[----:B------:R-:W-:Y:S05]  /*1f300*/  BSYNC.RECONVERGENT B3 ;  /* 0x0000000000037941 */ /* 0x000fea0003800200 */
.L_x_1681:
        /* <DEDUP_REMOVED lines=22> */
.L_x_1678:
[----:B------:R-:W-:Y:S05]  /*1f470*/  BSYNC.RECONVERGENT B2 ;  /* 0x0000000000027941 */ /* 0x000fea0003800200 */
.L_x_1677:
[----:B-----5:R0:W-:Y:S02]  /*1f480*/  STG.E desc[UR8][R22.64], R5 ;  /* 0x0000000516007986 */ /* 0x0201e4000c101908 */
.L_x_1673:
[----:B------:R-:W-:Y:S05]  /*1f490*/  BSYNC.RECONVERGENT B1 ;  /* 0x0000000000017941 */ /* 0x000fea0003800200 */
.L_x_1672:
[----:B------:R-:W-:-:S07]  /*1f4a0*/  IADD3 R4, PT, PT, R4, 0x80, RZ ;  /* 0x0000008004047810 */ /* 0x000fce0007ffe0ff */
.L_x_1664:
[----:B------:R-:W-:Y:S05]  /*1f4b0*/  BSYNC.RECONVERGENT B0 ;  /* 0x0000000000007941 */ /* 0x000fea0003800200 */
.L_x_1663:
        /* <DEDUP_REMOVED lines=352> */
.L_x_1685:
        /* <DEDUP_REMOVED lines=37> */
.L_x_1688:
[----:B------:R-:W-:-:S07]  /*20d10*/  MOV R5, 0x20d30 ;  /* 0x00020d3000057802 */ /* 0x000fce0000000f00 */
[----:B------:R-:W-:Y:S05]  /*20d20*/  CALL.REL.NOINC `($__internal_5_$__cuda_sm20_div_s64) ;  /* 0x00000084006c7944 */ /* 0x000fea0003c00000 */
.L_x_1687:
[----:B------:R-:W-:Y:S05]  /*20d30*/  BSYNC.RECONVERGENT B1 ;  /* 0x0000000000017941 */ /* 0x000fea0003800200 */
.L_x_1686:
        /* <DEDUP_REMOVED lines=39> */
.L_x_1690:
[----:B------:R-:W-:Y:S01]  /*20fb0*/  MOV R10, R14 ;  /* 0x0000000e000a7202 */ /* 0x000fe20000000f00 */
[----:B------:R-:W-:Y:S01]  /*20fc0*/  IMAD.MOV.U32 R3, RZ, RZ, R15 ;  /* 0x000000ffff037224 */ /* 0x000fe200078e000f */
[----:B------:R-:W-:-:S07]  /*20fd0*/  MOV R5, 0x20ff0 ;  /* 0x00020ff000057802 */ /* 0x000fce0000000f00 */
[----:B------:R-:W-:Y:S05]  /*20fe0*/  CALL.REL.NOINC `($__internal_5_$__cuda_sm20_div_s64) ;  /* 0x0000008000bc7944 */ /* 0x000fea0003c00000 */
.L_x_1691:
[----:B------:R-:W-:Y:S05]  /*20ff0*/  BSYNC.RECONVERGENT B1 ;  /* 0x0000000000017941 */ /* 0x000fea0003800200 */
.L_x_1689:
        /* <DEDUP_REMOVED lines=212> */
.L_x_1696:
        /* <DEDUP_REMOVED lines=41> */
.L_x_1695:
[----:B------:R-:W-:Y:S05]  /*21fd0*/  BSYNC.RECONVERGENT B2 ;  /* 0x0000000000027941 */ /* 0x000fea0003800200 */
.L_x_1694:
        /* <DEDUP_REMOVED lines=78> */
.L_x_1700:
[----:B------:R-:W-:Y:S05]  /*224c0*/  BSYNC.RECONVERGENT B3 ;  /* 0x0000000000037941 */ /* 0x000fea0003800200 */
.L_x_1699:
        /* <DEDUP_REMOVED lines=48> */
.L_x_1702:
[----:B------:R-:W-:Y:S05]  /*227d0*/  BSYNC.RECONVERGENT B3 ;  /* 0x0000000000037941 */ /* 0x000fea0003800200 */
.L_x_1701:
        /* <DEDUP_REMOVED lines=22> */
.L_x_1698:
[----:B------:R-:W-:Y:S05]  /*22940*/  BSYNC.RECONVERGENT B2 ;  /* 0x0000000000027941 */ /* 0x000fea0003800200 */
.L_x_1697:
[----:B-----5:R0:W-:Y:S02]  /*22950*/  STG.E desc[UR8][R22.64], R5 ;  /* 0x0000000516007986 */ /* 0x0201e4000c101908 */
.L_x_1693:
[----:B------:R-:W-:Y:S05]  /*22960*/  BSYNC.RECONVERGENT B1 ;  /* 0x0000000000017941 */ /* 0x000fea0003800200 */
.L_x_1692:
[----:B------:R-:W-:-:S07]  /*22970*/  IADD3 R4, PT, PT, R4, 0x80, RZ ;  /* 0x0000008004047810 */ /* 0x000fce0007ffe0ff */
.L_x_1684:
[----:B------:R-:W-:Y:S05]  /*22980*/  BSYNC.RECONVERGENT B0 ;  /* 0x0000000000007941 */ /* 0x000fea0003800200 */
.L_x_1683:
        /* <DEDUP_REMOVED lines=352> */
.L_x_1705:
        /* <DEDUP_REMOVED lines=37> */
.L_x_1708:
[----:B------:R-:W-:-:S07]  /*241e0*/  MOV R5, 0x24200 ;  /* 0x0002420000057802 */ /* 0x000fce0000000f00 */
[----:B------:R-:W-:Y:S05]  /*241f0*/  CALL.REL.NOINC `($__internal_5_$__cuda_sm20_div_s64) ;  /* 0x0000005000387944 */ /* 0x000fea0003c00000 */
.L_x_1707:
[----:B------:R-:W-:Y:S05]  /*24200*/  BSYNC.RECONVERGENT B1 ;  /* 0x0000000000017941 */ /* 0x000fea0003800200 */
.L_x_1706:
        /* <DEDUP_REMOVED lines=39> */
.L_x_1710:
[----:B------:R-:W-:Y:S01]  /*24480*/  IMAD.MOV.U32 R10, RZ, RZ, R14 ;  /* 0x000000ffff0a7224 */ /* 0x000fe200078e000e */
[----:B------:R-:W-:Y:S02]  /*24490*/  MOV R3, R15 ;  /* 0x0000000f00037202 */ /* 0x000fe40000000f00 */
[----:B------:R-:W-:-:S07]  /*244a0*/  MOV R5, 0x244c0 ;  /* 0x000244c000057802 */ /* 0x000fce0000000f00 */
[----:B------:R-:W-:Y:S05]  /*244b0*/  CALL.REL.NOINC `($__internal_5_$__cuda_sm20_div_s64) ;  /* 0x0000004c00887944 */ /* 0x000fea0003c00000 */
.L_x_1711:
[----:B------:R-:W-:Y:S05]  /*244c0*/  BSYNC.RECONVERGENT B1 ;  /* 0x0000000000017941 */ /* 0x000fea0003800200 */
.L_x_1709:
        /* <DEDUP_REMOVED lines=212> */
.L_x_1716:
        /* <DEDUP_REMOVED lines=41> */
.L_x_1715:
[----:B------:R-:W-:Y:S05]  /*254a0*/  BSYNC.RECONVERGENT B2 ;  /* 0x0000000000027941 */ /* 0x000fea0003800200 */
.L_x_1714:
        /* <DEDUP_REMOVED lines=78> */
.L_x_1720:
[----:B------:R-:W-:Y:S05]  /*25990*/  BSYNC.RECONVERGENT B3 ;  /* 0x0000000000037941 */ /* 0x000fea0003800200 */
.L_x_1719:
        /* <DEDUP_REMOVED lines=48> */
.L_x_1722:
[----:B------:R-:W-:Y:S05]  /*25ca0*/  BSYNC.RECONVERGENT B3 ;  /* 0x0000000000037941 */ /* 0x000fea0003800200 */
.L_x_1721:
        /* <DEDUP_REMOVED lines=22> */
.L_x_1718:
[----:B------:R-:W-:Y:S05]  /*25e10*/  BSYNC.RECONVERGENT B2 ;  /* 0x0000000000027941 */ /* 0x000fea0003800200 */
.L_x_1717:
[----:B-----5:R0:W-:Y:S02]  /*25e20*/  STG.E desc[UR8][R22.64], R5 ;  /* 0x0000000516007986 */ /* 0x0201e4000c101908 */
.L_x_1713:
[----:B------:R-:W-:Y:S05]  /*25e30*/  BSYNC.RECONVERGENT B1 ;  /* 0x0000000000017941 */ /* 0x000fea0003800200 */
.L_x_1712:
[----:B------:R-:W-:-:S07]  /*25e40*/  VIADD R4, R4, 0x80 ;  /* 0x0000008004047836 */ /* 0x000fce0000000000 */
.L_x_1704:
[----:B------:R-:W-:Y:S05]  /*25e50*/  BSYNC.RECONVERGENT B0 ;  /* 0x0000000000007941 */ /* 0x000fea0003800200 */
.L_x_1703:
[----:B------:R-:W1:Y:S02]  /*25e60*/  LDCU UR6, c[0x0][0x380] ;  /* 0x00007000ff0677ac */ /* 0x000e640008000800 */
[----:B-1----:R-:W-:-:S13]  /*25e70*/  ISETP.GE.AND P0, PT, R4, UR6, PT ;  /* 0x0000000604007c0c */ /* 0x002fda000bf06270 */
[----:B------:R-:W-:Y:S05]  /*25e80*/  @P0 EXIT ;  /* 0x000000000000094d */ /* 0x000fea0003800000 */
[----:B------:R-:W0:Y:S01]  /*25e90*/  LDCU.64 UR6, c[0x0][0x390] ;  /* 0x00007200ff0677ac */ /* 0x000e220008000a00 */
[----:B------:R-:W-:Y:S01]  /*25ea0*/  HFMA2 R6, -RZ, RZ, 0, 0 ;  /* 0x00000000ff067431 */ /* 0x000fe200000001ff */
[----:B------:R-:W-:Y:S01]  /*25eb0*/  MOV R7, R4 ;  /* 0x0000000400077202 */ /* 0x000fe20000000f00 */
[----:B------:R-:W1:Y:S01]  /*25ec0*/  LDCU UR12, c[0x0][0x38c] ;  /* 0x00007180ff0c77ac */ /* 0x000e620008000800 */
[----:B------:R-:W-:Y:S01]  /*25ed0*/  ISETP.NE.AND P0, PT, R2, RZ, PT ;  /* 0x000000ff0200720c */ /* 0x000fe20003f05270 */
        /* <DEDUP_REMOVED lines=343> */
.L_x_1723:
        /* <DEDUP_REMOVED lines=40> */
.L_x_1726:
[----:B------:R-:W-:-:S07]  /*276d0*/  MOV R5, 0x276f0 ;  /* 0x000276f000057802 */ /* 0x000fce0000000f00 */
[----:B------:R-:W-:Y:S05]  /*276e0*/  CALL.REL.NOINC `($__internal_5_$__cuda_sm20_div_s64) ;  /* 0x0000001800fc7944 */ /* 0x000fea0003c00000 */
.L_x_1725:
[----:B------:R-:W-:Y:S05]  /*276f0*/  BSYNC.RECONVERGENT B0 ;  /* 0x0000000000007941 */ /* 0x000fea0003800200 */
.L_x_1724:
        /* <DEDUP_REMOVED lines=38> */
.L_x_1728:
[----:B------:R-:W-:Y:S01]  /*27960*/  IMAD.MOV.U32 R10, RZ, RZ, R14 ;  /* 0x000000ffff0a7224 */ /* 0x000fe200078e000e */
[----:B------:R-:W-:Y:S02]  /*27970*/  MOV R3, R15 ;  /* 0x0000000f00037202 */ /* 0x000fe40000000f00 */
[----:B------:R-:W-:-:S07]  /*27980*/  MOV R5, 0x279a0 ;  /* 0x000279a000057802 */ /* 0x000fce0000000f00 */
[----:B------:R-:W-:Y:S05]  /*27990*/  CALL.REL.NOINC `($__internal_5_$__cuda_sm20_div_s64) ;  /* 0x0000001800507944 */ /* 0x000fea0003c00000 */
.L_x_1729:
[----:B------:R-:W-:Y:S05]  /*279a0*/  BSYNC.RECONVERGENT B0 ;  /* 0x0000000000007941 */ /* 0x000fea0003800200 */
.L_x_1727:
        /* <DEDUP_REMOVED lines=38> */
[----:B------:R-:W-:Y:S01]  /*27c10*/  IMAD R33, R29, UR6, R20 ;  /* 0x000000061d217c24 */ /* 0x000fe2000f8e0214 */
[----:B------:R-:W-:Y:S01]  /*27c20*/  IADD3.X R3, PT, PT, RZ, ~R45, RZ, P2, !PT ;  /* 0x8000002dff037210 */ /* 0x000fe200017fe4ff */
[----:B------:R-:W-:Y:S01]  /*27c30*/  IMAD R53, R4, UR7, R53 ;  /* 0x0000000704357c24 */ /* 0x000fe2000f8e0235 */
[----:B------:R-:W-:Y:S01]  /*27c40*/  SHF.L.U64.HI R23, R12, 0x2, R9 ;  /* 0x000000020c177819 */ /* 0x000fe20000010209 */
[----:B------:R-:W-:Y:S01]  /*27c50*/  IMAD.X R12, RZ, RZ, ~R0, P3 ;  /* 0x000000ffff0c7224 */ /* 0x000fe200018e0e00 */
[----:B------:R-:W-:Y:S01]  /*27c60*/  IADD3 R11, P3, PT, R4, 0x3, RZ ;  /* 0x00000003040b7810 */ /* 0x000fe20007f7e0ff */
[----:B------:R-:W-:-:S02]  /*27c70*/  IMAD R3, R3, UR6, RZ ;  /* 0x0000000603037c24 */ /* 0x000fc4000f8e02ff */
[----:B------:R-:W-:Y:S01]  /*27c80*/  IMAD R12, R12, UR6, RZ ;  /* 0x000000060c0c7c24 */ /* 0x000fe2000f8e02ff */
[----:B------:R-:W-:Y:S01]  /*27c90*/  IADD3 R38, P2, PT, RZ, -R11, RZ ;  /* 0x8000000bff267210 */ /* 0x000fe20007f5e0ff */
[----:B------:R-:W-:Y:S02]  /*27ca0*/  IMAD R31, R24, UR7, R3 ;  /* 0x00000007181f7c24 */ /* 0x000fe4000f8e0203 */
[C---:B------:R-:W-:Y:S02]  /*27cb0*/  IMAD R21, R19.reuse, UR7, R12 ;  /* 0x0000000713157c24 */ /* 0x040fe4000f8e020c */
[----:B------:R-:W-:-:S04]  /*27cc0*/  IMAD.WIDE.U32 R18, R19, UR6, R14 ;  /* 0x0000000613127c25 */ /* 0x000fc8000f8e000e */
[----:B------:R-:W-:Y:S01]  /*27cd0*/  IMAD.WIDE.U32 R12, R28, UR6, RZ ;  /* 0x000000061c0c7c25 */ /* 0x000fe2000f8e00ff */
[----:B------:R-:W-:-:S03]  /*27ce0*/  IADD3 R19, PT, PT, R19, R21, RZ ;  /* 0x0000001513137210 */ /* 0x000fc60007ffe0ff */
[----:B------:R-:W-:Y:S01]  /*27cf0*/  IMAD.WIDE.U32 R24, R24, UR6, R14 ;  /* 0x0000000618187c25 */ /* 0x000fe2000f8e000e */
[----:B------:R-:W-:-:S03]  /*27d00*/  IADD3 R33, PT, PT, R13, R33, RZ ;  /* 0x000000210d217210 */ /* 0x000fc60007ffe0ff */
[----:B------:R-:W-:Y:S02]  /*27d10*/  IMAD.X R44, RZ, RZ, R0, P3 ;  /* 0x000000ffff2c7224 */ /* 0x000fe400018e0600 */
[-C--:B------:R-:W-:Y:S01]  /*27d20*/  IMAD R22, R19, R28.reuse, RZ ;  /* 0x0000001c13167224 */ /* 0x080fe200078e02ff */
[----:B------:R-:W-:Y:S01]  /*27d30*/  IADD3 R19, PT, PT, R25, R31, RZ ;  /* 0x0000001f19137210 */ /* 0x000fe20007ffe0ff */
[----:B------:R-:W-:Y:S01]  /*27d40*/  IMAD.X R13, RZ, RZ, ~R44, P2 ;  /* 0x000000ffff0d7224 */ /* 0x000fe200010e0e2c */
[----:B------:R-:W-:Y:S01]  /*27d50*/  LEA R3, P2, -R12, UR10, 0x5 ;  /* 0x0000000a0c037c11 */ /* 0x000fe2000f8429ff */
[----:B------:R-:W-:Y:S01]  /*27d60*/  IMAD.WIDE.U32 R20, R18, R28, RZ ;  /* 0x0000001c12147225 */ /* 0x000fe200078e00ff */
[----:B------:R-:W-:-:S03]  /*27d70*/  SHF.L.U64.HI R12, R12, 0x5, R33 ;  /* 0x000000050c0c7819 */ /* 0x000fc60000010221 */
[----:B------:R-:W-:Y:S01]  /*27d80*/  IMAD R31, R18, R29, R22 ;  /* 0x0000001d121f7224 */ /* 0x000fe200078e0216 */
[----:B------:R-:W-:Y:S01]  /*27d90*/  LEA R18, P4, R20, R27, 0x2 ;  /* 0x0000001b14127211 */ /* 0x000fe200078810ff */
[----:B------:R-:W-:Y:S01]  /*27da0*/  IMAD R25, R13, UR6, RZ ;  /* 0x000000060d197c24 */ /* 0x000fe2000f8e02ff */
[----:B------:R-:W-:Y:S01]  /*27db0*/  IADD3 R13, P3, PT, R4, 0x4, RZ ;  /* 0x00000004040d7810 */ /* 0x000fe20007f7e0ff */
[-C--:B------:R-:W-:Y:S01]  /*27dc0*/  IMAD R22, R19, R28.reuse, RZ ;  /* 0x0000001c13167224 */ /* 0x080fe200078e02ff */
[----:B------:R-:W-:Y:S01]  /*27dd0*/  IADD3 R19, PT, PT, R21, R31, RZ ;  /* 0x0000001f15137210 */ /* 0x000fe20007ffe0ff */
[----:B------:R-:W-:Y:S02]  /*27de0*/  IMAD R27, R38, UR7, R25 ;  /* 0x00000007261b7c24 */ /* 0x000fe4000f8e0219 */
[----:B------:R-:W-:Y:S01]  /*27df0*/  IMAD R21, R24, R29, R22 ;  /* 0x0000001d18157224 */ /* 0x000fe200078e0216 */
[----:B------:R-:W-:Y:S01]  /*27e00*/  LEA.HI.X R19, R20, R23, R19, 0x2, P4 ;  /* 0x0000001714137211 */ /* 0x000fe200020f1413 */
[----:B------:R-:W-:-:S04]  /*27e10*/  IMAD.WIDE.U32 R24, R24, R28, RZ ;  /* 0x0000001c18187225 */ /* 0x000fc800078e00ff */
        /* <DEDUP_REMOVED lines=12> */
[C---:B------:R-:W-:Y:S01]  /*27ee0*/  IMAD R41, R33.reuse, UR7, R24 ;  /* 0x0000000721297c24 */ /* 0x040fe2000f8e0218 */
[----:B------:R-:W-:Y:S01]  /*27ef0*/  IADD3.X R35, PT, PT, RZ, R0, RZ, P4, !PT ;  /* 0x00000000ff237210 */ /* 0x000fe200027fe4ff */
[----:B------:R-:W-:Y:S01]  /*27f00*/  IMAD.WIDE.U32 R32, R33, UR6, R14 ;  /* 0x0000000621207c25 */ /* 0x000fe2000f8e000e */
[----:B------:R-:W-:-:S03]  /*27f10*/  IADD3 R31, P3, PT, RZ, -R21, RZ ;  /* 0x80000015ff1f7210 */ /* 0x000fc60007f7e0ff */
[----:B------:R-:W-:Y:S01]  /*27f20*/  IMAD R27, R27, R28, RZ ;  /* 0x0000001c1b1b7224 */ /* 0x000fe200078e02ff */
[----:B------:R-:W-:Y:S02]  /*27f30*/  IADD3.X R26, PT, PT, RZ, ~R35, RZ, P3, !PT ;  /* 0x80000023ff1a7210 */ /* 0x000fe40001ffe4ff */
[----:B------:R-:W-:Y:S01]  /*27f40*/  IADD3 R33, PT, PT, R33, R41, RZ ;  /* 0x0000002921217210 */ /* 0x000fe20007ffe0ff */
[C---:B------:R-:W-:Y:S01]  /*27f50*/  IMAD R25, R38.reuse, R29, R27 ;  /* 0x0000001d26197224 */ /* 0x040fe200078e021b */
[----:B------:R-:W-:Y:S01]  /*27f60*/  IADD3 R27, P4, PT, RZ, -R34, RZ ;  /* 0x80000022ff1b7210 */ /* 0x000fe20007f9e0ff */
[----:B------:R-:W-:-:S03]  /*27f70*/  IMAD.WIDE.U32 R38, R38, R28, RZ ;  /* 0x0000001c26267225 */ /* 0x000fc600078e00ff */
[----:B------:R-:W-:Y:S01]  /*27f80*/  IADD3.X R40, PT, PT, RZ, ~R36, RZ, P4, !PT ;  /* 0x80000024ff287210 */ /* 0x000fe200027fe4ff */
[----:B------:R-:W-:Y:S01]  /*27f90*/  IMAD R26, R26, UR6, RZ ;  /* 0x000000061a1a7c24 */ /* 0x000fe2000f8e02ff */
[----:B------:R-:W-:Y:S01]  /*27fa0*/  IADD3 R25, PT, PT, R39, R25, RZ ;  /* 0x0000001927197210 */ /* 0x000fe20007ffe0ff */
[----:B------:R-:W-:Y:S01]  /*27fb0*/  IMAD R33, R33, R28, RZ ;  /* 0x0000001c21217224 */ /* 0x000fe200078e02ff */
[----:B------:R-:W-:Y:S01]  /*27fc0*/  IADD3 R39, P3, PT, R4, 0x7, RZ ;  /* 0x0000000704277810 */ /* 0x000fe20007f7e0ff */
[C---:B------:R-:W-:Y:S02]  /*27fd0*/  IMAD R41, R31.reuse, UR7, R26 ;  /* 0x000000071f297c24 */ /* 0x040fe4000f8e021a */
[----:B------:R-:W-:Y:S02]  /*27fe0*/  IMAD R43, R32, R29, R33 ;  /* 0x0000001d202b7224 */ /* 0x000fe400078e0221 */
[----:B------:R-:W-:Y:S02]  /*27ff0*/  IMAD R40, R40, UR6, RZ ;  /* 0x0000000628287c24 */ /* 0x000fe4000f8e02ff */
[----:B------:R-:W-:-:S04]  /*28000*/  IMAD.WIDE.U32 R30, R31, UR6, R14 ;  /* 0x000000061f1e7c25 */ /* 0x000fc8000f8e000e */
[----:B------:R-:W-:Y:S01]  /*28010*/  IMAD.WIDE.U32 R32, R32, R28, RZ ;  /* 0x0000001c20207225 */ /* 0x000fe200078e00ff */
[----:B------:R-:W-:-:S03]  /*28020*/  IADD3 R31, PT, PT, R31, R41, RZ ;  /* 0x000000291f1f7210 */ /* 0x000fc60007ffe0ff */
[C---:B------:R-:W-:Y:S01]  /*28030*/  IMAD.SHL.U32 R37, R38.reuse, 0x4, RZ ;  /* 0x0000000426257824 */ /* 0x040fe200078e00ff */
[----:B------:R-:W-:Y:S01]  /*28040*/  SHF.L.U64.HI R38, R38, 0x2, R25 ;  /* 0x0000000226267819 */ /* 0x000fe20000010219 */
[C---:B------:R-:W-:Y:S01]  /*28050*/  IMAD R47, R27.reuse, UR7, R40 ;  /* 0x000000071b2f7c24 */ /* 0x040fe2000f8e0228 */
[----:B------:R-:W0:Y:S01]  /*28060*/  LDC.64 R24, c[0x0][0x608] ;  /* 0x00018200ff187b82 */ /* 0x000e220000000a00 */
[----:B------:R-:W-:Y:S01]  /*28070*/  IMAD.WIDE.U32 R26, R27, UR6, R14 ;  /* 0x000000061b1a7c25 */ /* 0x000fe2000f8e000e */
[----:B------:R-:W-:Y:S02]  /*28080*/  IADD3 R43, PT, PT, R33, R43, RZ ;  /* 0x0000002b212b7210 */ /* 0x000fe40007ffe0ff */
[C---:B------:R-:W-:Y:S01]  /*28090*/  SHF.L.U32 R41, R32.reuse, 0x2, RZ ;  /* 0x0000000220297819 */ /* 0x040fe200000006ff */
[----:B------:R-:W-:Y:S01]  /*280a0*/  IMAD.X R40, RZ, RZ, R0, P3 ;  /* 0x000000ffff287224 */ /* 0x000fe200018e0600 */
[----:B------:R-:W-:Y:S01]  /*280b0*/  IADD3 R51, P3, PT, RZ, -R39, RZ ;  /* 0x80000027ff337210 */ /* 0x000fe20007f7e0ff */
[----:B------:R-:W-:Y:S01]  /*280c0*/  IMAD.IADD R27, R27, 0x1, R47 ;  /* 0x000000011b1b7824 */ /* 0x000fe200078e022f */
[----:B------:R-:W-:Y:S01]  /*280d0*/  SHF.L.U64.HI R43, R32, 0x2, R43 ;  /* 0x00000002202b7819 */ /* 0x000fe2000001022b */
        /* <DEDUP_REMOVED lines=13> */
[----:B------:R-:W-:Y:S02]  /*281b0*/  SHF.L.U64.HI R30, R30, 0x2, R55 ;  /* 0x000000021e1e7819 */ /* 0x000fe40000010237 */
[C---:B------:R-:W-:Y:S01]  /*281c0*/  SHF.L.U32 R46, R26.reuse, 0x2, RZ ;  /* 0x000000021a2e7819 */ /* 0x040fe200000006ff */
[----:B------:R-:W-:Y:S01]  /*281d0*/  IMAD.IADD R27, R33, 0x1, R47 ;  /* 0x00000001211b7824 */ /* 0x000fe200078e022f */
[----:B------:R-:W-:Y:S01]  /*281e0*/  SHF.L.U64.HI R47, R26, 0x2, R49 ;  /* 0x000000021a2f7819 */ /* 0x000fe20000010231 */
[----:B0-----:R-:W-:Y:S01]  /*281f0*/  IMAD.WIDE.U32 R24, R4, UR6, R24 ;  /* 0x0000000604187c25 */ /* 0x001fe2000f8e0018 */
[----:B------:R-:W0:Y:S03]  /*28200*/  LDCU.64 UR6, c[0x0][0x5f0] ;  /* 0x0000be00ff0677ac */ /* 0x000e260008000a00 */
[----:B------:R-:W-:Y:S01]  /*28210*/  IMAD R27, R27, R28, RZ ;  /* 0x0000001c1b1b7224 */ /* 0x000fe200078e02ff */
[----:B------:R-:W-:Y:S01]  /*28220*/  IADD3 R48, P3, PT, R14, -R24, RZ ;  /* 0x800000180e307210 */ /* 0x000fe20007f7e0ff */
[----:B------:R-:W-:Y:S01]  /*28230*/  IMAD R51, R45, UR4, RZ ;  /* 0x000000042d337c24 */ /* 0x000fe2000f8e02ff */
[----:B------:R-:W-:Y:S01]  /*28240*/  IADD3 R49, PT, PT, R25, R53, RZ ;  /* 0x0000003519317210 */ /* 0x000fe20007ffe0ff */
[----:B------:R-:W-:-:S02]  /*28250*/  IMAD R45, R32, R29, R27 ;  /* 0x0000001d202d7224 */ /* 0x000fc400078e021b */
[----:B------:R-:W-:Y:S01]  /*28260*/  IMAD.WIDE.U32 R32, R32, R28, RZ ;  /* 0x0000001c20207225 */ /* 0x000fe200078e00ff */
[----:B------:R-:W-:-:S03]  /*28270*/  IADD3.X R49, PT, PT, R15, ~R49, RZ, P3, !PT ;  /* 0x800000310f317210 */ /* 0x000fc60001ffe4ff */
[C---:B------:R-:W-:Y:S02]  /*28280*/  IMAD R51, R42.reuse, UR5, R51 ;  /* 0x000000052a337c24 */ /* 0x040fe4000f8e0233 */
[----:B------:R-:W-:-:S04]  /*28290*/  IMAD.WIDE.U32 R24, R42, UR4, RZ ;  /* 0x000000042a187c25 */ /* 0x000fc8000f8e00ff */
[----:B------:R-:W-:Y:S01]  /*282a0*/  IMAD R53, R11, UR5, R44 ;  /* 0x000000050b357c24 */ /* 0x000fe2000f8e022c */
[----:B------:R-:W-:Y:S01]  /*282b0*/  IADD3 R51, PT, PT, R25, R51, RZ ;  /* 0x0000003319337210 */ /* 0x000fe20007ffe0ff */
[----:B------:R-:W-:Y:S02]  /*282c0*/  IMAD.IADD R55, R33, 0x1, R45 ;  /* 0x0000000121377824 */ /* 0x000fe400078e022d */
[C---:B------:R-:W-:Y:S02]  /*282d0*/  IMAD R33, R13.reuse, UR5, R20 ;  /* 0x000000050d217c24 */ /* 0x040fe4000f8e0214 */
[----:B------:R-:W-:Y:S01]  /*282e0*/  IMAD.WIDE.U32 R44, R13, UR4, RZ ;  /* 0x000000040d2c7c25 */ /* 0x000fe2000f8e00ff */
[----:B------:R-:W-:-:S03]  /*282f0*/  LEA R13, P3, R24, R22, 0x2 ;  /* 0x00000016180d7211 */ /* 0x000fc600078610ff */
[-C--:B------:R-:W-:Y:S01]  /*28300*/  IMAD R49, R49, R28.reuse, RZ ;  /* 0x0000001c31317224 */ /* 0x080fe200078e02ff */
[----:B------:R-:W-:Y:S01]  /*28310*/  LEA.HI.X R24, R24, R23, R51, 0x2, P3 ;  /* 0x0000001718187211 */ /* 0x000fe200018f1433 */
[----:B------:R-:W-:Y:S01]  /*28320*/  IMAD.WIDE.U32 R26, R11, UR4, RZ ;  /* 0x000000040b1a7c25 */ /* 0x000fe2000f8e00ff */
[----:B------:R-:W-:Y:S02]  /*28330*/  IADD3 R33, PT, PT, R45, R33, RZ ;  /* 0x000000212d217210 */ /* 0x000fe40007ffe0ff */
[----:B------:R-:W-:Y:S01]  /*28340*/  LEA R41, P5, R44, R41, 0x2 ;  /* 0x000000292c297211 */ /* 0x000fe200078a10ff */
[----:B------:R-:W-:Y:S01]  /*28350*/  IMAD R20, R35, UR4, RZ ;  /* 0x0000000423147c24 */ /* 0x000fe2000f8e02ff */
[----:B------:R-:W-:Y:S01]  /*28360*/  LEA R37, P4, R26, R37, 0x2 ;  /* 0x000000251a257211 */ /* 0x000fe200078810ff */
[----:B------:R-:W-:Y:S01]  /*28370*/  IMAD R23, R36, UR4, RZ ;  /* 0x0000000424177c24 */ /* 0x000fe2000f8e02ff */
[----:B------:R-:W-:Y:S01]  /*28380*/  LEA.HI.X R43, R44, R43, R33, 0x2, P5 ;  /* 0x0000002b2c2b7211 */ /* 0x000fe200028f1421 */
[----:B------:R-:W-:Y:S01]  /*28390*/  IMAD R45, R48, R29, R49 ;  /* 0x0000001d302d7224 */ /* 0x000fe200078e0231 */
[----:B------:R-:W-:Y:S01]  /*283a0*/  SHF.L.U32 R11, R32, 0x2, RZ ;  /* 0x00000002200b7819 */ /* 0x000fe200000006ff */
[----:B------:R-:W-:Y:S01]  /*283b0*/  IMAD.WIDE.U32 R28, R48, R28, RZ ;  /* 0x0000001c301c7225 */ /* 0x000fe200078e00ff */
[----:B------:R-:W-:-:S03]  /*283c0*/  SHF.L.U64.HI R32, R32, 0x2, R55 ;  /* 0x0000000220207819 */ /* 0x000fc60000010237 */
[----:B------:R-:W-:Y:S02]  /*283d0*/  IMAD R40, R40, UR4, RZ ;  /* 0x0000000428287c24 */ /* 0x000fe4000f8e02ff */
[----:B------:R-:W-:Y:S02]  /*283e0*/  IMAD.IADD R53, R27, 0x1, R53 ;  /* 0x000000011b357824 */ /* 0x000fe400078e0235 */
[C---:B------:R-:W-:Y:S02]  /*283f0*/  IMAD R27, R21.reuse, UR5, R20 ;  /* 0x00000005151b7c24 */ /* 0x040fe4000f8e0214 */
[----:B------:R-:W-:Y:S01]  /*28400*/  IMAD R25, R34, UR5, R23 ;  /* 0x0000000522197c24 */ /* 0x000fe2000f8e0217 */
[----:B------:R-:W-:Y:S01]  /*28410*/  LEA.HI.X R38, R26, R38, R53, 0x2, P4 ;  /* 0x000000261a267211 */ /* 0x000fe200020f1435 */
[----:B------:R-:W-:Y:S01]  /*28420*/  IMAD.WIDE.U32 R20, R21, UR4, RZ ;  /* 0x0000000415147c25 */ /* 0x000fe2000f8e00ff */
[----:B------:R-:W-:-:S03]  /*28430*/  IADD3.X R26, PT, PT, R9, UR5, RZ, P1, !PT ;  /* 0x00000005091a7c10 */ /* 0x000fc60008ffe4ff */
[----:B------:R-:W-:Y:S01]  /*28440*/  IMAD.WIDE.U32 R34, R34, UR4, RZ ;  /* 0x0000000422227c25 */ /* 0x000fe2000f8e00ff */
[----:B------:R-:W-:Y:S02]  /*28450*/  IADD3 R27, PT, PT, R21, R27, RZ ;  /* 0x0000001b151b7210 */ /* 0x000fe40007ffe0ff */
[----:B------:R-:W-:Y:S01]  /*28460*/  LEA R21, P3, R20, R31, 0x2 ;  /* 0x0000001f14157211 */ /* 0x000fe200078610ff */
[----:B------:R-:W-:Y:S01]  /*28470*/  IMAD.WIDE.U32 R22, R39, UR4, RZ ;  /* 0x0000000427167c25 */ /* 0x000fe2000f8e00ff */
[----:B------:R-:W-:Y:S01]  /*28480*/  USHF.L.U64.HI UR4, UR4, 0x5, UR5 ;  /* 0x0000000504047899 */ /* 0x000fe20008010205 */
[----:B------:R-:W-:Y:S02]  /*28490*/  LEA R9, P4, R34, R46, 0x2 ;  /* 0x0000002e22097211 */ /* 0x000fe400078810ff */
[----:B------:R-:W-:Y:S01]  /*284a0*/  IMAD.IADD R45, R29, 0x1, R45 ;  /* 0x000000011d2d7824 */ /* 0x000fe200078e022d */
[----:B------:R-:W-:Y:S01]  /*284b0*/  SHF.L.U32 R29, R28, 0x2, RZ ;  /* 0x000000021c1d7819 */ /* 0x000fe200000006ff */
[----:B------:R-:W-:Y:S01]  /*284c0*/  IMAD R33, R39, UR5, R40 ;  /* 0x0000000527217c24 */ /* 0x000fe2000f8e0228 */
[----:B------:R-:W-:Y:S01]  /*284d0*/  LEA R11, P5, R22, R11, 0x2 ;  /* 0x0000000b160b7211 */ /* 0x000fe200078a10ff */
[----:B------:R-:W-:Y:S01]  /*284e0*/  IMAD.IADD R25, R35, 0x1, R25 ;  /* 0x0000000123197824 */ /* 0x000fe200078e0219 */
[----:B------:R-:W-:-:S02]  /*284f0*/  SHF.L.U64.HI R45, R28, 0x2, R45 ;  /* 0x000000021c2d7819 */ /* 0x000fc4000001022d */
[----:B------:R-:W-:Y:S02]  /*28500*/  IADD3 R23, PT, PT, R23, R33, RZ ;  /* 0x0000002117177210 */ /* 0x000fe40007ffe0ff */
[----:B------:R-:W-:Y:S02]  /*28510*/  LEA R35, P1, R10, R29, 0x2 ;  /* 0x0000001d0a237211 */ /* 0x000fe400078210ff */
[----:B------:R-:W-:Y:S02]  /*28520*/  IADD3.X R33, PT, PT, ~R12, UR4, RZ, P2, !PT ;  /* 0x000000040c217c10 */ /* 0x000fe400097fe5ff */
[----:B------:R-:W-:Y:S02]  /*28530*/  IADD3 R39, P2, PT, R2, R13, RZ ;  /* 0x0000000d02277210 */ /* 0x000fe40007f5e0ff */
[----:B------:R-:W-:Y:S01]  /*28540*/  LEA.HI.X R45, R10, R45, R26, 0x2, P1 ;  /* 0x0000002d0a2d7211 */ /* 0x000fe200008f141a */
[----:B0-----:R-:W-:Y:S01]  /*28550*/  IMAD.U32 R26, RZ, RZ, UR7 ;  /* 0x00000007ff1a7e24 */ /* 0x001fe2000f8e00ff */
[----:B------:R-:W-:Y:S01]  /*28560*/  IADD3 R35, P6, PT, R2, R35, RZ ;  /* 0x0000002302237210 */ /* 0x000fe20007fde0ff */
[----:B------:R-:W-:Y:S01]  /*28570*/  IMAD.X R51, RZ, RZ, R24, P2 ;  /* 0x000000ffff337224 */ /* 0x000fe200010e0618 */
[----:B------:R-:W-:-:S02]  /*28580*/  LEA.HI.X R34, R34, R47, R25, 0x2, P4 ;  /* 0x0000002f22227211 */ /* 0x000fc400020f1419 */
[----:B------:R-:W-:Y:S02]  /*28590*/  LEA.HI.X R32, R22, R32, R23, 0x2, P5 ;  /* 0x0000002016207211 */ /* 0x000fe400028f1417 */
[----:B------:R-:W-:Y:S02]  /*285a0*/  LEA.HI.X R30, R20, R30, R27, 0x2, P3 ;  /* 0x0000001e141e7211 */ /* 0x000fe400018f141b */
[C---:B------:R-:W-:Y:S02]  /*285b0*/  IADD3 R49, P4, PT, R2.reuse, R41, RZ ;  /* 0x0000002902317210 */ /* 0x040fe40007f9e0ff */
[C---:B------:R-:W-:Y:S02]  /*285c0*/  IADD3 R47, P5, PT, R2.reuse, R21, RZ ;  /* 0x00000015022f7210 */ /* 0x040fe40007fbe0ff */
[----:B------:R-:W-:Y:S01]  /*285d0*/  IADD3.X R45, PT, PT, RZ, R45, RZ, P6, !PT ;  /* 0x0000002dff2d7210 */ /* 0x000fe200037fe4ff */
[----:B------:R-:W-:Y:S01]  /*285e0*/  IMAD.X R43, RZ, RZ, R43, P4 ;  /* 0x000000ffff2b7224 */ /* 0x000fe200020e062b */
[----:B------:R-:W-:-:S02]  /*285f0*/  IADD3 R53, P2, PT, R2, R11, RZ ;  /* 0x0000000b02357210 */ /* 0x000fc40007f5e0ff */
[C---:B------:R-:W-:Y:S02]  /*28600*/  IADD3 R31, P1, PT, R2.reuse, R18, RZ ;  /* 0x00000012021f7210 */ /* 0x040fe40007f3e0ff */
[C---:B------:R-:W-:Y:S01]  /*28610*/  IADD3 R37, P3, PT, R2.reuse, R37, RZ ;  /* 0x0000002502257210 */ /* 0x040fe20007f7e0ff */
[----:B------:R-:W-:Y:S01]  /*28620*/  IMAD.X R61, RZ, RZ, R32, P2 ;  /* 0x000000ffff3d7224 */ /* 0x000fe200010e0620 */
[----:B------:R-:W-:Y:S02]  /*28630*/  IADD3 R41, P6, PT, R2, R9, RZ ;  /* 0x0000000902297210 */ /* 0x000fe40007fde0ff */
[----:B------:R-:W-:Y:S02]  /*28640*/  IADD3.X R59, PT, PT, RZ, R30, RZ, P5, !PT ;  /* 0x0000001eff3b7210 */ /* 0x000fe40002ffe4ff */
[----:B------:R-:W-:Y:S02]  /*28650*/  MOV R28, UR6 ;  /* 0x00000006001c7c02 */ /* 0x000fe40008000f00 */
[----:B------:R-:W-:-:S02]  /*28660*/  MOV R29, R8 ;  /* 0x00000008001d7202 */ /* 0x000fc40000000f00 */
[----:B------:R-:W-:Y:S02]  /*28670*/  LOP3.LUT R27, R6, 0xfffffff8, RZ, 0xc0, !PT ;  /* 0xfffffff8061b7812 */ /* 0x000fe400078ec0ff */
[----:B------:R-:W-:Y:S02]  /*28680*/  IADD3.X R55, PT, PT, RZ, R19, RZ, P1, !PT ;  /* 0x00000013ff377210 */ /* 0x000fe40000ffe4ff */
[----:B------:R-:W-:Y:S02]  /*28690*/  IADD3.X R57, PT, PT, RZ, R38, RZ, P3, !PT ;  /* 0x00000026ff397210 */ /* 0x000fe40001ffe4ff */
[----:B------:R-:W-:-:S07]  /*286a0*/  IADD3.X R30, PT, PT, RZ, R34, RZ, P6, !PT ;  /* 0x00000022ff1e7210 */ /* 0x000fce00037fe4ff */
.L_x_1732:
[C---:B------:R-:W-:Y:S02]  /*286b0*/  IADD3 R24, P1, PT, R28.reuse, R31, RZ ;  /* 0x0000001f1c187210 */ /* 0x040fe40007f3e0ff */
[----:B------:R-:W-:Y:S02]  /*286c0*/  IADD3 R18, P2, PT, R28, R35, RZ ;  /* 0x000000231c127210 */ /* 0x000fe40007f5e0ff */
[----:B------:R-:W-:Y:S02]  /*286d0*/  IADD3.X R25, PT, PT, R26, R55, RZ, P1, !PT ;  /* 0x000000371a197210 */ /* 0x000fe40000ffe4ff */
[----:B------:R-:W-:Y:S02]  /*286e0*/  IADD3 R8, P1, PT, R28, R39, RZ ;  /* 0x000000271c087210 */ /* 0x000fe40007f3e0ff */
[----:B------:R-:W-:Y:S01]  /*286f0*/  IADD3.X R19, PT, PT, R26, R45, RZ, P2, !PT ;  /* 0x0000002d1a137210 */ /* 0x000fe200017fe4ff */
[----:B------:R-:W2:Y:S01]  /*28700*/  LDG.E R24, desc[UR8][R24.64] ;  /* 0x0000000818187981 */ /* 0x000ea2000c1e1900 */
[----:B------:R-:W-:Y:S01]  /*28710*/  IADD3 R10, P2, PT, R28, R37, RZ ;  /* 0x000000251c0a7210 */ /* 0x000fe20007f5e0ff */
[----:B------:R-:W-:-:S02]  /*28720*/  IMAD.X R9, R26, 0x1, R51, P1 ;  /* 0x000000011a097824 */ /* 0x000fc400008e0633 */
[----:B------:R0:W3:Y:S01]  /*28730*/  LDG.E R32, desc[UR8][R18.64] ;  /* 0x0000000812207981 */ /* 0x0000e2000c1e1900 */
[----:B------:R-:W-:Y:S02]  /*28740*/  IADD3 R12, P1, PT, R28, R49, RZ ;  /* 0x000000311c0c7210 */ /* 0x000fe40007f3e0ff */
[----:B------:R-:W-:Y:S01]  /*28750*/  IADD3.X R11, PT, PT, R26, R57, RZ, P2, !PT ;  /* 0x000000391a0b7210 */ /* 0x000fe200017fe4ff */
[----:B------:R-:W4:Y:S01]  /*28760*/  LDG.E R9, desc[UR8][R8.64] ;  /* 0x0000000808097981 */ /* 0x000f22000c1e1900 */
[----:B------:R-:W-:Y:S02]  /*28770*/  IADD3 R20, P2, PT, R28, R47, RZ ;  /* 0x0000002f1c147210 */ /* 0x000fe40007f5e0ff */
[----:B------:R-:W-:Y:S01]  /*28780*/  IADD3.X R13, PT, PT, R26, R43, RZ, P1, !PT ;  /* 0x0000002b1a0d7210 */ /* 0x000fe20000ffe4ff */
[----:B------:R-:W4:Y:S01]  /*28790*/  LDG.E R10, desc[UR8][R10.64] ;  /* 0x000000080a0a7981 */ /* 0x000f22000c1e1900 */
[----:B------:R-:W-:Y:S01]  /*287a0*/  IADD3 R22, P1, PT, R28, R41, RZ ;  /* 0x000000291c167210 */ /* 0x000fe20007f3e0ff */
[----:B------:R-:W-:-:S02]  /*287b0*/  IMAD.X R21, R26, 0x1, R59, P2 ;  /* 0x000000011a157824 */ /* 0x000fc400010e063b */
[----:B------:R-:W4:Y:S01]  /*287c0*/  LDG.E R12, desc[UR8][R12.64] ;  /* 0x000000080c0c7981 */ /* 0x000f22000c1e1900 */
[----:B------:R-:W-:Y:S02]  /*287d0*/  IADD3.X R23, PT, PT, R26, R30, RZ, P1, !PT ;  /* 0x0000001e1a177210 */ /* 0x000fe40000ffe4ff */
        /* <DEDUP_REMOVED lines=22> */
.L_x_1731:
[----:B------:R-:W-:Y:S05]  /*28940*/  BSYNC.RECONVERGENT B0 ;  /* 0x0000000000007941 */ /* 0x000fea0003800200 */
.L_x_1730:
        /* <DEDUP_REMOVED lines=31> */
[----:B------:R-:W-:Y:S02]  /*28b40*/  IADD3 R21, P5, PT, R18, UR4, RZ ;  /* 0x0000000412157c10 */ /* 0x000fe4000ffbe0ff */
[----:B------:R-:W-:Y:S01]  /*28b50*/  IADD3 R25, P6, PT, R14, -R18, RZ ;  /* 0x800000120e197210 */ /* 0x000fe20007fde0ff */
[----:B------:R-:W-:Y:S01]  /*28b60*/  IMAD.IADD R7, R7, 0x1, R13 ;  /* 0x0000000107077824 */ /* 0x000fe200078e020d */
[----:B------:R-:W-:Y:S01]  /*28b70*/  LEA R8, P2, R12, R3, 0x2 ;  /* 0x000000030c087211 */ /* 0x000fe200078410ff */
[----:B------:R-:W-:Y:S01]  /*28b80*/  IMAD R13, R4, UR5, R9 ;  /* 0x00000005040d7c24 */ /* 0x000fe2000f8e0209 */
[----:B------:R-:W-:Y:S02]  /*28b90*/  IADD3 R23, P3, P4, R14, -UR4, -R21 ;  /* 0x800000040e177c10 */ /* 0x000fe4000fc7e815 */
[----:B------:R-:W-:Y:S02]  /*28ba0*/  LEA.HI.X R9, R12, R2, R7, 0x2, P2 ;  /* 0x000000020c097211 */ /* 0x000fe400010f1407 */
[----:B------:R-:W-:-:S02]  /*28bb0*/  IADD3 R7, PT, PT, R19, R13, RZ ;  /* 0x0000000d13077210 */ /* 0x000fc40007ffe0ff */
[----:B------:R-:W-:Y:S01]  /*28bc0*/  IADD3 R10, P1, PT, R10, UR6, RZ ;  /* 0x000000060a0a7c10 */ /* 0x000fe2000ff3e0ff */
[----:B------:R-:W2:Y:S01]  /*28bd0*/  LDG.E R8, desc[UR8][R8.64] ;  /* 0x0000000808087981 */ /* 0x000ea2000c1e1900 */
[----:B------:R-:W-:Y:S02]  /*28be0*/  IADD3.X R13, PT, PT, R7, UR5, RZ, P5, !PT ;  /* 0x00000005070d7c10 */ /* 0x000fe4000affe4ff */
[C---:B------:R-:W-:Y:S02]  /*28bf0*/  IADD3.X R19, PT, PT, R15.reuse, ~R7, RZ, P6, !PT ;  /* 0x800000070f137210 */ /* 0x040fe400037fe4ff */
[----:B------:R-:W-:Y:S02]  /*28c00*/  IADD3 R21, P5, PT, R14, -R21, RZ ;  /* 0x800000150e157210 */ /* 0x000fe40007fbe0ff */
[--C-:B------:R-:W-:Y:S01]  /*28c10*/  IADD3.X R7, PT, PT, R15, ~UR5, ~R13.reuse, P3, P4 ;  /* 0x800000050f077c10 */ /* 0x100fe20009fe8c0d */
[----:B------:R-:W-:Y:S01]  /*28c20*/  IMAD R20, R19, UR10, RZ ;  /* 0x0000000a13147c24 */ /* 0x000fe2000f8e02ff */
[----:B------:R-:W-:Y:S01]  /*28c30*/  IADD3 R18, P2, PT, R10, UR6, RZ ;  /* 0x000000060a127c10 */ /* 0x000fe2000ff5e0ff */
[----:B------:R-:W-:Y:S01]  /*28c40*/  IMAD.X R13, R15, 0x1, ~R13, P5 ;  /* 0x000000010f0d7824 */ /* 0x000fe200028e0e0d */
[----:B------:R-:W-:Y:S01]  /*28c50*/  IADD3.X R11, PT, PT, R11, UR7, RZ, P1, !PT ;  /* 0x000000070b0b7c10 */ /* 0x000fe20008ffe4ff */
        /* <DEDUP_REMOVED lines=29> */
.L_x_1736:
[----:B------:R-:W-:Y:S05]  /*28e30*/  BSYNC.RECONVERGENT B1 ;  /* 0x0000000000017941 */ /* 0x000fea0003800200 */
.L_x_1735:
        /* <DEDUP_REMOVED lines=19> */
[----:B------:R-:W-:Y:S02]  /*28f70*/  IMAD R21, R4, UR7, R19 ;  /* 0x0000000704157c24 */ /* 0x000fe4000f8e0213 */
[C---:B------:R-:W-:Y:S02]  /*28f80*/  IMAD R19, R13.reuse, UR5, R12 ;  /* 0x000000050d137c24 */ /* 0x040fe4000f8e020c */
[----:B------:R-:W-:Y:S01]  /*28f90*/  IMAD.WIDE.U32 R6, R13, UR4, R14 ;  /* 0x000000040d067c25 */ /* 0x000fe2000f8e000e */
[----:B------:R-:W-:-:S03]  /*28fa0*/  IADD3 R13, P1, PT, R14, -R10, RZ ;  /* 0x8000000a0e0d7210 */ /* 0x000fc60007f3e0ff */
[----:B------:R-:W-:Y:S01]  /*28fb0*/  IMAD.WIDE.U32 R8, R4, UR6, RZ ;  /* 0x0000000604087c25 */ /* 0x000fe2000f8e00ff */
[----:B------:R-:W-:-:S03]  /*28fc0*/  IADD3 R19, PT, PT, R7, R19, RZ ;  /* 0x0000001307137210 */ /* 0x000fc60007ffe0ff */
[----:B------:R-:W-:Y:S01]  /*28fd0*/  IMAD.IADD R23, R11, 0x1, R23 ;  /* 0x000000010b177824 */ /* 0x000fe200078e0217 */
[----:B------:R-:W-:Y:S01]  /*28fe0*/  IADD3 R10, P2, PT, R8, UR6, RZ ;  /* 0x00000006080a7c10 */ /* 0x000fe2000ff5e0ff */
        /* <DEDUP_REMOVED lines=21> */
.L_x_1738:
[----:B------:R-:W-:Y:S05]  /*29140*/  BSYNC.RECONVERGENT B1 ;  /* 0x0000000000017941 */ /* 0x000fea0003800200 */
.L_x_1737:
        /* <DEDUP_REMOVED lines=22> */
.L_x_1734:
[----:B------:R-:W-:Y:S05]  /*292b0*/  BSYNC.RECONVERGENT B0 ;  /* 0x0000000000007941 */ /* 0x000fea0003800200 */
.L_x_1733:
[----:B-----5:R-:W-:Y:S01]  /*292c0*/  STG.E desc[UR8][R16.64], R5 ;  /* 0x0000000510007986 */ /* 0x020fe2000c101908 */
[----:B------:R-:W-:Y:S05]  /*292d0*/  EXIT ;  /* 0x000000000000794d */ /* 0x000fea0003800000 */
        .weak           $__internal_5_$__cuda_sm20_div_s64
        .type           $__internal_5_$__cuda_sm20_div_s64,@function
        .size           $__internal_5_$__cuda_sm20_div_s64,(.L_x_3490 - $__internal_5_$__cuda_sm20_div_s64)
$__internal_5_$__cuda_sm20_div_s64:
        /* <DEDUP_REMOVED lines=83> */
[----:B------:R-:W-:Y:S06]  /*29810*/  RET.REL.NODEC R6 `(_ZN2at6native61_GLOBAL__N__2cc7adc6_23_UnfoldBackwardKernel_cu_9e10b42f_332735_unfold_backward_elementwise_kernelILi128ELi8EZNS1_32_unfold_backward_internal_kernelIfEEvRNS_14TensorIteratorEllllllEUliE_EEviT1_) ;  /* 0xfffffd6406f87950 */ /* 0x000fec0003c3ffff */
.L_x_1739:
        /* <DEDUP_REMOVED lines=14> */
.L_x_3490:


//--------------------- .text._ZN2at6native61_GLOBAL__N__2cc7adc6_23_UnfoldBackwardKernel_cu_9e10b42f_332735_unfold_backward_elementwise_kernelILi128ELi8EZNS1_32_unfold_backward_internal_kernelIdEEvRNS_14TensorIteratorEllllllEUliE_EEviT1_ --------------------------
	.section	.text._ZN2at6native61_GLOBAL__N__2cc7adc6_23_UnfoldBackwardKernel_cu_9e10b42f_332735_unfold_backward_elementwise_kernelILi128ELi8EZNS1_32_unfold_backward_internal_kernelIdEEvRNS_14TensorIteratorEllllllEUliE_EEviT1_,"ax",@progbits
	.align	128
.text._ZN2at6native61_GLOBAL__N__2cc7adc6_23_UnfoldBackwardKernel_cu_9e10b42f_332735_unfold_backward_elementwise_kernelILi128ELi8EZNS1_32_unfold_backward_internal_kernelIdEEvRNS_14TensorIteratorEllllllEUliE_EEviT1_:
        .type           _ZN2at6native61_GLOBAL__N__2cc7adc6_23_UnfoldBackwardKernel_cu_9e10b42f_332735_unfold_backward_elementwise_kernelILi128ELi8EZNS1_32_unfold_backward_internal_kernelIdEEvRNS_14TensorIteratorEllllllEUliE_EEviT1_,@function
        .size           _ZN2at6native61_GLOBAL__N__2cc7adc6_23_UnfoldBackwardKernel_cu_9e10b42f_332735_unfold_backward_elementwise_kernelILi128ELi8EZNS1_32_unfold_backward_internal_kernelIdEEvRNS_14TensorIteratorEllllllEUliE_EEviT1_,(.L_x_3492 - _ZN2at6native61_GLOBAL__N__2cc7adc6_23_UnfoldBackwardKernel_cu_9e10b42f_332735_unfold_backward_elementwise_kernelILi128ELi8EZNS1_32_unfold_backward_internal_kernelIdEEvRNS_14TensorIteratorEllllllEUliE_EEviT1_)
        .other          _ZN2at6native61_GLOBAL__N__2cc7adc6_23_UnfoldBackwardKernel_cu_9e10b42f_332735_unfold_backward_elementwise_kernelILi128ELi8EZNS1_32_unfold_backward_internal_kernelIdEEvRNS_14TensorIteratorEllllllEUliE_EEviT1_,@"STO_CUDA_ENTRY STV_DEFAULT"
_ZN2at6native61_GLOBAL__N__2cc7adc6_23_UnfoldBackwardKernel_cu_9e10b42f_332735_unfold_backward_elementwise_kernelILi128ELi8EZNS1_32_unfold_backward_internal_kernelIdEEvRNS_14TensorIteratorEllllllEUliE_EEviT1_:
        /* <DEDUP_REMOVED lines=51> */
.L_x_1744:
[----:B------:R-:W-:-:S07]  /*0330*/  MOV R4, 0x350 ;  /* 0x0000035000047802 */ /* 0x000fce0000000f00 */
[----:B------:R-:W-:Y:S05]  /*0340*/  CALL.REL.NOINC `($__internal_6_$__cuda_sm20_div_s64) ;  /* 0x00000290001c7944 */ /* 0x000fea0003c00000 */
.L_x_1743:
        /* <DEDUP_REMOVED lines=37> */
.L_x_1745:
[----:B------:R-:W-:Y:S01]  /*05a0*/  MOV R10, R14 ;  /* 0x0000000e000a7202 */ /* 0x000fe20000000f00 */
[----:B------:R-:W-:Y:S01]  /*05b0*/  IMAD.MOV.U32 R3, RZ, RZ, R15 ;  /* 0x000000ffff037224 */ /* 0x000fe200078e000f */
[----:B------:R-:W-:-:S07]  /*05c0*/  MOV R4, 0x5e0 ;  /* 0x000005e000047802 */ /* 0x000fce0000000f00 */
[----:B------:R-:W-:Y:S05]  /*05d0*/  CALL.REL.NOINC `($__internal_6_$__cuda_sm20_div_s64) ;  /* 0x0000028c00787944 */ /* 0x000fea0003c00000 */
.L_x_1746:
        /* <DEDUP_REMOVED lines=13> */
[C---:B------:R-:W-:Y:S02]  /*06b0*/  ISETP.GE.U32.AND P1, PT, R6.reuse, 0x7, PT ;  /* 0x000000070600780c */ /* 0x040fe40003f26070 */
        /* <DEDUP_REMOVED lines=19> */
[----:B------:R-:W-:Y:S01]  /*07f0*/  IADD3.X R8, PT, PT, RZ, ~R46, RZ, P1, !PT ;  /* 0x8000002eff087210 */ /* 0x000fe20000ffe4ff */
[----:B0-----:R-:W-:Y:S01]  /*0800*/  IMAD R9, R2, UR6, RZ ;  /* 0x0000000602097c24 */ /* 0x001fe2000f8e02ff */
[----:B------:R-:W-:Y:S02]  /*0810*/  USHF.L.U32 UR12, UR6, 0x6, URZ ;  /* 0x00000006060c7899 */ /* 0x000fe400080006ff */
[C---:B------:R-:W-:Y:S01]  /*0820*/  IMAD.WIDE.U32 R6, R0.reuse, UR6, RZ ;  /* 0x0000000600067c25 */ /* 0x040fe2000f8e00ff */
[C---:B------:R-:W-:Y:S02]  /*0830*/  IADD3 R39, P6, PT, R0.reuse, 0x5, RZ ;  /* 0x0000000500277810 */ /* 0x040fe40007fde0ff */
[C---:B------:R-:W-:Y:S01]  /*0840*/  IADD3 R38, P4, PT, R0.reuse, 0x6, RZ ;  /* 0x0000000600267810 */ /* 0x040fe20007f9e0ff */
[----:B------:R-:W-:Y:S01]  /*0850*/  IMAD R9, R0, UR7, R9 ;  /* 0x0000000700097c24 */ /* 0x000fe2000f8e0209 */
[----:B------:R-:W-:Y:S01]  /*0860*/  IADD3 R37, P2, PT, R6, UR6, RZ ;  /* 0x0000000606257c10 */ /* 0x000fe2000ff5e0ff */
[----:B--2---:R-:W-:-:S02]  /*0870*/  IMAD R12, R12, UR14, RZ ;  /* 0x0000000e0c0c7c24 */ /* 0x004fc4000f8e02ff */
[----:B------:R-:W-:Y:S01]  /*0880*/  IMAD.IADD R17, R7, 0x1, R9 ;  /* 0x0000000107117824 */ /* 0x000fe200078e0209 */
[----:B------:R-:W-:Y:S01]  /*0890*/  IADD3.X R9, PT, PT, RZ, ~R43, RZ, P3, !PT ;  /* 0x8000002bff097210 */ /* 0x000fe20001ffe4ff */
[C---:B------:R-:W-:Y:S02]  /*08a0*/  IMAD.SHL.U32 R7, R6.reuse, 0x8, RZ ;  /* 0x0000000806077824 */ /* 0x040fe400078e00ff */
[----:B------:R-:W-:Y:S01]  /*08b0*/  IMAD R25, R13, UR15, R12 ;  /* 0x0000000f0d197c24 */ /* 0x000fe2000f8e020c */
[----:B------:R-:W-:Y:S01]  /*08c0*/  SHF.L.U64.HI R11, R6, 0x3, R17 ;  /* 0x00000003060b7819 */ /* 0x000fe20000010211 */
[----:B------:R-:W-:Y:S01]  /*08d0*/  IMAD R6, R8, UR14, RZ ;  /* 0x0000000e08067c24 */ /* 0x000fe2000f8e02ff */
[----:B------:R-:W-:Y:S01]  /*08e0*/  IADD3.X R17, PT, PT, R17, UR7, RZ, P2, !PT ;  /* 0x0000000711117c10 */ /* 0x000fe200097fe4ff */
[----:B------:R-:W-:-:S04]  /*08f0*/  IMAD.WIDE.U32 R12, R13, UR14, R14 ;  /* 0x0000000e0d0c7c25 */ /* 0x000fc8000f8e000e */
[----:B------:R-:W-:Y:S02]  /*0900*/  IMAD R8, R9, UR14, RZ ;  /* 0x0000000e09087c24 */ /* 0x000fe4000f8e02ff */
[----:B------:R-:W-:Y:S02]  /*0910*/  IMAD.IADD R13, R13, 0x1, R25 ;  /* 0x000000010d0d7824 */ /* 0x000fe400078e0219 */
[----:B------:R-:W-:Y:S02]  /*0920*/  IMAD R25, R45, UR15, R8 ;  /* 0x0000000f2d197c24 */ /* 0x000fe4000f8e0208 */
[----:B------:R-:W-:Y:S02]  /*0930*/  IMAD R27, R41, UR15, R6 ;  /* 0x0000000f291b7c24 */ /* 0x000fe4000f8e0206 */
[----:B------:R-:W-:-:S04]  /*0940*/  IMAD.WIDE.U32 R44, R45, UR14, R14 ;  /* 0x0000000e2d2c7c25 */ /* 0x000fc8000f8e000e */
[----:B-1----:R-:W-:Y:S02]  /*0950*/  IMAD R6, R30, UR15, RZ ;  /* 0x0000000f1e067c24 */ /* 0x002fe4000f8e02ff */
[----:B------:R-:W-:Y:S02]  /*0960*/  IMAD R13, R13, R30, RZ ;  /* 0x0000001e0d0d7224 */ /* 0x000fe400078e02ff */
[----:B------:R-:W-:Y:S02]  /*0970*/  IMAD.IADD R25, R45, 0x1, R25 ;  /* 0x000000012d197824 */ /* 0x000fe400078e0219 */
[----:B------:R-:W-:-:S04]  /*0980*/  IMAD.WIDE.U32 R40, R41, UR14, R14 ;  /* 0x0000000e29287c25 */ /* 0x000fc8000f8e000e */
[----:B------:R-:W-:Y:S01]  /*0990*/  IMAD.WIDE.U32 R8, R30, UR14, RZ ;  /* 0x0000000e1e087c25 */ /* 0x000fe2000f8e00ff */
[----:B------:R-:W-:-:S03]  /*09a0*/  IADD3 R27, PT, PT, R41, R27, RZ ;  /* 0x0000001b291b7210 */ /* 0x000fc60007ffe0ff */
[----:B------:R-:W-:Y:S01]  /*09b0*/  IMAD R29, R31, UR14, R6 ;  /* 0x0000000e1f1d7c24 */ /* 0x000fe2000f8e0206 */
[----:B------:R-:W-:Y:S01]  /*09c0*/  LEA R6, P1, -R8, UR12, 0x6 ;  /* 0x0000000c08067c11 */ /* 0x000fe2000f8231ff */
[C---:B------:R-:W-:Y:S01]  /*09d0*/  IMAD R33, R12.reuse, R31, R13 ;  /* 0x0000001f0c217224 */ /* 0x040fe200078e020d */
[----:B------:R-:W0:Y:S01]  /*09e0*/  LDCU.64 UR12, c[0x0][0x5f0] ;  /* 0x0000be00ff0c77ac */ /* 0x000e220008000a00 */
[----:B------:R-:W-:-:S04]  /*09f0*/  IMAD.WIDE.U32 R12, R12, R30, RZ ;  /* 0x0000001e0c0c7225 */ /* 0x000fc800078e00ff */
[-C--:B------:R-:W-:Y:S01]  /*0a00*/  IMAD R16, R25, R30.reuse, RZ ;  /* 0x0000001e19107224 */ /* 0x080fe200078e02ff */
[----:B------:R-:W-:Y:S01]  /*0a10*/  IADD3 R25, PT, PT, R9, R29, RZ ;  /* 0x0000001d09197210 */ /* 0x000fe20007ffe0ff */
[----:B------:R-:W-:Y:S01]  /*0a20*/  IMAD.IADD R9, R13, 0x1, R33 ;  /* 0x000000010d097824 */ /* 0x000fe200078e0221 */
[----:B------:R-:W-:Y:S01]  /*0a30*/  LEA R7, P3, R12, R7, 0x3 ;  /* 0x000000070c077211 */ /* 0x000fe200078618ff */
[----:B------:R-:W-:Y:S01]  /*0a40*/  IMAD R29, R44, R31, R16 ;  /* 0x0000001f2c1d7224 */ /* 0x000fe200078e0210 */
[----:B------:R-:W-:Y:S01]  /*0a50*/  SHF.L.U64.HI R36, R8, 0x6, R25 ;  /* 0x0000000608247819 */ /* 0x000fe20000010219 */
[-C--:B------:R-:W-:Y:S01]  /*0a60*/  IMAD.WIDE.U32 R44, R44, R30.reuse, RZ ;  /* 0x0000001e2c2c7225 */ /* 0x080fe200078e00ff */
[----:B------:R-:W-:Y:S02]  /*0a70*/  LEA.HI.X R8, R12, R11, R9, 0x3, P3 ;  /* 0x0000000b0c087211 */ /* 0x000fe400018f1c09 */
[----:B------:R-:W-:Y:S01]  /*0a80*/  IADD3 R9, P3, PT, R0, 0x4, RZ ;  /* 0x0000000400097810 */ /* 0x000fe20007f7e0ff */
[----:B------:R-:W-:Y:S01]  /*0a90*/  IMAD R27, R27, R30, RZ ;  /* 0x0000001e1b1b7224 */ /* 0x000fe200078e02ff */
[----:B------:R-:W-:Y:S01]  /*0aa0*/  IADD3 R13, PT, PT, R45, R29, RZ ;  /* 0x0000001d2d0d7210 */ /* 0x000fe20007ffe0ff */
[----:B------:R-:W-:Y:S01]  /*0ab0*/  IMAD.SHL.U32 R12, R44, 0x8, RZ ;  /* 0x000000082c0c7824 */ /* 0x000fe200078e00ff */
[----:B------:R-:W-:Y:S01]  /*0ac0*/  IADD3.X R45, PT, PT, RZ, R2, RZ, P3, !PT ;  /* 0x00000002ff2d7210 */ /* 0x000fe20001ffe4ff */
[C---:B------:R-:W-:Y:S01]  /*0ad0*/  IMAD R27, R40.reuse, R31, R27 ;  /* 0x0000001f281b7224 */ /* 0x040fe200078e021b */
[----:B------:R-:W-:Y:S01]  /*0ae0*/  IADD3 R33, P5, PT, RZ, -R9, RZ ;  /* 0x80000009ff217210 */ /* 0x000fe20007fbe0ff */
[----:B------:R-:W-:Y:S01]  /*0af0*/  IMAD.WIDE.U32 R40, R40, R30, RZ ;  /* 0x0000001e28287225 */ /* 0x000fe200078e00ff */
[----:B------:R-:W-:-:S02]  /*0b00*/  SHF.L.U64.HI R44, R44, 0x3, R13 ;  /* 0x000000032c2c7819 */ /* 0x000fc4000001020d */
[----:B------:R-:W-:Y:S01]  /*0b10*/  IADD3 R35, P3, PT, RZ, -R39, RZ ;  /* 0x80000027ff237210 */ /* 0x000fe20007f7e0ff */
[--C-:B------:R-:W-:Y:S01]  /*0b20*/  IMAD.X R13, RZ, RZ, R2.reuse, P6 ;  /* 0x000000ffff0d7224 */ /* 0x100fe200030e0602 */
[----:B------:R-:W-:Y:S01]  /*0b30*/  IADD3 R25, PT, PT, R41, R27, RZ ;  /* 0x0000001b29197210 */ /* 0x000fe20007ffe0ff */
[--C-:B------:R-:W-:Y:S01]  /*0b40*/  IMAD.X R16, RZ, RZ, R2.reuse, P4 ;  /* 0x000000ffff107224 */ /* 0x100fe200020e0602 */
[----:B------:R-:W-:Y:S01]  /*0b50*/  IADD3.X R24, PT, PT, RZ, ~R45, RZ, P5, !PT ;  /* 0x8000002dff187210 */ /* 0x000fe20002ffe4ff */
[----:B------:R-:W-:Y:S01]  /*0b60*/  IMAD.SHL.U32 R11, R40, 0x8, RZ ;  /* 0x00000008280b7824 */ /* 0x000fe200078e00ff */
[----:B------:R-:W-:Y:S02]  /*0b70*/  IADD3 R18, P5, PT, R0, 0x7, RZ ;  /* 0x0000000700127810 */ /* 0x000fe40007fbe0ff */
[----:B------:R-:W-:Y:S01]  /*0b80*/  IADD3 R27, P4, PT, RZ, -R38, RZ ;  /* 0x80000026ff1b7210 */ /* 0x000fe20007f9e0ff */
[----:B------:R-:W-:Y:S01]  /*0b90*/  IMAD R24, R24, UR14, RZ ;  /* 0x0000000e18187c24 */ /* 0x000fe2000f8e02ff */
[----:B------:R-:W-:Y:S01]  /*0ba0*/  IADD3.X R26, PT, PT, RZ, ~R13, RZ, P3, !PT ;  /* 0x8000000dff1a7210 */ /* 0x000fe20001ffe4ff */
[----:B------:R-:W-:Y:S01]  /*0bb0*/  IMAD.X R41, RZ, RZ, R2, P5 ;  /* 0x000000ffff297224 */ /* 0x000fe200028e0602 */
[----:B------:R-:W-:Y:S01]  /*0bc0*/  SHF.L.U64.HI R40, R40, 0x3, R25 ;  /* 0x0000000328287819 */ /* 0x000fe20000010219 */
[C---:B------:R-:W-:Y:S01]  /*0bd0*/  IMAD R47, R33.reuse, UR15, R24 ;  /* 0x0000000f212f7c24 */ /* 0x040fe2000f8e0218 */
[----:B------:R-:W-:Y:S01]  /*0be0*/  IADD3 R25, P3, PT, RZ, -R18, RZ ;  /* 0x80000012ff197210 */ /* 0x000fe20007f7e0ff */
[----:B------:R-:W-:Y:S01]  /*0bf0*/  IMAD R26, R26, UR14, RZ ;  /* 0x0000000e1a1a7c24 */ /* 0x000fe2000f8e02ff */
[----:B------:R-:W-:Y:S01]  /*0c00*/  IADD3.X R28, PT, PT, RZ, ~R16, RZ, P4, !PT ;  /* 0x80000010ff1c7210 */ /* 0x000fe200027fe4ff */
[----:B------:R-:W-:-:S04]  /*0c10*/  IMAD.WIDE.U32 R32, R33, UR14, R14 ;  /* 0x0000000e21207c25 */ /* 0x000fc8000f8e000e */
[----:B------:R-:W-:Y:S01]  /*0c20*/  IMAD.X R48, RZ, RZ, ~R41, P3 ;  /* 0x000000ffff307224 */ /* 0x000fe200018e0e29 */
[----:B------:R-:W-:Y:S01]  /*0c30*/  IADD3 R33, PT, PT, R33, R47, RZ ;  /* 0x0000002f21217210 */ /* 0x000fe20007ffe0ff */
[----:B------:R-:W-:Y:S02]  /*0c40*/  IMAD R24, R28, UR14, RZ ;  /* 0x0000000e1c187c24 */ /* 0x000fe4000f8e02ff */
[C---:B------:R-:W-:Y:S01]  /*0c50*/  IMAD R51, R35.reuse, UR15, R26 ;  /* 0x0000000f23337c24 */ /* 0x040fe2000f8e021a */
[----:B------:R-:W1:Y:S01]  /*0c60*/  LDC.64 R28, c[0x0][0x608] ;  /* 0x00018200ff1c7b82 */ /* 0x000e620000000a00 */
[----:B------:R-:W-:-:S04]  /*0c70*/  IMAD.WIDE.U32 R34, R35, UR14, R14 ;  /* 0x0000000e23227c25 */ /* 0x000fc8000f8e000e */
[----:B------:R-:W-:Y:S02]  /*0c80*/  IMAD R48, R48, UR14, RZ ;  /* 0x0000000e30307c24 */ /* 0x000fe4000f8e02ff */
[C---:B------:R-:W-:Y:S02]  /*0c90*/  IMAD R49, R27.reuse, UR15, R24 ;  /* 0x0000000f1b317c24 */ /* 0x040fe4000f8e0218 */
[----:B------:R-:W-:-:S04]  /*0ca0*/  IMAD.WIDE.U32 R26, R27, UR14, R14 ;  /* 0x0000000e1b1a7c25 */ /* 0x000fc8000f8e000e */
[----:B------:R-:W-:Y:S01]  /*0cb0*/  IMAD.IADD R35, R35, 0x1, R51 ;  /* 0x0000000123237824 */ /* 0x000fe200078e0233 */
[----:B------:R-:W-:Y:S01]  /*0cc0*/  IADD3 R49, PT, PT, R27, R49, RZ ;  /* 0x000000311b317210 */ /* 0x000fe20007ffe0ff */
[C---:B------:R-:W-:Y:S02]  /*0cd0*/  IMAD R51, R25.reuse, UR15, R48 ;  /* 0x0000000f19337c24 */ /* 0x040fe4000f8e0230 */
[----:B------:R-:W-:-:S04]  /*0ce0*/  IMAD.WIDE.U32 R24, R25, UR14, R14 ;  /* 0x0000000e19187c25 */ /* 0x000fc8000f8e000e */
[-C--:B------:R-:W-:Y:S02]  /*0cf0*/  IMAD R33, R33, R30.reuse, RZ ;  /* 0x0000001e21217224 */ /* 0x080fe400078e02ff */
[-C--:B------:R-:W-:Y:S02]  /*0d00*/  IMAD R35, R35, R30.reuse, RZ ;  /* 0x0000001e23237224 */ /* 0x080fe400078e02ff */
[----:B------:R-:W-:Y:S02]  /*0d10*/  IMAD.IADD R27, R25, 0x1, R51 ;  /* 0x00000001191b7824 */ /* 0x000fe400078e0233 */
[-C--:B------:R-:W-:Y:S02]  /*0d20*/  IMAD R47, R32, R31.reuse, R33 ;  /* 0x0000001f202f7224 */ /* 0x080fe400078e0221 */
[----:B------:R-:W-:Y:S02]  /*0d30*/  IMAD R25, R34, R31, R35 ;  /* 0x0000001f22197224 */ /* 0x000fe400078e0223 */
[----:B------:R-:W-:-:S04]  /*0d40*/  IMAD.WIDE.U32 R32, R32, R30, RZ ;  /* 0x0000001e20207225 */ /* 0x000fc800078e00ff */
[----:B------:R-:W-:Y:S01]  /*0d50*/  IMAD.WIDE.U32 R34, R34, R30, RZ ;  /* 0x0000001e22227225 */ /* 0x000fe200078e00ff */
[----:B------:R-:W-:-:S03]  /*0d60*/  IADD3 R47, PT, PT, R33, R47, RZ ;  /* 0x0000002f212f7210 */ /* 0x000fc60007ffe0ff */
[-C--:B------:R-:W-:Y:S01]  /*0d70*/  IMAD R48, R49, R30.reuse, RZ ;  /* 0x0000001e31307224 */ /* 0x080fe200078e02ff */
[----:B------:R-:W-:Y:S01]  /*0d80*/  IADD3 R51, PT, PT, R35, R25, RZ ;  /* 0x0000001923337210 */ /* 0x000fe20007ffe0ff */
[-C--:B------:R-:W-:Y:S02]  /*0d90*/  IMAD R49, R27, R30.reuse, RZ ;  /* 0x0000001e1b317224 */ /* 0x080fe400078e02ff */
[C---:B------:R-:W-:Y:S01]  /*0da0*/  IMAD.SHL.U32 R33, R32.reuse, 0x8, RZ ;  /* 0x0000000820217824 */ /* 0x040fe200078e00ff */
[----:B------:R-:W-:Y:S01]  /*0db0*/  SHF.L.U64.HI R32, R32, 0x3, R47 ;  /* 0x0000000320207819 */ /* 0x000fe2000001022f */
[C---:B------:R-:W-:Y:S02]  /*0dc0*/  IMAD R49, R24.reuse, R31, R49 ;  /* 0x0000001f18317224 */ /* 0x040fe400078e0231 */
[----:B------:R-:W-:-:S04]  /*0dd0*/  IMAD.WIDE.U32 R24, R24, R30, RZ ;  /* 0x0000001e18187225 */ /* 0x000fc800078e00ff */
[C---:B------:R-:W-:Y:S01]  /*0de0*/  IMAD R47, R26.reuse, R31, R48 ;  /* 0x0000001f1a2f7224 */ /* 0x040fe200078e0230 */
[----:B------:R-:W-:Y:S01]  /*0df0*/  IADD3 R49, PT, PT, R25, R49, RZ ;  /* 0x0000003119317210 */ /* 0x000fe20007ffe0ff */
[----:B------:R-:W-:-:S03]  /*0e00*/  IMAD.WIDE.U32 R26, R26, R30, RZ ;  /* 0x0000001e1a1a7225 */ /* 0x000fc600078e00ff */
[----:B------:R-:W-:Y:S01]  /*0e10*/  SHF.L.U64.HI R48, R24, 0x3, R49 ;  /* 0x0000000318307819 */ /* 0x000fe20000010231 */
[----:B------:R-:W-:Y:S01]  /*0e20*/  IMAD R25, R2, UR14, RZ ;  /* 0x0000000e02197c24 */ /* 0x000fe2000f8e02ff */
[----:B------:R-:W-:Y:S01]  /*0e30*/  IADD3 R47, PT, PT, R27, R47, RZ ;  /* 0x0000002f1b2f7210 */ /* 0x000fe20007ffe0ff */
[C---:B------:R-:W-:Y:S01]  /*0e40*/  IMAD.SHL.U32 R35, R34.reuse, 0x8, RZ ;  /* 0x0000000822237824 */ /* 0x040fe200078e00ff */
[----:B------:R-:W-:Y:S01]  /*0e50*/  SHF.L.U64.HI R34, R34, 0x3, R51 ;  /* 0x0000000322227819 */ /* 0x000fe20000010233 */
[----:B------:R-:W-:Y:S01]  /*0e60*/  IMAD R49, R0, UR15, R25 ;  /* 0x0000000f00317c24 */ /* 0x000fe2000f8e0219 */
[----:B------:R-:W-:Y:S01]  /*0e70*/  SHF.L.U64.HI R47, R26, 0x3, R47 ;  /* 0x000000031a2f7819 */ /* 0x000fe2000001022f */
[----:B------:R-:W-:Y:S02]  /*0e80*/  IMAD R25, R43, UR6, RZ ;  /* 0x000000062b197c24 */ /* 0x000fe4000f8e02ff */
[----:B-1----:R-:W-:-:S04]  /*0e90*/  IMAD.WIDE.U32 R28, R0, UR14, R28 ;  /* 0x0000000e001c7c25 */ /* 0x002fc8000f8e001c */
[----:B------:R-:W-:Y:S01]  /*0ea0*/  IMAD R51, R46, UR6, RZ ;  /* 0x000000062e337c24 */ /* 0x000fe2000f8e02ff */
[----:B------:R-:W-:Y:S01]  /*0eb0*/  IADD3 R53, PT, PT, R29, R49, RZ ;  /* 0x000000311d357210 */ /* 0x000fe20007ffe0ff */
[----:B------:R-:W-:Y:S02]  /*0ec0*/  IMAD.SHL.U32 R27, R26, 0x8, RZ ;  /* 0x000000081a1b7824 */ /* 0x000fe400078e00ff */
[----:B------:R-:W-:Y:S02]  /*0ed0*/  IMAD R46, R45, UR6, RZ ;  /* 0x000000062d2e7c24 */ /* 0x000fe4000f8e02ff */
[----:B------:R-:W-:Y:S02]  /*0ee0*/  IMAD.SHL.U32 R26, R24, 0x8, RZ ;  /* 0x00000008181a7824 */ /* 0x000fe400078e00ff */
[C---:B------:R-:W-:Y:S02]  /*0ef0*/  IMAD R45, R10.reuse, UR7, R25 ;  /* 0x000000070a2d7c24 */ /* 0x040fe4000f8e0219 */
[----:B------:R-:W-:Y:S01]  /*0f00*/  IMAD.WIDE.U32 R24, R10, UR6, RZ ;  /* 0x000000060a187c25 */ /* 0x000fe2000f8e00ff */
[----:B------:R-:W-:-:S03]  /*0f10*/  IADD3 R10, P3, PT, R14, -R28, RZ ;  /* 0x8000001c0e0a7210 */ /* 0x000fc60007f7e0ff */
[----:B------:R-:W-:Y:S01]  /*0f20*/  IMAD R49, R9, UR7, R46 ;  /* 0x0000000709317c24 */ /* 0x000fe2000f8e022e */
[----:B------:R-:W-:Y:S01]  /*0f30*/  IADD3 R45, PT, PT, R25, R45, RZ ;  /* 0x0000002d192d7210 */ /* 0x000fe20007ffe0ff */
[----:B------:R-:W-:Y:S01]  /*0f40*/  IMAD.WIDE.U32 R28, R9, UR6, RZ ;  /* 0x00000006091c7c25 */ /* 0x000fe2000f8e00ff */
[----:B------:R-:W-:-:S03]  /*0f50*/  LEA R12, P4, R24, R12, 0x3 ;  /* 0x0000000c180c7211 */ /* 0x000fc600078818ff */
[----:B------:R-:W-:Y:S01]  /*0f60*/  IMAD.X R9, R15, 0x1, ~R53, P3 ;  /* 0x000000010f097824 */ /* 0x000fe200018e0e35 */
[----:B------:R-:W-:Y:S01]  /*0f70*/  IADD3 R49, PT, PT, R29, R49, RZ ;  /* 0x000000311d317210 */ /* 0x000fe20007ffe0ff */
[----:B------:R-:W-:Y:S01]  /*0f80*/  IMAD R51, R42, UR7, R51 ;  /* 0x000000072a337c24 */ /* 0x000fe2000f8e0233 */
[----:B------:R-:W-:Y:S01]  /*0f90*/  LEA R33, P5, R28, R33, 0x3 ;  /* 0x000000211c217211 */ /* 0x000fe200078a18ff */
[----:B------:R-:W-:Y:S01]  /*0fa0*/  IMAD.WIDE.U32 R42, R42, UR6, RZ ;  /* 0x000000062a2a7c25 */ /* 0x000fe2000f8e00ff */
[----:B------:R-:W-:Y:S02]  /*0fb0*/  LEA.HI.X R44, R24, R44, R45, 0x3, P4 ;  /* 0x0000002c182c7211 */ /* 0x000fe400020f1c2d */
[----:B------:R-:W-:Y:S01]  /*0fc0*/  LEA.HI.X R32, R28, R32, R49, 0x3, P5 ;  /* 0x000000201c207211 */ /* 0x000fe200028f1c31 */
[----:B------:R-:W-:Y:S01]  /*0fd0*/  IMAD R9, R9, R30, RZ ;  /* 0x0000001e09097224 */ /* 0x000fe200078e02ff */
[----:B------:R-:W-:Y:S01]  /*0fe0*/  LEA R11, P3, R42, R11, 0x3 ;  /* 0x0000000b2a0b7211 */ /* 0x000fe200078618ff */
[----:B------:R-:W-:Y:S01]  /*0ff0*/  IMAD R24, R13, UR6, RZ ;  /* 0x000000060d187c24 */ /* 0x000fe2000f8e02ff */
[----:B------:R-:W-:Y:S01]  /*1000*/  MOV R45, R19 ;  /* 0x00000013002d7202 */ /* 0x000fe20000000f00 */
[----:B------:R-:W-:-:S02]  /*1010*/  IMAD.IADD R51, R43, 0x1, R51 ;  /* 0x000000012b337824 */ /* 0x000fc400078e0233 */
[----:B------:R-:W-:Y:S02]  /*1020*/  IMAD R13, R10, R31, R9 ;  /* 0x0000001f0a0d7224 */ /* 0x000fe400078e0209 */
[----:B------:R-:W-:Y:S01]  /*1030*/  IMAD R25, R16, UR6, RZ ;  /* 0x0000000610197c24 */ /* 0x000fe2000f8e02ff */
[----:B------:R-:W-:Y:S01]  /*1040*/  LEA.HI.X R40, R42, R40, R51, 0x3, P3 ;  /* 0x000000282a287211 */ /* 0x000fe200018f1c33 */
[----:B------:R-:W-:Y:S01]  /*1050*/  IMAD.WIDE.U32 R30, R10, R30, RZ ;  /* 0x0000001e0a1e7225 */ /* 0x000fe200078e00ff */
[----:B0-----:R-:W-:-:S03]  /*1060*/  MOV R42, UR12 ;  /* 0x0000000c002a7c02 */ /* 0x001fc60008000f00 */
[----:B------:R-:W-:Y:S01]  /*1070*/  IMAD R9, R39, UR7, R24 ;  /* 0x0000000727097c24 */ /* 0x000fe2000f8e0218 */
[----:B------:R-:W-:Y:S01]  /*1080*/  IADD3 R13, PT, PT, R31, R13, RZ ;  /* 0x0000000d1f0d7210 */ /* 0x000fe20007ffe0ff */
[----:B------:R-:W-:-:S03]  /*1090*/  IMAD.WIDE.U32 R28, R39, UR6, RZ ;  /* 0x00000006271c7c25 */ /* 0x000fc6000f8e00ff */
[----:B------:R-:W-:Y:S01]  /*10a0*/  SHF.L.U64.HI R46, R30, 0x3, R13 ;  /* 0x000000031e2e7819 */ /* 0x000fe2000001020d */
[----:B------:R-:W-:Y:S01]  /*10b0*/  IMAD R43, R41, UR6, RZ ;  /* 0x00000006292b7c24 */ /* 0x000fe2000f8e02ff */
[----:B------:R-:W-:Y:S01]  /*10c0*/  LEA R35, P3, R28, R35, 0x3 ;  /* 0x000000231c237211 */ /* 0x000fe200078618ff */
[----:B------:R-:W-:Y:S02]  /*10d0*/  IMAD R41, R38, UR7, R25 ;  /* 0x0000000726297c24 */ /* 0x000fe4000f8e0219 */
[----:B------:R-:W-:Y:S02]  /*10e0*/  IMAD.IADD R9, R29, 0x1, R9 ;  /* 0x000000011d097824 */ /* 0x000fe400078e0209 */
[C---:B------:R-:W-:Y:S02]  /*10f0*/  IMAD R43, R18.reuse, UR7, R43 ;  /* 0x00000007122b7c24 */ /* 0x040fe4000f8e022b */
[----:B------:R-:W-:Y:S01]  /*1100*/  IMAD.WIDE.U32 R24, R18, UR6, RZ ;  /* 0x0000000612187c25 */ /* 0x000fe2000f8e00ff */
[----:B------:R-:W-:-:S03]  /*1110*/  LEA.HI.X R34, R28, R34, R9, 0x3, P3 ;  /* 0x000000221c227211 */ /* 0x000fc600018f1c09 */
[----:B------:R-:W-:Y:S01]  /*1120*/  IMAD.WIDE.U32 R38, R38, UR6, RZ ;  /* 0x0000000626267c25 */ /* 0x000fe2000f8e00ff */
[----:B------:R-:W-:Y:S01]  /*1130*/  USHF.L.U64.HI UR6, UR6, 0x6, UR7 ;  /* 0x0000000606067899 */ /* 0x000fe20008010207 */
[----:B------:R-:W-:Y:S02]  /*1140*/  LEA R10, P4, R24, R26, 0x3 ;  /* 0x0000001a180a7211 */ /* 0x000fe400078818ff */
[----:B------:R-:W-:Y:S01]  /*1150*/  IMAD.SHL.U32 R18, R30, 0x8, RZ ;  /* 0x000000081e127824 */ /* 0x000fe200078e00ff */
[----:B------:R-:W-:Y:S01]  /*1160*/  IADD3 R16, PT, PT, R39, R41, RZ ;  /* 0x0000002927107210 */ /* 0x000fe20007ffe0ff */
[----:B------:R-:W-:Y:S01]  /*1170*/  IMAD.IADD R25, R25, 0x1, R43 ;  /* 0x0000000119197824 */ /* 0x000fe200078e022b */
[C---:B------:R-:W-:Y:S01]  /*1180*/  LEA R9, P3, R38.reuse, R27, 0x3 ;  /* 0x0000001b26097211 */ /* 0x040fe200078618ff */
[----:B------:R-:W-:Y:S01]  /*1190*/  IMAD.U32 R41, RZ, RZ, UR13 ;  /* 0x0000000dff297e24 */ /* 0x000fe2000f8e00ff */
[----:B------:R-:W-:Y:S02]  /*11a0*/  LEA R13, P2, R37, R18, 0x3 ;  /* 0x00000012250d7211 */ /* 0x000fe400078418ff */
[----:B------:R-:W-:-:S02]  /*11b0*/  LEA.HI.X R47, R38, R47, R16, 0x3, P3 ;  /* 0x0000002f262f7211 */ /* 0x000fc400018f1c10 */
[----:B------:R-:W-:Y:S02]  /*11c0*/  LEA.HI.X R48, R24, R48, R25, 0x3, P4 ;  /* 0x0000003018307211 */ /* 0x000fe400020f1c19 */
[----:B------:R-:W-:Y:S02]  /*11d0*/  LEA.HI.X R46, R37, R46, R17, 0x3, P2 ;  /* 0x0000002e252e7211 */ /* 0x000fe400010f1c11 */
[----:B------:R-:W-:Y:S02]  /*11e0*/  LOP3.LUT R43, R3, 0xfffffff8, RZ, 0xc0, !PT ;  /* 0xfffffff8032b7812 */ /* 0x000fe400078ec0ff */
[----:B------:R-:W-:-:S07]  /*11f0*/  IADD3.X R50, PT, PT, ~R36, UR6, RZ, P1, !PT ;  /* 0x0000000624327c10 */ /* 0x000fce0008ffe5ff */
.L_x_1751:
[----:B------:R-:W-:-:S05]  /*1200*/  IADD3 R28, P1, PT, R42, R7, RZ ;  /* 0x000000072a1c7210 */ /* 0x000fca0007f3e0ff */
[----:B------:R-:W-:Y:S01]  /*1210*/  IMAD.X R29, R41, 0x1, R8, P1 ;  /* 0x00000001291d7824 */ /* 0x000fe200008e0608 */
[----:B------:R-:W-:-:S05]  /*1220*/  IADD3 R26, P1, PT, R42, R13, RZ ;  /* 0x0000000d2a1a7210 */ /* 0x000fca0007f3e0ff */
[----:B------:R-:W2:Y:S01]  /*1230*/  LDG.E.64 R28, desc[UR8][R28.64] ;  /* 0x000000081c1c7981 */ /* 0x000ea2000c1e1b00 */
[----:B------:R-:W-:Y:S02]  /*1240*/  IADD3.X R27, PT, PT, R41, R46, RZ, P1, !PT ;  /* 0x0000002e291b7210 */ /* 0x000fe40000ffe4ff */
[----:B------:R-:W-:-:S04]  /*1250*/  IADD3 R24, P1, PT, R42, R11, RZ ;  /* 0x0000000b2a187210 */ /* 0x000fc80007f3e0ff */
[----:B------:R-:W3:Y:S01]  /*1260*/  LDG.E.64 R26, desc[UR8][R26.64] ;  /* 0x000000081a1a7981 */ /* 0x000ee2000c1e1b00 */
[----:B------:R-:W-:Y:S01]  /*1270*/  IMAD.X R25, R41, 0x1, R40, P1 ;  /* 0x0000000129197824 */ /* 0x000fe200008e0628 */
[----:B------:R-:W-:-:S05]  /*1280*/  IADD3 R18, P1, PT, R42, R12, RZ ;  /* 0x0000000c2a127210 */ /* 0x000fca0007f3e0ff */
[----:B------:R-:W4:Y:S01]  /*1290*/  LDG.E.64 R24, desc[UR8][R24.64] ;  /* 0x0000000818187981 */ /* 0x000f22000c1e1b00 */
[----:B------:R-:W-:Y:S02]  /*12a0*/  IADD3.X R19, PT, PT, R41, R44, RZ, P1, !PT ;  /* 0x0000002c29137210 */ /* 0x000fe40000ffe4ff */
[----:B------:R-:W-:-:S04]  /*12b0*/  IADD3 R16, P1, PT, R42, R33, RZ ;  /* 0x000000212a107210 */ /* 0x000fc80007f3e0ff */
[----:B------:R-:W4:Y:S01]  /*12c0*/  LDG.E.64 R18, desc[UR8][R18.64] ;  /* 0x0000000812127981 */ /* 0x000f22000c1e1b00 */
        /* <DEDUP_REMOVED lines=9> */
[----:B------:R-:W-:-:S06]  /*1360*/  IADD3.X R37, PT, PT, R41, R48, RZ, P1, !PT ;  /* 0x0000003029257210 */ /* 0x000fcc0000ffe4ff */
[----:B------:R-:W4:Y:S01]  /*1370*/  LDG.E.64 R36, desc[UR8][R36.64] ;  /* 0x0000000824247981 */ /* 0x000f22000c1e1b00 */
[----:B------:R-:W-:Y:S02]  /*1380*/  IADD3 R43, P1, PT, R43, -0x8, RZ ;  /* 0xfffffff82b2b7810 */ /* 0x000fe40007f3e0ff */
[----:B------:R-:W-:Y:S02]  /*1390*/  IADD3 R0, P2, PT, R0, 0x8, RZ ;  /* 0x0000000800007810 */ /* 0x000fe40007f5e0ff */
[----:B------:R-:W-:Y:S02]  /*13a0*/  IADD3.X R45, PT, PT, R45, -0x1, RZ, P1, !PT ;  /* 0xffffffff2d2d7810 */ /* 0x000fe40000ffe4ff */
[----:B------:R-:W-:Y:S01]  /*13b0*/  ISETP.NE.U32.AND P1, PT, R43, RZ, PT ;  /* 0x000000ff2b00720c */ /* 0x000fe20003f25070 */
[----:B------:R-:W-:Y:S01]  /*13c0*/  IMAD.X R2, RZ, RZ, R2, P2 ;  /* 0x000000ffff027224 */ /* 0x000fe200010e0602 */
[----:B------:R-:W-:Y:S02]  /*13d0*/  IADD3 R42, P3, PT, R42, R6, RZ ;  /* 0x000000062a2a7210 */ /* 0x000fe40007f7e0ff */
[----:B------:R-:W-:-:S02]  /*13e0*/  ISETP.NE.AND.EX P1, PT, R45, RZ, PT, P1 ;  /* 0x000000ff2d00720c */ /* 0x000fc40003f25310 */
[----:B------:R-:W-:Y:S01]  /*13f0*/  IADD3.X R41, PT, PT, R41, R50, RZ, P3, !PT ;  /* 0x0000003229297210 */ /* 0x000fe20001ffe4ff */
[----:B--2--5:R-:W-:-:S08]  /*1400*/  DADD R28, R28, R22 ;  /* 0x000000001c1c7229 */ /* 0x024fd00000000016 */
[----:B---3--:R-:W-:-:S08]  /*1410*/  DADD R26, R28, R26 ;  /* 0x000000001c1a7229 */ /* 0x008fd0000000001a */
[----:B----4-:R-:W-:-:S08]  /*1420*/  DADD R24, R26, R24 ;  /* 0x000000001a187229 */ /* 0x010fd00000000018 */
[----:B------:R-:W-:-:S08]  /*1430*/  DADD R18, R24, R18 ;  /* 0x0000000018127229 */ /* 0x000fd00000000012 */
[----:B------:R-:W-:-:S08]  /*1440*/  DADD R16, R18, R16 ;  /* 0x0000000012107229 */ /* 0x000fd00000000010 */
[----:B------:R-:W-:-:S08]  /*1450*/  DADD R16, R16, R30 ;  /* 0x0000000010107229 */ /* 0x000fd0000000001e */
[----:B------:R-:W-:-:S08]  /*1460*/  DADD R16, R16, R38 ;  /* 0x0000000010107229 */ /* 0x000fd00000000026 */
[----:B------:R-:W-:Y:S01]  /*1470*/  DADD R22, R16, R36 ;  /* 0x0000000010167229 */ /* 0x000fe20000000024 */
[----:B------:R-:W-:Y:S10]  /*1480*/  @P1 BRA `(.L_x_1751) ;  /* 0xfffffffc005c1947 */ /* 0x000ff4000383ffff */
.L_x_1750:
[----:B------:R-:W-:Y:S05]  /*1490*/  BSYNC.RECONVERGENT B2 ;  /* 0x0000000000027941 */ /* 0x000fea0003800200 */
.L_x_1749:
        /* <DEDUP_REMOVED lines=17> */
[----:B--2---:R-:W-:Y:S02]  /*15b0*/  IMAD R17, R2, UR14, RZ ;  /* 0x0000000e02117c24 */ /* 0x004fe4000f8e02ff */
[C---:B------:R-:W-:Y:S02]  /*15c0*/  IMAD R13, R7.reuse, UR13, R4 ;  /* 0x0000000d070d7c24 */ /* 0x040fe4000f8e0204 */
        /* <DEDUP_REMOVED lines=12> */
[----:B------:R-:W-:Y:S01]  /*1690*/  IADD3 R10, P4, PT, R10, UR14, RZ ;  /* 0x0000000e0a0a7c10 */ /* 0x000fe2000ff9e0ff */
[----:B------:R-:W-:Y:S01]  /*16a0*/  IMAD R7, R6, UR17, R7 ;  /* 0x0000001106077c24 */ /* 0x000fe2000f8e0207 */
[----:B----4-:R-:W-:Y:S01]  /*16b0*/  LEA R6, P1, R8, UR6, 0x3 ;  /* 0x0000000608067c11 */ /* 0x010fe2000f8218ff */
[----:B------:R-:W-:Y:S01]  /*16c0*/  IMAD.IADD R13, R13, 0x1, R17 ;  /* 0x000000010d0d7824 */ /* 0x000fe200078e0211 */
[----:B------:R-:W-:Y:S02]  /*16d0*/  IADD3.X R11, PT, PT, R11, UR15, RZ, P4, !PT ;  /* 0x0000000f0b0b7c10 */ /* 0x000fe4000a7fe4ff */
[----:B------:R-:W-:-:S02]  /*16e0*/  IADD3 R7, PT, PT, R7, R9, RZ ;  /* 0x0000000907077210 */ /* 0x000fc40007ffe0ff */
[----:B------:R-:W-:Y:S02]  /*16f0*/  IADD3.X R4, PT, PT, R15, ~R13, RZ, P3, !PT ;  /* 0x8000000d0f047210 */ /* 0x000fe40001ffe4ff */
[----:B------:R-:W-:Y:S02]  /*1700*/  LEA.HI.X R7, R8, UR7, R7, 0x3, P1 ;  /* 0x0000000708077c11 */ /* 0x000fe400088f1c07 */
[----:B------:R-:W-:Y:S01]  /*1710*/  IADD3 R17, P1, PT, R14, -R25, RZ ;  /* 0x800000190e117210 */ /* 0x000fe20007f3e0ff */
[----:B------:R-:W-:Y:S01]  /*1720*/  IMAD R8, R4, UR16, RZ ;  /* 0x0000001004087c24 */ /* 0x000fe2000f8e02ff */
[----:B------:R-:W-:Y:S02]  /*1730*/  IADD3.X R19, PT, PT, R13, UR13, RZ, P2, !PT ;  /* 0x0000000d0d137c10 */ /* 0x000fe400097fe4ff */
[----:B------:R-:W-:Y:S01]  /*1740*/  IADD3 R12, P2, PT, R10, UR14, RZ ;  /* 0x0000000e0a0c7c10 */ /* 0x000fe2000ff5e0ff */
[----:B------:R-:W-:Y:S01]  /*1750*/  IMAD R29, R27, UR17, R8 ;  /* 0x000000111b1d7c24 */ /* 0x000fe2000f8e0208 */
[----:B------:R-:W-:Y:S01]  /*1760*/  IADD3 R25, P3, P4, R14, -UR12, -R25 ;  /* 0x8000000c0e197c10 */ /* 0x000fe2000fc7e819 */
[----:B------:R-:W-:Y:S01]  /*1770*/  IMAD.X R4, R15, 0x1, ~R19, P1 ;  /* 0x000000010f047824 */ /* 0x000fe200008e0e13 */
[----:B------:R-:W-:Y:S01]  /*1780*/  IADD3.X R13, PT, PT, R11, UR15, RZ, P2, !PT ;  /* 0x0000000f0b0d7c10 */ /* 0x000fe200097fe4ff */
[----:B------:R-:W-:Y:S01]  /*1790*/  IMAD.WIDE.U32 R8, R27, UR16, R10 ;  /* 0x000000101b087c25 */ /* 0x000fe2000f8e000a */
[----:B------:R-:W-:Y:S01]  /*17a0*/  IADD3 R18, P1, PT, R12, UR14, RZ ;  /* 0x0000000e0c127c10 */ /* 0x000fe2000ff3e0ff */
[----:B------:R-:W2:Y:S02]  /*17b0*/  LDG.E.64 R6, desc[UR8][R6.64] ;  /* 0x0000000806067981 */ /* 0x000ea4000c1e1b00 */
[----:B------:R-:W-:Y:S01]  /*17c0*/  IMAD R10, R4, UR16, RZ ;  /* 0x00000010040a7c24 */ /* 0x000fe2000f8e02ff */
[----:B------:R-:W-:-:S02]  /*17d0*/  IADD3.X R4, PT, PT, R15, ~UR13, ~R19, P3, P4 ;  /* 0x8000000d0f047c10 */ /* 0x000fc40009fe8c13 */
[----:B------:R-:W-:Y:S01]  /*17e0*/  IADD3.X R19, PT, PT, R13, UR15, RZ, P1, !PT ;  /* 0x0000000f0d137c10 */ /* 0x000fe20008ffe4ff */
[----:B------:R-:W-:Y:S01]  /*17f0*/  IMAD R27, R17, UR17, R10 ;  /* 0x00000011111b7c24 */ /* 0x000fe2000f8e020a */
[----:B------:R-:W-:Y:S01]  /*1800*/  IADD3 R9, PT, PT, R29, R9, RZ ;  /* 0x000000091d097210 */ /* 0x000fe20007ffe0ff */
[----:B------:R-:W-:Y:S01]  /*1810*/  IMAD.WIDE.U32 R10, R17, UR16, R12 ;  /* 0x00000010110a7c25 */ /* 0x000fe2000f8e000c */
[----:B------:R-:W-:-:S03]  /*1820*/  LEA R16, P1, R8, UR6, 0x3 ;  /* 0x0000000608107c11 */ /* 0x000fc6000f8218ff */
[----:B------:R-:W-:Y:S01]  /*1830*/  IMAD R4, R4, UR16, RZ ;  /* 0x0000001004047c24 */ /* 0x000fe2000f8e02ff */
[----:B------:R-:W-:Y:S01]  /*1840*/  LEA.HI.X R17, R8, UR7, R9, 0x3, P1 ;  /* 0x0000000708117c11 */ /* 0x000fe200088f1c09 */
[----:B------:R-:W-:Y:S01]  /*1850*/  IMAD.WIDE.U32 R12, R25, UR16, R18 ;  /* 0x00000010190c7c25 */ /* 0x000fe2000f8e0012 */
[----:B------:R-:W-:-:S03]  /*1860*/  LEA R18, P1, R10, UR6, 0x3 ;  /* 0x000000060a127c11 */ /* 0x000fc6000f8218ff */
[----:B------:R-:W-:Y:S01]  /*1870*/  IMAD.IADD R11, R11, 0x1, R27 ;  /* 0x000000010b0b7824 */ /* 0x000fe200078e021b */
[----:B------:R-:W3:Y:S01]  /*1880*/  LDG.E.64 R8, desc[UR8][R16.64] ;  /* 0x0000000810087981 */ /* 0x000ee2000c1e1b00 */
[----:B------:R-:W-:-:S03]  /*1890*/  IMAD R29, R25, UR17, R4 ;  /* 0x00000011191d7c24 */ /* 0x000fc6000f8e0204 */
[----:B------:R-:W-:Y:S02]  /*18a0*/  LEA.HI.X R19, R10, UR7, R11, 0x3, P1 ;  /* 0x000000070a137c11 */ /* 0x000fe400088f1c0b */
[----:B------:R-:W-:Y:S02]  /*18b0*/  IADD3 R13, PT, PT, R13, R29, RZ ;  /* 0x0000001d0d0d7210 */ /* 0x000fe40007ffe0ff */
[C---:B------:R-:W-:Y:S01]  /*18c0*/  LEA R24, P1, R12.reuse, UR6, 0x3 ;  /* 0x000000060c187c11 */ /* 0x040fe2000f8218ff */
[----:B------:R-:W4:Y:S03]  /*18d0*/  LDG.E.64 R10, desc[UR8][R18.64] ;  /* 0x00000008120a7981 */ /* 0x000f26000c1e1b00 */
[----:B------:R-:W-:-:S05]  /*18e0*/  LEA.HI.X R25, R12, UR7, R13, 0x3, P1 ;  /* 0x000000070c197c11 */ /* 0x000fca00088f1c0d */
[----:B------:R-:W4:Y:S01]  /*18f0*/  LDG.E.64 R12, desc[UR8][R24.64] ;  /* 0x00000008180c7981 */ /* 0x000f22000c1e1b00 */
[----:B------:R-:W-:-:S05]  /*1900*/  IADD3 R0, P1, PT, R0, 0x4, RZ ;  /* 0x0000000400007810 */ /* 0x000fca0007f3e0ff */
[----:B------:R-:W-:Y:S01]  /*1910*/  IMAD.X R2, RZ, RZ, R2, P1 ;  /* 0x000000ffff027224 */ /* 0x000fe200008e0602 */
[----:B--2--5:R-:W-:-:S08]  /*1920*/  DADD R6, R22, R6 ;  /* 0x0000000016067229 */ /* 0x024fd00000000006 */
[----:B---3--:R-:W-:-:S08]  /*1930*/  DADD R6, R6, R8 ;  /* 0x0000000006067229 */ /* 0x008fd00000000008 */
[----:B----4-:R-:W-:-:S08]  /*1940*/  DADD R6, R6, R10 ;  /* 0x0000000006067229 */ /* 0x010fd0000000000a */
[----:B------:R-:W-:-:S11]  /*1950*/  DADD R22, R6, R12 ;  /* 0x0000000006167229 */ /* 0x000fd6000000000c */
.L_x_1755:
[----:B------:R-:W-:Y:S05]  /*1960*/  BSYNC.RECONVERGENT B3 ;  /* 0x0000000000037941 */ /* 0x000fea0003800200 */
.L_x_1754:
        /* <DEDUP_REMOVED lines=17> */
[C---:B------:R-:W-:Y:S02]  /*1a80*/  IMAD R3, R7.reuse, UR7, R4 ;  /* 0x0000000707037c24 */ /* 0x040fe4000f8e0204 */
[----:B--2---:R-:W-:Y:S02]  /*1a90*/  IMAD R13, R2, UR12, RZ ;  /* 0x0000000c020d7c24 */ /* 0x004fe4000f8e02ff */
[----:B------:R-:W-:-:S04]  /*1aa0*/  IMAD.WIDE.U32 R6, R7, UR6, R14 ;  /* 0x0000000607067c25 */ /* 0x000fc8000f8e000e */
[----:B------:R-:W-:Y:S01]  /*1ab0*/  IMAD.WIDE.U32 R8, R0, UR12, RZ ;  /* 0x0000000c00087c25 */ /* 0x000fe2000f8e00ff */
[----:B------:R-:W-:-:S03]  /*1ac0*/  IADD3 R3, PT, PT, R7, R3, RZ ;  /* 0x0000000307037210 */ /* 0x000fc60007ffe0ff */
[----:B------:R-:W-:Y:S01]  /*1ad0*/  IMAD R13, R0, UR13, R13 ;  /* 0x0000000d000d7c24 */ /* 0x000fe2000f8e020d */
[----:B------:R-:W-:Y:S01]  /*1ae0*/  IADD3 R12, P2, PT, R8, UR12, RZ ;  /* 0x0000000c080c7c10 */ /* 0x000fe2000ff5e0ff */
[----:B-1----:R-:W-:-:S04]  /*1af0*/  IMAD.WIDE.U32 R10, R0, UR6, R10 ;  /* 0x00000006000a7c25 */ /* 0x002fc8000f8e000a */
[----:B------:R-:W-:Y:S01]  /*1b00*/  IMAD R17, R0, UR7, R17 ;  /* 0x0000000700117c24 */ /* 0x000fe2000f8e0211 */
[----:B------:R-:W-:Y:S01]  /*1b10*/  IADD3 R7, P1, PT, R14, -R10, RZ ;  /* 0x8000000a0e077210 */ /* 0x000fe20007f3e0ff */
[----:B------:R-:W-:Y:S02]  /*1b20*/  IMAD.IADD R9, R9, 0x1, R13 ;  /* 0x0000000109097824 */ /* 0x000fe400078e020d */
[----:B------:R-:W-:Y:S02]  /*1b30*/  IMAD.IADD R17, R11, 0x1, R17 ;  /* 0x000000010b117824 */ /* 0x000fe400078e0211 */
[----:B---3--:R-:W-:Y:S01]  /*1b40*/  IMAD R3, R3, UR14, RZ ;  /* 0x0000000e03037c24 */ /* 0x008fe2000f8e02ff */
[----:B------:R-:W-:Y:S01]  /*1b50*/  IADD3.X R13, PT, PT, R9, UR13, RZ, P2, !PT ;  /* 0x0000000d090d7c10 */ /* 0x000fe200097fe4ff */
[----:B------:R-:W-:Y:S01]  /*1b60*/  IMAD.WIDE.U32 R8, R6, UR14, R8 ;  /* 0x0000000e06087c25 */ /* 0x000fe2000f8e0008 */
[----:B------:R-:W-:-:S03]  /*1b70*/  IADD3.X R17, PT, PT, R15, ~R17, RZ, P1, !PT ;  /* 0x800000110f117210 */ /* 0x000fc60000ffe4ff */
[----:B------:R-:W-:Y:S01]  /*1b80*/  IMAD R3, R6, UR15, R3 ;  /* 0x0000000f06037c24 */ /* 0x000fe2000f8e0203 */
[----:B----4-:R-:W-:Y:S01]  /*1b90*/  LEA R6, P1, R8, UR16, 0x3 ;  /* 0x0000001008067c11 */ /* 0x010fe2000f8218ff */
[----:B------:R-:W-:Y:S02]  /*1ba0*/  IMAD R4, R17, UR14, RZ ;  /* 0x0000000e11047c24 */ /* 0x000fe4000f8e02ff */
[----:B------:R-:W-:Y:S02]  /*1bb0*/  IMAD.IADD R3, R3, 0x1, R9 ;  /* 0x0000000103037824 */ /* 0x000fe400078e0209 */
[----:B------:R-:W-:-:S04]  /*1bc0*/  IMAD.WIDE.U32 R12, R7, UR14, R12 ;  /* 0x0000000e070c7c25 */ /* 0x000fc8000f8e000c */
[----:B------:R-:W-:Y:S01]  /*1bd0*/  IMAD R9, R7, UR15, R4 ;  /* 0x0000000f07097c24 */ /* 0x000fe2000f8e0204 */
[----:B------:R-:W-:Y:S02]  /*1be0*/  LEA.HI.X R7, R8, UR17, R3, 0x3, P1 ;  /* 0x0000001108077c11 */ /* 0x000fe400088f1c03 */
[C---:B------:R-:W-:Y:S02]  /*1bf0*/  LEA R8, P1, R12.reuse, UR16, 0x3 ;  /* 0x000000100c087c11 */ /* 0x040fe4000f8218ff */
[----:B------:R-:W-:Y:S02]  /*1c00*/  IADD3 R9, PT, PT, R9, R13, RZ ;  /* 0x0000000d09097210 */ /* 0x000fe40007ffe0ff */
[----:B------:R-:W2:Y:S02]  /*1c10*/  LDG.E.64 R6, desc[UR8][R6.64] ;  /* 0x0000000806067981 */ /* 0x000ea4000c1e1b00 */
[----:B------:R-:W-:-:S06]  /*1c20*/  LEA.HI.X R9, R12, UR17, R9, 0x3, P1 ;  /* 0x000000110c097c11 */ /* 0x000fcc00088f1c09 */
[----:B------:R-:W3:Y:S01]  /*1c30*/  LDG.E.64 R8, desc[UR8][R8.64] ;  /* 0x0000000808087981 */ /* 0x000ee2000c1e1b00 */
[----:B------:R-:W-:-:S05]  /*1c40*/  IADD3 R0, P1, PT, R0, 0x2, RZ ;  /* 0x0000000200007810 */ /* 0x000fca0007f3e0ff */
[----:B------:R-:W-:Y:S01]  /*1c50*/  IMAD.X R2, RZ, RZ, R2, P1 ;  /* 0x000000ffff027224 */ /* 0x000fe200008e0602 */
[----:B--2--5:R-:W-:-:S08]  /*1c60*/  DADD R22, R22, R6 ;  /* 0x0000000016167229 */ /* 0x024fd00000000006 */
[----:B---3--:R-:W-:-:S11]  /*1c70*/  DADD R22, R22, R8 ;  /* 0x0000000016167229 */ /* 0x008fd60000000008 */
.L_x_1757:
[----:B------:R-:W-:Y:S05]  /*1c80*/  BSYNC.RECONVERGENT B3 ;  /* 0x0000000000037941 */ /* 0x000fea0003800200 */
.L_x_1756:
        /* <DEDUP_REMOVED lines=21> */
[----:B------:R-:W2:Y:S02]  /*1de0*/  LDG.E.64 R2, desc[UR8][R6.64] ;  /* 0x0000000806027981 */ /* 0x000ea4000c1e1b00 */
[----:B--2--5:R-:W-:-:S11]  /*1df0*/  DADD R22, R22, R2 ;  /* 0x0000000016167229 */ /* 0x024fd60000000002 */
.L_x_1753:
[----:B------:R-:W-:Y:S05]  /*1e00*/  BSYNC.RECONVERGENT B2 ;  /* 0x0000000000027941 */ /* 0x000fea0003800200 */
.L_x_1752:
[----:B-----5:R0:W-:Y:S02]  /*1e10*/  STG.E.64 desc[UR8][R20.64], R22 ;  /* 0x0000001614007986 */ /* 0x0201e4000c101b08 */
.L_x_1748:
[----:B------:R-:W-:Y:S05]  /*1e20*/  BSYNC.RECONVERGENT B1 ;  /* 0x0000000000017941 */ /* 0x000fea0003800200 */
.L_x_1747:
[----:B------:R-:W-:-:S07]  /*1e30*/  IADD3 R5, PT, PT, R5, 0x80, RZ ;  /* 0x0000008005057810 */ /* 0x000fce0007ffe0ff */
.L_x_1742:
[----:B------:R-:W-:Y:S05]  /*1e40*/  BSYNC.RECONVERGENT B0 ;  /* 0x0000000000007941 */ /* 0x000fea0003800200 */
.L_x_1741:
        /* <DEDUP_REMOVED lines=21> */
[----:B-1----:R-:W-:-:S06]  /*1fa0*/  VIADD R2, R4, 0xffffffe ;  /* 0x0ffffffe04027836 */ /* 0x002fcc0000000000 */
        /* <DEDUP_REMOVED lines=16> */
.L_x_1761:
[----:B------:R-:W-:-:S07]  /*20b0*/  MOV R4, 0x20d0 ;  /* 0x000020d000047802 */ /* 0x000fce0000000f00 */
[----:B0-----:R-:W-:Y:S05]  /*20c0*/  CALL.REL.NOINC `($__internal_6_$__cuda_sm20_div_s64) ;  /* 0x0000027000bc7944 */ /* 0x001fea0003c00000 */
.L_x_1760:
        /* <DEDUP_REMOVED lines=18> */
[----:B------:R-:W-:Y:S01]  /*21f0*/  IMAD.MOV.U32 R6, RZ, RZ, RZ ;  /* 0x000000ffff067224 */ /* 0x000fe200078e00ff */
[----:B------:R-:W-:-:S06]  /*2200*/  ISETP.NE.U32.AND P2, PT, RZ, UR14, PT ;  /* 0x0000000eff007c0c */ /* 0x000fcc000bf45070 */
[----:B-1----:R-:W1:Y:S02]  /*2210*/  MUFU.RCP R4, R4 ;  /* 0x0000000400047308 */ /* 0x002e640000001000 */
[----:B-1----:R-:W-:-:S06]  /*2220*/  VIADD R7, R4, 0xffffffe ;  /* 0x0ffffffe04077836 */ /* 0x002fcc0000000000 */
[----:B------:R-:W1:Y:S02]  /*2230*/  F2I.FTZ.U32.TRUNC.NTZ R7, R7 ;  /* 0x0000000700077305 */ /* 0x000e64000021f000 */
[----:B-1----:R-:W-:-:S05]  /*2240*/  IADD3 R3, PT, PT, RZ, -R7, RZ ;  /* 0x80000007ff037210 */ /* 0x002fca0007ffe0ff */
        /* <DEDUP_REMOVED lines=13> */
.L_x_1762:
[----:B------:R-:W-:Y:S01]  /*2320*/  IMAD.MOV.U32 R10, RZ, RZ, R14 ;  /* 0x000000ffff0a7224 */ /* 0x000fe200078e000e */
[----:B------:R-:W-:Y:S02]  /*2330*/  MOV R3, R15 ;  /* 0x0000000f00037202 */ /* 0x000fe40000000f00 */
[----:B------:R-:W-:-:S07]  /*2340*/  MOV R4, 0x2360 ;  /* 0x0000236000047802 */ /* 0x000fce0000000f00 */
[----:B0-----:R-:W-:Y:S05]  /*2350*/  CALL.REL.NOINC `($__internal_6_$__cuda_sm20_div_s64) ;  /* 0x0000027000187944 */ /* 0x001fea0003c00000 */
.L_x_1763:
        /* <DEDUP_REMOVED lines=31> */
[----:B------:R-:W-:Y:S02]  /*2550*/  IADD3.X R43, PT, PT, RZ, R2, RZ, P2, !PT ;  /* 0x00000002ff2b7210 */ /* 0x000fe400017fe4ff */
[----:B------:R-:W-:Y:S01]  /*2560*/  IADD3 R45, P3, PT, RZ, -R10, RZ ;  /* 0x8000000aff2d7210 */ /* 0x000fe20007f7e0ff */
[----:B------:R-:W-:Y:S01]  /*2570*/  IMAD.X R8, RZ, RZ, ~R46, P1 ;  /* 0x000000ffff087224 */ /* 0x000fe200008e0e2e */
[----:B------:R-:W-:-:S02]  /*2580*/  IADD3 R39, P6, PT, R0, 0x5, RZ ;  /* 0x0000000500277810 */ /* 0x000fc40007fde0ff */
[----:B------:R-:W-:Y:S01]  /*2590*/  IADD3 R38, P4, PT, R0, 0x6, RZ ;  /* 0x0000000600267810 */ /* 0x000fe20007f9e0ff */
[----:B0-----:R-:W-:Y:S01]  /*25a0*/  IMAD R9, R2, UR6, RZ ;  /* 0x0000000602097c24 */ /* 0x001fe2000f8e02ff */
[----:B------:R-:W-:Y:S02]  /*25b0*/  USHF.L.U32 UR14, UR6, 0x6, URZ ;  /* 0x00000006060e7899 */ /* 0x000fe400080006ff */
[----:B------:R-:W-:-:S04]  /*25c0*/  IMAD.WIDE.U32 R6, R0, UR6, RZ ;  /* 0x0000000600067c25 */ /* 0x000fc8000f8e00ff */
[----:B------:R-:W-:Y:S01]  /*25d0*/  IMAD R9, R0, UR7, R9 ;  /* 0x0000000700097c24 */ /* 0x000fe2000f8e0209 */
[----:B------:R-:W-:Y:S01]  /*25e0*/  IADD3 R37, P2, PT, R6, UR6, RZ ;  /* 0x0000000606257c10 */ /* 0x000fe2000ff5e0ff */
[----:B--2---:R-:W-:-:S03]  /*25f0*/  IMAD R12, R12, UR12, RZ ;  /* 0x0000000c0c0c7c24 */ /* 0x004fc6000f8e02ff */
[----:B------:R-:W-:Y:S01]  /*2600*/  IADD3 R17, PT, PT, R7, R9, RZ ;  /* 0x0000000907117210 */ /* 0x000fe20007ffe0ff */
[----:B------:R-:W-:Y:S01]  /*2610*/  IMAD.X R9, RZ, RZ, ~R43, P3 ;  /* 0x000000ffff097224 */ /* 0x000fe200018e0e2b */
[C---:B------:R-:W-:Y:S01]  /*2620*/  SHF.L.U32 R7, R6.reuse, 0x3, RZ ;  /* 0x0000000306077819 */ /* 0x040fe200000006ff */
[C---:B------:R-:W-:Y:S01]  /*2630*/  IMAD R25, R13.reuse, UR13, R12 ;  /* 0x0000000d0d197c24 */ /* 0x040fe2000f8e020c */
[----:B------:R-:W-:Y:S01]  /*2640*/  SHF.L.U64.HI R11, R6, 0x3, R17 ;  /* 0x00000003060b7819 */ /* 0x000fe20000010211 */
[----:B------:R-:W-:Y:S01]  /*2650*/  IMAD.WIDE.U32 R12, R13, UR12, R14 ;  /* 0x0000000c0d0c7c25 */ /* 0x000fe2000f8e000e */
[----:B------:R-:W-:-:S03]  /*2660*/  IADD3.X R17, PT, PT, R17, UR7, RZ, P2, !PT ;  /* 0x0000000711117c10 */ /* 0x000fc600097fe4ff */
[----:B------:R-:W-:Y:S01]  /*2670*/  IMAD R6, R8, UR12, RZ ;  /* 0x0000000c08067c24 */ /* 0x000fe2000f8e02ff */
[----:B------:R-:W-:Y:S01]  /*2680*/  IADD3 R13, PT, PT, R13, R25, RZ ;  /* 0x000000190d0d7210 */ /* 0x000fe20007ffe0ff */
[----:B------:R-:W-:Y:S02]  /*2690*/  IMAD R8, R9, UR12, RZ ;  /* 0x0000000c09087c24 */ /* 0x000fe4000f8e02ff */
[----:B------:R-:W-:Y:S02]  /*26a0*/  IMAD R27, R41, UR13, R6 ;  /* 0x0000000d291b7c24 */ /* 0x000fe4000f8e0206 */
[C---:B------:R-:W-:Y:S02]  /*26b0*/  IMAD R25, R45.reuse, UR13, R8 ;  /* 0x0000000d2d197c24 */ /* 0x040fe4000f8e0208 */
[----:B------:R-:W-:-:S04]  /*26c0*/  IMAD.WIDE.U32 R44, R45, UR12, R14 ;  /* 0x0000000c2d2c7c25 */ /* 0x000fc8000f8e000e */
[----:B------:R-:W-:Y:S01]  /*26d0*/  IMAD.WIDE.U32 R40, R41, UR12, R14 ;  /* 0x0000000c29287c25 */ /* 0x000fe2000f8e000e */
[----:B------:R-:W-:-:S03]  /*26e0*/  IADD3 R25, PT, PT, R45, R25, RZ ;  /* 0x000000192d197210 */ /* 0x000fc60007ffe0ff */
[C---:B-1----:R-:W-:Y:S02]  /*26f0*/  IMAD R6, R30.reuse, UR13, RZ ;  /* 0x0000000d1e067c24 */ /* 0x042fe4000f8e02ff */
[----:B------:R-:W-:Y:S02]  /*2700*/  IMAD R13, R13, R30, RZ ;  /* 0x0000001e0d0d7224 */ /* 0x000fe400078e02ff */
[----:B------:R-:W-:Y:S02]  /*2710*/  IMAD.IADD R27, R41, 0x1, R27 ;  /* 0x00000001291b7824 */ /* 0x000fe400078e021b */
[----:B------:R-:W-:-:S04]  /*2720*/  IMAD.WIDE.U32 R8, R30, UR12, RZ ;  /* 0x0000000c1e087c25 */ /* 0x000fc8000f8e00ff */
[----:B------:R-:W-:Y:S01]  /*2730*/  IMAD R33, R31, UR12, R6 ;  /* 0x0000000c1f217c24 */ /* 0x000fe2000f8e0206 */
[----:B------:R-:W-:Y:S01]  /*2740*/  LEA R6, P1, -R8, UR14, 0x6 ;  /* 0x0000000e08067c11 */ /* 0x000fe2000f8231ff */
[C---:B------:R-:W-:Y:S02]  /*2750*/  IMAD R29, R12.reuse, R31, R13 ;  /* 0x0000001f0c1d7224 */ /* 0x040fe400078e020d */
[----:B------:R-:W-:-:S04]  /*2760*/  IMAD.WIDE.U32 R12, R12, R30, RZ ;  /* 0x0000001e0c0c7225 */ /* 0x000fc800078e00ff */
[-C--:B------:R-:W-:Y:S01]  /*2770*/  IMAD R27, R27, R30.reuse, RZ ;  /* 0x0000001e1b1b7224 */ /* 0x080fe200078e02ff */
[----:B------:R-:W-:Y:S01]  /*2780*/  LEA R7, P3, R12, R7, 0x3 ;  /* 0x000000070c077211 */ /* 0x000fe200078618ff */
[-C--:B------:R-:W-:Y:S02]  /*2790*/  IMAD R16, R25, R30.reuse, RZ ;  /* 0x0000001e19107224 */ /* 0x080fe400078e02ff */
[----:B------:R-:W-:Y:S01]  /*27a0*/  IMAD.IADD R33, R9, 0x1, R33 ;  /* 0x0000000109217824 */ /* 0x000fe200078e0221 */
[----:B------:R-:W-:Y:S01]  /*27b0*/  IADD3 R9, PT, PT, R13, R29, RZ ;  /* 0x0000001d0d097210 */ /* 0x000fe20007ffe0ff */
[-C--:B------:R-:W-:Y:S02]  /*27c0*/  IMAD R25, R40, R31.reuse, R27 ;  /* 0x0000001f28197224 */ /* 0x080fe400078e021b */
[----:B------:R-:W-:Y:S01]  /*27d0*/  IMAD R27, R44, R31, R16 ;  /* 0x0000001f2c1b7224 */ /* 0x000fe200078e0210 */
[----:B------:R-:W-:Y:S01]  /*27e0*/  SHF.L.U64.HI R36, R8, 0x6, R33 ;  /* 0x0000000608247819 */ /* 0x000fe20000010221 */
[----:B------:R-:W-:Y:S01]  /*27f0*/  IMAD.WIDE.U32 R44, R44, R30, RZ ;  /* 0x0000001e2c2c7225 */ /* 0x000fe200078e00ff */
[----:B------:R-:W-:-:S02]  /*2800*/  LEA.HI.X R8, R12, R11, R9, 0x3, P3 ;  /* 0x0000000b0c087211 */ /* 0x000fc400018f1c09 */
[----:B------:R-:W-:Y:S01]  /*2810*/  IADD3 R9, P3, PT, R0, 0x4, RZ ;  /* 0x0000000400097810 */ /* 0x000fe20007f7e0ff */
[----:B------:R-:W-:Y:S01]  /*2820*/  IMAD.IADD R13, R45, 0x1, R27 ;  /* 0x000000012d0d7824 */ /* 0x000fe200078e021b */
[----:B------:R-:W-:Y:S01]  /*2830*/  SHF.L.U32 R12, R44, 0x3, RZ ;  /* 0x000000032c0c7819 */ /* 0x000fe200000006ff */
[----:B------:R-:W-:Y:S01]  /*2840*/  IMAD.WIDE.U32 R40, R40, R30, RZ ;  /* 0x0000001e28287225 */ /* 0x000fe200078e00ff */
[----:B------:R-:W-:Y:S02]  /*2850*/  IADD3 R33, P5, PT, RZ, -R9, RZ ;  /* 0x80000009ff217210 */ /* 0x000fe40007fbe0ff */
[----:B------:R-:W-:Y:S01]  /*2860*/  SHF.L.U64.HI R44, R44, 0x3, R13 ;  /* 0x000000032c2c7819 */ /* 0x000fe2000001020d */
[----:B------:R-:W-:Y:S01]  /*2870*/  IMAD.X R45, RZ, RZ, R2, P3 ;  /* 0x000000ffff2d7224 */ /* 0x000fe200018e0602 */
[----:B------:R-:W-:Y:S01]  /*2880*/  IADD3.X R13, PT, PT, RZ, R2, RZ, P6, !PT ;  /* 0x00000002ff0d7210 */ /* 0x000fe200037fe4ff */
[----:B------:R-:W-:Y:S01]  /*2890*/  IMAD.IADD R25, R41, 0x1, R25 ;  /* 0x0000000129197824 */ /* 0x000fe200078e0219 */
[----:B------:R-:W-:Y:S01]  /*28a0*/  IADD3 R35, P3, PT, RZ, -R39, RZ ;  /* 0x80000027ff237210 */ /* 0x000fe20007f7e0ff */
[----:B------:R-:W-:Y:S01]  /*28b0*/  IMAD.X R24, RZ, RZ, ~R45, P5 ;  /* 0x000000ffff187224 */ /* 0x000fe200028e0e2d */
[----:B------:R-:W-:-:S02]  /*28c0*/  IADD3 R18, P5, PT, R0, 0x7, RZ ;  /* 0x0000000700127810 */ /* 0x000fc40007fbe0ff */
[C---:B------:R-:W-:Y:S01]  /*28d0*/  SHF.L.U32 R11, R40.reuse, 0x3, RZ ;  /* 0x00000003280b7819 */ /* 0x040fe200000006ff */
[----:B------:R-:W-:Y:S01]  /*28e0*/  IMAD.X R26, RZ, RZ, ~R13, P3 ;  /* 0x000000ffff1a7224 */ /* 0x000fe200018e0e0d */
[----:B------:R-:W-:Y:S01]  /*28f0*/  SHF.L.U64.HI R40, R40, 0x3, R25 ;  /* 0x0000000328287819 */ /* 0x000fe20000010219 */
[----:B------:R-:W-:Y:S01]  /*2900*/  IMAD R24, R24, UR12, RZ ;  /* 0x0000000c18187c24 */ /* 0x000fe2000f8e02ff */
[----:B------:R-:W-:Y:S01]  /*2910*/  IADD3.X R16, PT, PT, RZ, R2, RZ, P4, !PT ;  /* 0x00000002ff107210 */ /* 0x000fe200027fe4ff */
[----:B------:R-:W-:Y:S01]  /*2920*/  IMAD R26, R26, UR12, RZ ;  /* 0x0000000c1a1a7c24 */ /* 0x000fe2000f8e02ff */
[----:B------:R-:W-:Y:S01]  /*2930*/  IADD3 R27, P4, PT, RZ, -R38, RZ ;  /* 0x80000026ff1b7210 */ /* 0x000fe20007f9e0ff */
[----:B------:R-:W-:Y:S01]  /*2940*/  IMAD R47, R33, UR13, R24 ;  /* 0x0000000d212f7c24 */ /* 0x000fe2000f8e0218 */
[----:B------:R-:W-:Y:S01]  /*2950*/  IADD3.X R41, PT, PT, RZ, R2, RZ, P5, !PT ;  /* 0x00000002ff297210 */ /* 0x000fe20002ffe4ff */
[----:B------:R-:W-:Y:S01]  /*2960*/  IMAD R51, R35, UR13, R26 ;  /* 0x0000000d23337c24 */ /* 0x000fe2000f8e021a */
[----:B------:R-:W-:Y:S01]  /*2970*/  IADD3 R25, P3, PT, RZ, -R18, RZ ;  /* 0x80000012ff197210 */ /* 0x000fe20007f7e0ff */
[----:B------:R-:W-:-:S02]  /*2980*/  IMAD.X R28, RZ, RZ, ~R16, P4 ;  /* 0x000000ffff1c7224 */ /* 0x000fc400020e0e10 */
[----:B------:R-:W-:Y:S01]  /*2990*/  IMAD.WIDE.U32 R34, R35, UR12, R14 ;  /* 0x0000000c23227c25 */ /* 0x000fe2000f8e000e */
[----:B------:R-:W-:-:S03]  /*29a0*/  IADD3.X R48, PT, PT, RZ, ~R41, RZ, P3, !PT ;  /* 0x80000029ff307210 */ /* 0x000fc60001ffe4ff */
[----:B------:R-:W-:Y:S01]  /*29b0*/  IMAD R24, R28, UR12, RZ ;  /* 0x0000000c1c187c24 */ /* 0x000fe2000f8e02ff */
[----:B------:R-:W-:Y:S01]  /*29c0*/  IADD3 R35, PT, PT, R35, R51, RZ ;  /* 0x0000003323237210 */ /* 0x000fe20007ffe0ff */
[----:B------:R-:W-:Y:S01]  /*29d0*/  IMAD R48, R48, UR12, RZ ;  /* 0x0000000c30307c24 */ /* 0x000fe2000f8e02ff */
[----:B------:R-:W0:Y:S01]  /*29e0*/  LDC.64 R28, c[0x0][0x608] ;  /* 0x00018200ff1c7b82 */ /* 0x000e220000000a00 */
[----:B------:R-:W-:-:S04]  /*29f0*/  IMAD.WIDE.U32 R32, R33, UR12, R14 ;  /* 0x0000000c21207c25 */ /* 0x000fc8000f8e000e */
[----:B------:R-:W-:Y:S02]  /*2a00*/  IMAD R49, R27, UR13, R24 ;  /* 0x0000000d1b317c24 */ /* 0x000fe4000f8e0218 */
[----:B------:R-:W-:Y:S02]  /*2a10*/  IMAD R51, R25, UR13, R48 ;  /* 0x0000000d19337c24 */ /* 0x000fe4000f8e0230 */
[----:B------:R-:W-:Y:S02]  /*2a20*/  IMAD.IADD R33, R33, 0x1, R47 ;  /* 0x0000000121217824 */ /* 0x000fe400078e022f */
[----:B------:R-:W-:-:S04]  /*2a30*/  IMAD.WIDE.U32 R26, R27, UR12, R14 ;  /* 0x0000000c1b1a7c25 */ /* 0x000fc8000f8e000e */
[----:B------:R-:W-:-:S04]  /*2a40*/  IMAD.WIDE.U32 R24, R25, UR12, R14 ;  /* 0x0000000c19187c25 */ /* 0x000fc8000f8e000e */
[-C--:B------:R-:W-:Y:S02]  /*2a50*/  IMAD R33, R33, R30.reuse, RZ ;  /* 0x0000001e21217224 */ /* 0x080fe400078e02ff */
[----:B------:R-:W-:Y:S01]  /*2a60*/  IMAD.IADD R49, R27, 0x1, R49 ;  /* 0x000000011b317824 */ /* 0x000fe200078e0231 */
[----:B------:R-:W-:Y:S01]  /*2a70*/  IADD3 R27, PT, PT, R25, R51, RZ ;  /* 0x00000033191b7210 */ /* 0x000fe20007ffe0ff */
[-C--:B------:R-:W-:Y:S02]  /*2a80*/  IMAD R35, R35, R30.reuse, RZ ;  /* 0x0000001e23237224 */ /* 0x080fe400078e02ff */
[C---:B------:R-:W-:Y:S02]  /*2a90*/  IMAD R47, R32.reuse, R31, R33 ;  /* 0x0000001f202f7224 */ /* 0x040fe400078e0221 */
[----:B------:R-:W-:-:S04]  /*2aa0*/  IMAD.WIDE.U32 R32, R32, R30, RZ ;  /* 0x0000001e20207225 */ /* 0x000fc800078e00ff */
[C---:B------:R-:W-:Y:S02]  /*2ab0*/  IMAD R25, R34.reuse, R31, R35 ;  /* 0x0000001f22197224 */ /* 0x040fe400078e0223 */
[-C--:B------:R-:W-:Y:S02]  /*2ac0*/  IMAD R48, R49, R30.reuse, RZ ;  /* 0x0000001e31307224 */ /* 0x080fe400078e02ff */
[----:B------:R-:W-:-:S04]  /*2ad0*/  IMAD.WIDE.U32 R34, R34, R30, RZ ;  /* 0x0000001e22227225 */ /* 0x000fc800078e00ff */
[-C--:B------:R-:W-:Y:S02]  /*2ae0*/  IMAD R49, R27, R30.reuse, RZ ;  /* 0x0000001e1b317224 */ /* 0x080fe400078e02ff */
[----:B------:R-:W-:Y:S01]  /*2af0*/  IMAD.IADD R47, R33, 0x1, R47 ;  /* 0x00000001212f7824 */ /* 0x000fe200078e022f */
[----:B------:R-:W-:Y:S01]  /*2b00*/  SHF.L.U32 R33, R32, 0x3, RZ ;  /* 0x0000000320217819 */ /* 0x000fe200000006ff */
[-C--:B------:R-:W-:Y:S02]  /*2b10*/  IMAD R49, R24, R31.reuse, R49 ;  /* 0x0000001f18317224 */ /* 0x080fe400078e0231 */
[----:B------:R-:W-:Y:S01]  /*2b20*/  IMAD.IADD R51, R35, 0x1, R25 ;  /* 0x0000000123337824 */ /* 0x000fe200078e0219 */
[----:B------:R-:W-:Y:S01]  /*2b30*/  SHF.L.U64.HI R32, R32, 0x3, R47 ;  /* 0x0000000320207819 */ /* 0x000fe2000001022f */
[----:B------:R-:W-:Y:S01]  /*2b40*/  IMAD.WIDE.U32 R24, R24, R30, RZ ;  /* 0x0000001e18187225 */ /* 0x000fe200078e00ff */
[C---:B------:R-:W-:Y:S02]  /*2b50*/  SHF.L.U32 R35, R34.reuse, 0x3, RZ ;  /* 0x0000000322237819 */ /* 0x040fe400000006ff */
[----:B------:R-:W-:Y:S01]  /*2b60*/  SHF.L.U64.HI R34, R34, 0x3, R51 ;  /* 0x0000000322227819 */ /* 0x000fe20000010233 */
[----:B------:R-:W-:-:S02]  /*2b70*/  IMAD R47, R26, R31, R48 ;  /* 0x0000001f1a2f7224 */ /* 0x000fc400078e0230 */
[----:B------:R-:W-:Y:S02]  /*2b80*/  IMAD.IADD R49, R25, 0x1, R49 ;  /* 0x0000000119317824 */ /* 0x000fe400078e0231 */
[----:B------:R-:W-:-:S03]  /*2b90*/  IMAD.WIDE.U32 R26, R26, R30, RZ ;  /* 0x0000001e1a1a7225 */ /* 0x000fc600078e00ff */
[----:B------:R-:W-:Y:S01]  /*2ba0*/  SHF.L.U64.HI R48, R24, 0x3, R49 ;  /* 0x0000000318307819 */ /* 0x000fe20000010231 */
[----:B------:R-:W-:Y:S02]  /*2bb0*/  IMAD R25, R2, UR12, RZ ;  /* 0x0000000c02197c24 */ /* 0x000fe4000f8e02ff */
[----:B------:R-:W-:Y:S01]  /*2bc0*/  IMAD.IADD R47, R27, 0x1, R47 ;  /* 0x000000011b2f7824 */ /* 0x000fe200078e022f */
[----:B------:R-:W-:Y:S01]  /*2bd0*/  SHF.L.U32 R27, R26, 0x3, RZ ;  /* 0x000000031a1b7819 */ /* 0x000fe200000006ff */
[----:B------:R-:W-:Y:S02]  /*2be0*/  IMAD R49, R0, UR13, R25 ;  /* 0x0000000d00317c24 */ /* 0x000fe4000f8e0219 */
[----:B------:R-:W-:Y:S01]  /*2bf0*/  IMAD R25, R43, UR6, RZ ;  /* 0x000000062b197c24 */ /* 0x000fe2000f8e02ff */
[----:B------:R-:W-:Y:S01]  /*2c00*/  SHF.L.U64.HI R47, R26, 0x3, R47 ;  /* 0x000000031a2f7819 */ /* 0x000fe2000001022f */
[----:B0-----:R-:W-:Y:S01]  /*2c10*/  IMAD.WIDE.U32 R28, R0, UR12, R28 ;  /* 0x0000000c001c7c25 */ /* 0x001fe2000f8e001c */
[----:B------:R-:W-:Y:S01]  /*2c20*/  SHF.L.U32 R26, R24, 0x3, RZ ;  /* 0x00000003181a7819 */ /* 0x000fe200000006ff */
[----:B------:R-:W0:Y:S02]  /*2c30*/  LDCU.64 UR12, c[0x0][0x5f0] ;  /* 0x0000be00ff0c77ac */ /* 0x000e240008000a00 */
[----:B------:R-:W-:-:S02]  /*2c40*/  IMAD R51, R46, UR6, RZ ;  /* 0x000000062e337c24 */ /* 0x000fc4000f8e02ff */
[----:B------:R-:W-:Y:S02]  /*2c50*/  IMAD R46, R45, UR6, RZ ;  /* 0x000000062d2e7c24 */ /* 0x000fe4000f8e02ff */
[C---:B------:R-:W-:Y:S02]  /*2c60*/  IMAD R45, R10.reuse, UR7, R25 ;  /* 0x000000070a2d7c24 */ /* 0x040fe4000f8e0219 */
[----:B------:R-:W-:Y:S01]  /*2c70*/  IMAD.WIDE.U32 R24, R10, UR6, RZ ;  /* 0x000000060a187c25 */ /* 0x000fe2000f8e00ff */
[----:B------:R-:W-:-:S03]  /*2c80*/  IADD3 R10, P3, PT, R14, -R28, RZ ;  /* 0x8000001c0e0a7210 */ /* 0x000fc60007f7e0ff */
[----:B------:R-:W-:Y:S01]  /*2c90*/  IMAD.IADD R53, R29, 0x1, R49 ;  /* 0x000000011d357824 */ /* 0x000fe200078e0231 */
[----:B------:R-:W-:Y:S01]  /*2ca0*/  LEA R12, P4, R24, R12, 0x3 ;  /* 0x0000000c180c7211 */ /* 0x000fe200078818ff */
[C---:B------:R-:W-:Y:S02]  /*2cb0*/  IMAD R49, R9.reuse, UR7, R46 ;  /* 0x0000000709317c24 */ /* 0x040fe4000f8e022e */
[----:B------:R-:W-:Y:S01]  /*2cc0*/  IMAD.WIDE.U32 R28, R9, UR6, RZ ;  /* 0x00000006091c7c25 */ /* 0x000fe2000f8e00ff */
[----:B------:R-:W-:-:S03]  /*2cd0*/  IADD3.X R9, PT, PT, R15, ~R53, RZ, P3, !PT ;  /* 0x800000350f097210 */ /* 0x000fc60001ffe4ff */
[----:B------:R-:W-:Y:S01]  /*2ce0*/  IMAD.IADD R45, R25, 0x1, R45 ;  /* 0x00000001192d7824 */ /* 0x000fe200078e022d */
[----:B------:R-:W-:Y:S01]  /*2cf0*/  LEA R33, P5, R28, R33, 0x3 ;  /* 0x000000211c217211 */ /* 0x000fe200078a18ff */
[----:B------:R-:W-:Y:S02]  /*2d00*/  IMAD R51, R42, UR7, R51 ;  /* 0x000000072a337c24 */ /* 0x000fe4000f8e0233 */
[----:B------:R-:W-:Y:S01]  /*2d10*/  IMAD.IADD R49, R29, 0x1, R49 ;  /* 0x000000011d317824 */ /* 0x000fe200078e0231 */
[----:B------:R-:W-:Y:S01]  /*2d20*/  LEA.HI.X R44, R24, R44, R45, 0x3, P4 ;  /* 0x0000002c182c7211 */ /* 0x000fe200020f1c2d */
[----:B------:R-:W-:-:S03]  /*2d30*/  IMAD.WIDE.U32 R42, R42, UR6, RZ ;  /* 0x000000062a2a7c25 */ /* 0x000fc6000f8e00ff */
[----:B------:R-:W-:Y:S01]  /*2d40*/  LEA.HI.X R32, R28, R32, R49, 0x3, P5 ;  /* 0x000000201c207211 */ /* 0x000fe200028f1c31 */
[-C--:B------:R-:W-:Y:S01]  /*2d50*/  IMAD R9, R9, R30.reuse, RZ ;  /* 0x0000001e09097224 */ /* 0x080fe200078e02ff */
[----:B------:R-:W-:Y:S01]  /*2d60*/  IADD3 R51, PT, PT, R43, R51, RZ ;  /* 0x000000332b337210 */ /* 0x000fe20007ffe0ff */
[----:B------:R-:W-:Y:S01]  /*2d70*/  IMAD R24, R13, UR6, RZ ;  /* 0x000000060d187c24 */ /* 0x000fe2000f8e02ff */
[----:B------:R-:W-:Y:S01]  /*2d80*/  LEA R11, P3, R42, R11, 0x3 ;  /* 0x0000000b2a0b7211 */ /* 0x000fe200078618ff */
[C---:B------:R-:W-:Y:S02]  /*2d90*/  IMAD R13, R10.reuse, R31, R9 ;  /* 0x0000001f0a0d7224 */ /* 0x040fe400078e0209 */
[----:B------:R-:W-:Y:S01]  /*2da0*/  IMAD.WIDE.U32 R30, R10, R30, RZ ;  /* 0x0000001e0a1e7225 */ /* 0x000fe200078e00ff */
[----:B------:R-:W-:-:S03]  /*2db0*/  LEA.HI.X R40, R42, R40, R51, 0x3, P3 ;  /* 0x000000282a287211 */ /* 0x000fc600018f1c33 */
[----:B------:R-:W-:Y:S02]  /*2dc0*/  IMAD R25, R16, UR6, RZ ;  /* 0x0000000610197c24 */ /* 0x000fe4000f8e02ff */
[C---:B------:R-:W-:Y:S02]  /*2dd0*/  IMAD R9, R39.reuse, UR7, R24 ;  /* 0x0000000727097c24 */ /* 0x040fe4000f8e0218 */
[----:B------:R-:W-:-:S04]  /*2de0*/  IMAD.WIDE.U32 R28, R39, UR6, RZ ;  /* 0x00000006271c7c25 */ /* 0x000fc8000f8e00ff */
[----:B------:R-:W-:Y:S01]  /*2df0*/  IMAD R43, R41, UR6, RZ ;  /* 0x00000006292b7c24 */ /* 0x000fe2000f8e02ff */
[----:B------:R-:W-:Y:S01]  /*2e00*/  IADD3 R9, PT, PT, R29, R9, RZ ;  /* 0x000000091d097210 */ /* 0x000fe20007ffe0ff */
[----:B------:R-:W-:Y:S01]  /*2e10*/  IMAD R41, R38, UR7, R25 ;  /* 0x0000000726297c24 */ /* 0x000fe2000f8e0219 */
[----:B------:R-:W-:Y:S01]  /*2e20*/  LEA R35, P3, R28, R35, 0x3 ;  /* 0x000000231c237211 */ /* 0x000fe200078618ff */
[----:B------:R-:W-:Y:S02]  /*2e30*/  IMAD.IADD R13, R31, 0x1, R13 ;  /* 0x000000011f0d7824 */ /* 0x000fe400078e020d */
[----:B------:R-:W-:Y:S01]  /*2e40*/  IMAD.WIDE.U32 R38, R38, UR6, RZ ;  /* 0x0000000626267c25 */ /* 0x000fe2000f8e00ff */
[----:B------:R-:W-:Y:S02]  /*2e50*/  LEA.HI.X R34, R28, R34, R9, 0x3, P3 ;  /* 0x000000221c227211 */ /* 0x000fe400018f1c09 */
[----:B------:R-:W-:Y:S01]  /*2e60*/  SHF.L.U64.HI R46, R30, 0x3, R13 ;  /* 0x000000031e2e7819 */ /* 0x000fe2000001020d */
[----:B------:R-:W-:Y:S01]  /*2e70*/  IMAD R43, R18, UR7, R43 ;  /* 0x00000007122b7c24 */ /* 0x000fe2000f8e022b */
[----:B------:R-:W-:Y:S01]  /*2e80*/  LEA R9, P3, R38, R27, 0x3 ;  /* 0x0000001b26097211 */ /* 0x000fe200078618ff */
[----:B------:R-:W-:Y:S01]  /*2e90*/  IMAD.WIDE.U32 R24, R18, UR6, RZ ;  /* 0x0000000612187c25 */ /* 0x000fe2000f8e00ff */
[----:B------:R-:W-:Y:S01]  /*2ea0*/  SHF.L.U32 R18, R30, 0x3, RZ ;  /* 0x000000031e127819 */ /* 0x000fe200000006ff */
[----:B------:R-:W-:-:S02]  /*2eb0*/  USHF.L.U64.HI UR6, UR6, 0x6, UR7 ;  /* 0x0000000606067899 */ /* 0x000fc40008010207 */
[----:B------:R-:W-:Y:S01]  /*2ec0*/  IMAD.IADD R16, R39, 0x1, R41 ;  /* 0x0000000127107824 */ /* 0x000fe200078e0229 */
[----:B------:R-:W-:Y:S01]  /*2ed0*/  IADD3 R25, PT, PT, R25, R43, RZ ;  /* 0x0000002b19197210 */ /* 0x000fe20007ffe0ff */
[----:B0-----:R-:W-:Y:S01]  /*2ee0*/  IMAD.U32 R42, RZ, RZ, UR12 ;  /* 0x0000000cff2a7e24 */ /* 0x001fe2000f8e00ff */
[----:B------:R-:W-:Y:S01]  /*2ef0*/  LEA R10, P4, R24, R26, 0x3 ;  /* 0x0000001a180a7211 */ /* 0x000fe200078818ff */
[----:B------:R-:W-:Y:S01]  /*2f00*/  IMAD.MOV.U32 R45, RZ, RZ, R19 ;  /* 0x000000ffff2d7224 */ /* 0x000fe200078e0013 */
[C---:B------:R-:W-:Y:S02]  /*2f10*/  LEA R13, P2, R37.reuse, R18, 0x3 ;  /* 0x00000012250d7211 */ /* 0x040fe400078418ff */
[----:B------:R-:W-:Y:S02]  /*2f20*/  LEA.HI.X R47, R38, R47, R16, 0x3, P3 ;  /* 0x0000002f262f7211 */ /* 0x000fe400018f1c10 */
[----:B------:R-:W-:Y:S02]  /*2f30*/  LEA.HI.X R48, R24, R48, R25, 0x3, P4 ;  /* 0x0000003018307211 */ /* 0x000fe400020f1c19 */
[----:B------:R-:W-:-:S02]  /*2f40*/  LEA.HI.X R46, R37, R46, R17, 0x3, P2 ;  /* 0x0000002e252e7211 */ /* 0x000fc400010f1c11 */
[----:B------:R-:W-:Y:S02]  /*2f50*/  MOV R41, UR13 ;  /* 0x0000000d00297c02 */ /* 0x000fe40008000f00 */
[----:B------:R-:W-:Y:S02]  /*2f60*/  LOP3.LUT R43, R3, 0xfffffff8, RZ, 0xc0, !PT ;  /* 0xfffffff8032b7812 */ /* 0x000fe400078ec0ff */
[----:B------:R-:W-:-:S07]  /*2f70*/  IADD3.X R50, PT, PT, ~R36, UR6, RZ, P1, !PT ;  /* 0x0000000624327c10 */ /* 0x000fce0008ffe5ff */
.L_x_1768:
[----:B------:R-:W-:-:S04]  /*2f80*/  IADD3 R28, P1, PT, R42, R7, RZ ;  /* 0x000000072a1c7210 */ /* 0x000fc80007f3e0ff */
[----:B------:R-:W-:Y:S02]  /*2f90*/  IADD3.X R29, PT, PT, R41, R8, RZ, P1, !PT ;  /* 0x00000008291d7210 */ /* 0x000fe40000ffe4ff */
[----:B------:R-:W-:-:S04]  /*2fa0*/  IADD3 R26, P1, PT, R42, R13, RZ ;  /* 0x0000000d2a1a7210 */ /* 0x000fc80007f3e0ff */
[----:B------:R-:W2:Y:S01]  /*2fb0*/  LDG.E.64 R28, desc[UR8][R28.64] ;  /* 0x000000081c1c7981 */ /* 0x000ea2000c1e1b00 */
[----:B------:R-:W-:Y:S01]  /*2fc0*/  IMAD.X R27, R41, 0x1, R46, P1 ;  /* 0x00000001291b7824 */ /* 0x000fe200008e062e */
[----:B------:R-:W-:-:S05]  /*2fd0*/  IADD3 R24, P1, PT, R42, R11, RZ ;  /* 0x0000000b2a187210 */ /* 0x000fca0007f3e0ff */
[----:B------:R-:W3:Y:S01]  /*2fe0*/  LDG.E.64 R26, desc[UR8][R26.64] ;  /* 0x000000081a1a7981 */ /* 0x000ee2000c1e1b00 */
        /* <DEDUP_REMOVED lines=15> */
[----:B------:R-:W-:-:S06]  /*30e0*/  IMAD.X R37, R41, 0x1, R48, P1 ;  /* 0x0000000129257824 */ /* 0x000fcc00008e0630 */
[----:B------:R-:W4:Y:S01]  /*30f0*/  LDG.E.64 R36, desc[UR8][R36.64] ;  /* 0x0000000824247981 */ /* 0x000f22000c1e1b00 */
[----:B------:R-:W-:Y:S02]  /*3100*/  IADD3 R43, P1, PT, R43, -0x8, RZ ;  /* 0xfffffff82b2b7810 */ /* 0x000fe40007f3e0ff */
[----:B------:R-:W-:Y:S02]  /*3110*/  IADD3 R42, P3, PT, R42, R6, RZ ;  /* 0x000000062a2a7210 */ /* 0x000fe40007f7e0ff */
[----:B------:R-:W-:Y:S02]  /*3120*/  IADD3.X R45, PT, PT, R45, -0x1, RZ, P1, !PT ;  /* 0xffffffff2d2d7810 */ /* 0x000fe40000ffe4ff */
[----:B------:R-:W-:Y:S01]  /*3130*/  ISETP.NE.U32.AND P1, PT, R43, RZ, PT ;  /* 0x000000ff2b00720c */ /* 0x000fe20003f25070 */
[----:B------:R-:W-:Y:S01]  /*3140*/  IMAD.X R41, R41, 0x1, R50, P3 ;  /* 0x0000000129297824 */ /* 0x000fe200018e0632 */
[----:B------:R-:W-:Y:S02]  /*3150*/  IADD3 R0, P2, PT, R0, 0x8, RZ ;  /* 0x0000000800007810 */ /* 0x000fe40007f5e0ff */
[----:B------:R-:W-:-:S02]  /*3160*/  ISETP.NE.AND.EX P1, PT, R45, RZ, PT, P1 ;  /* 0x000000ff2d00720c */ /* 0x000fc40003f25310 */
[----:B------:R-:W-:Y:S01]  /*3170*/  IADD3.X R2, PT, PT, RZ, R2, RZ, P2, !PT ;  /* 0x00000002ff027210 */ /* 0x000fe200017fe4ff */
        /* <DEDUP_REMOVED lines=9> */
.L_x_1767:
[----:B------:R-:W-:Y:S05]  /*3210*/  BSYNC.RECONVERGENT B2 ;  /* 0x0000000000027941 */ /* 0x000fea0003800200 */
.L_x_1766:
        /* <DEDUP_REMOVED lines=35> */
[----:B------:R-:W-:Y:S01]  /*3450*/  IMAD.IADD R7, R7, 0x1, R9 ;  /* 0x0000000107077824 */ /* 0x000fe200078e0209 */
[----:B------:R-:W-:Y:S01]  /*3460*/  IADD3.X R19, PT, PT, R13, UR7, RZ, P2, !PT ;  /* 0x000000070d137c10 */ /* 0x000fe200097fe4ff */
[----:B------:R-:W-:Y:S01]  /*3470*/  IMAD.X R4, R15, 0x1, ~R13, P3 ;  /* 0x000000010f047824 */ /* 0x000fe200018e0e0d */
[----:B------:R-:W-:-:S02]  /*3480*/  IADD3.X R11, PT, PT, R11, UR13, RZ, P4, !PT ;  /* 0x0000000d0b0b7c10 */ /* 0x000fc4000a7fe4ff */
[----:B------:R-:W-:Y:S01]  /*3490*/  LEA.HI.X R7, R8, UR17, R7, 0x3, P1 ;  /* 0x0000001108077c11 */ /* 0x000fe200088f1c07 */
[----:B------:R-:W-:Y:S01]  /*34a0*/  IMAD R8, R4, UR14, RZ ;  /* 0x0000000e04087c24 */ /* 0x000fe2000f8e02ff */
[----:B------:R-:W-:Y:S02]  /*34b0*/  IADD3 R17, P1, PT, R14, -R25, RZ ;  /* 0x800000190e117210 */ /* 0x000fe40007f3e0ff */
[----:B------:R-:W-:Y:S01]  /*34c0*/  IADD3 R12, P2, PT, R10, UR12, RZ ;  /* 0x0000000c0a0c7c10 */ /* 0x000fe2000ff5e0ff */
[----:B------:R-:W-:Y:S01]  /*34d0*/  IMAD R29, R27, UR15, R8 ;  /* 0x0000000f1b1d7c24 */ /* 0x000fe2000f8e0208 */
[----:B------:R-:W-:Y:S01]  /*34e0*/  IADD3.X R4, PT, PT, R15, ~R19, RZ, P1, !PT ;  /* 0x800000130f047210 */ /* 0x000fe20000ffe4ff */
[----:B------:R-:W-:Y:S01]  /*34f0*/  IMAD.WIDE.U32 R8, R27, UR14, R10 ;  /* 0x0000000e1b087c25 */ /* 0x000fe2000f8e000a */
[----:B------:R-:W-:Y:S01]  /*3500*/  IADD3 R25, P3, P4, R14, -UR6, -R25 ;  /* 0x800000060e197c10 */ /* 0x000fe2000fc7e819 */
[----:B------:R-:W2:Y:S01]  /*3510*/  LDG.E.64 R6, desc[UR8][R6.64] ;  /* 0x0000000806067981 */ /* 0x000ea2000c1e1b00 */
[----:B------:R-:W-:Y:S01]  /*3520*/  IADD3.X R13, PT, PT, R11, UR13, RZ, P2, !PT ;  /* 0x0000000d0b0d7c10 */ /* 0x000fe200097fe4ff */
[----:B------:R-:W-:Y:S01]  /*3530*/  IMAD R10, R4, UR14, RZ ;  /* 0x0000000e040a7c24 */ /* 0x000fe2000f8e02ff */
[----:B------:R-:W-:Y:S01]  /*3540*/  IADD3 R18, P1, PT, R12, UR12, RZ ;  /* 0x0000000c0c127c10 */ /* 0x000fe2000ff3e0ff */
[----:B------:R-:W-:Y:S01]  /*3550*/  IMAD.IADD R9, R29, 0x1, R9 ;  /* 0x000000011d097824 */ /* 0x000fe200078e0209 */
[----:B------:R-:W-:Y:S01]  /*3560*/  IADD3.X R4, PT, PT, R15, ~UR7, ~R19, P3, P4 ;  /* 0x800000070f047c10 */ /* 0x000fe20009fe8c13 */
[----:B------:R-:W-:Y:S01]  /*3570*/  IMAD R27, R17, UR15, R10 ;  /* 0x0000000f111b7c24 */ /* 0x000fe2000f8e020a */
[----:B------:R-:W-:Y:S01]  /*3580*/  IADD3.X R19, PT, PT, R13, UR13, RZ, P1, !PT ;  /* 0x0000000d0d137c10 */ /* 0x000fe20008ffe4ff */
[----:B------:R-:W-:Y:S01]  /*3590*/  IMAD.WIDE.U32 R10, R17, UR14, R12 ;  /* 0x0000000e110a7c25 */ /* 0x000fe2000f8e000c */
[----:B------:R-:W-:-:S03]  /*35a0*/  LEA R16, P1, R8, UR16, 0x3 ;  /* 0x0000001008107c11 */ /* 0x000fc6000f8218ff */
[----:B------:R-:W-:Y:S01]  /*35b0*/  IMAD R4, R4, UR14, RZ ;  /* 0x0000000e04047c24 */ /* 0x000fe2000f8e02ff */
[----:B------:R-:W-:Y:S01]  /*35c0*/  LEA.HI.X R17, R8, UR17, R9, 0x3, P1 ;  /* 0x0000001108117c11 */ /* 0x000fe200088f1c09 */
[----:B------:R-:W-:Y:S01]  /*35d0*/  IMAD.WIDE.U32 R12, R25, UR14, R18 ;  /* 0x0000000e190c7c25 */ /* 0x000fe2000f8e0012 */
[----:B------:R-:W-:Y:S02]  /*35e0*/  IADD3 R11, PT, PT, R11, R27, RZ ;  /* 0x0000001b0b0b7210 */ /* 0x000fe40007ffe0ff */
[C---:B------:R-:W-:Y:S01]  /*35f0*/  LEA R18, P1, R10.reuse, UR16, 0x3 ;  /* 0x000000100a127c11 */ /* 0x040fe2000f8218ff */
[----:B------:R-:W3:Y:S01]  /*3600*/  LDG.E.64 R8, desc[UR8][R16.64] ;  /* 0x0000000810087981 */ /* 0x000ee2000c1e1b00 */
[----:B------:R-:W-:Y:S02]  /*3610*/  IMAD R29, R25, UR15, R4 ;  /* 0x0000000f191d7c24 */ /* 0x000fe4000f8e0204 */
[----:B------:R-:W-:Y:S02]  /*3620*/  LEA.HI.X R19, R10, UR17, R11, 0x3, P1 ;  /* 0x000000110a137c11 */ /* 0x000fe400088f1c0b */
[----:B------:R-:W-:Y:S01]  /*3630*/  IMAD.IADD R13, R13, 0x1, R29 ;  /* 0x000000010d0d7824 */ /* 0x000fe200078e021d */
[----:B------:R-:W-:-:S02]  /*3640*/  LEA R24, P1, R12, UR16, 0x3 ;  /* 0x000000100c187c11 */ /* 0x000fc4000f8218ff */
[----:B------:R-:W4:Y:S02]  /*3650*/  LDG.E.64 R10, desc[UR8][R18.64] ;  /* 0x00000008120a7981 */ /* 0x000f24000c1e1b00 */
[----:B------:R-:W-:-:S05]  /*3660*/  LEA.HI.X R25, R12, UR17, R13, 0x3, P1 ;  /* 0x000000110c197c11 */ /* 0x000fca00088f1c0d */
[----:B------:R-:W4:Y:S01]  /*3670*/  LDG.E.64 R12, desc[UR8][R24.64] ;  /* 0x00000008180c7981 */ /* 0x000f22000c1e1b00 */
[----:B------:R-:W-:-:S04]  /*3680*/  IADD3 R0, P1, PT, R0, 0x4, RZ ;  /* 0x0000000400007810 */ /* 0x000fc80007f3e0ff */
[----:B------:R-:W-:Y:S01]  /*3690*/  IADD3.X R2, PT, PT, RZ, R2, RZ, P1, !PT ;  /* 0x00000002ff027210 */ /* 0x000fe20000ffe4ff */
[----:B--2--5:R-:W-:-:S08]  /*36a0*/  DADD R6, R22, R6 ;  /* 0x0000000016067229 */ /* 0x024fd00000000006 */
[----:B---3--:R-:W-:-:S08]  /*36b0*/  DADD R6, R6, R8 ;  /* 0x0000000006067229 */ /* 0x008fd00000000008 */
[----:B----4-:R-:W-:-:S08]  /*36c0*/  DADD R6, R6, R10 ;  /* 0x0000000006067229 */ /* 0x010fd0000000000a */
[----:B------:R-:W-:-:S11]  /*36d0*/  DADD R22, R6, R12 ;  /* 0x0000000006167229 */ /* 0x000fd6000000000c */
.L_x_1772:
[----:B------:R-:W-:Y:S05]  /*36e0*/  BSYNC.RECONVERGENT B3 ;  /* 0x0000000000037941 */ /* 0x000fea0003800200 */
.L_x_1771:
        /* <DEDUP_REMOVED lines=42> */
[----:B------:R-:W2:Y:S02]  /*3990*/  LDG.E.64 R6, desc[UR8][R6.64] ;  /* 0x0000000806067981 */ /* 0x000ea4000c1e1b00 */
[----:B------:R-:W-:-:S06]  /*39a0*/  LEA.HI.X R9, R12, UR17, R9, 0x3, P1 ;  /* 0x000000110c097c11 */ /* 0x000fcc00088f1c09 */
[----:B------:R-:W3:Y:S01]  /*39b0*/  LDG.E.64 R8, desc[UR8][R8.64] ;  /* 0x0000000808087981 */ /* 0x000ee2000c1e1b00 */
[----:B------:R-:W-:-:S04]  /*39c0*/  IADD3 R0, P1, PT, R0, 0x2, RZ ;  /* 0x0000000200007810 */ /* 0x000fc80007f3e0ff */
[----:B------:R-:W-:Y:S01]  /*39d0*/  IADD3.X R2, PT, PT, RZ, R2, RZ, P1, !PT ;  /* 0x00000002ff027210 */ /* 0x000fe20000ffe4ff */
[----:B--2--5:R-:W-:-:S08]  /*39e0*/  DADD R22, R22, R6 ;  /* 0x0000000016167229 */ /* 0x024fd00000000006 */
[----:B---3--:R-:W-:-:S11]  /*39f0*/  DADD R22, R22, R8 ;  /* 0x0000000016167229 */ /* 0x008fd60000000008 */
.L_x_1774:
[----:B------:R-:W-:Y:S05]  /*3a00*/  BSYNC.RECONVERGENT B3 ;  /* 0x0000000000037941 */ /* 0x000fea0003800200 */
.L_x_1773:
        /* <DEDUP_REMOVED lines=21> */
[----:B------:R-:W2:Y:S02]  /*3b60*/  LDG.E.64 R2, desc[UR8][R6.64] ;  /* 0x0000000806027981 */ /* 0x000ea4000c1e1b00 */
[----:B--2--5:R-:W-:-:S11]  /*3b70*/  DADD R22, R22, R2 ;  /* 0x0000000016167229 */ /* 0x024fd60000000002 */
.L_x_1770:
[----:B------:R-:W-:Y:S05]  /*3b80*/  BSYNC.RECONVERGENT B2 ;  /* 0x0000000000027941 */ /* 0x000fea0003800200 */
.L_x_1769:
[----:B-----5:R1:W-:Y:S02]  /*3b90*/  STG.E.64 desc[UR8][R20.64], R22 ;  /* 0x0000001614007986 */ /* 0x0203e4000c101b08 */
.L_x_1765:
[----:B------:R-:W-:Y:S05]  /*3ba0*/  BSYNC.RECONVERGENT B1 ;  /* 0x0000000000017941 */ /* 0x000fea0003800200 */
.L_x_1764:
[----:B------:R-:W-:-:S07]  /*3bb0*/  VIADD R5, R5, 0x80 ;  /* 0x0000008005057836 */ /* 0x000fce0000000000 */
.L_x_1759:
[----:B------:R-:W-:Y:S05]  /*3bc0*/  BSYNC.RECONVERGENT B0 ;  /* 0x0000000000007941 */ /* 0x000fea0003800200 */
.L_x_1758:
        /* <DEDUP_REMOVED lines=38> */
.L_x_1778:
[----:B------:R-:W-:-:S07]  /*3e30*/  MOV R4, 0x3e50 ;  /* 0x00003e5000047802 */ /* 0x000fce0000000f00 */
[----:B01----:R-:W-:Y:S05]  /*3e40*/  CALL.REL.NOINC `($__internal_6_$__cuda_sm20_div_s64) ;  /* 0x00000254005c7944 */ /* 0x003fea0003c00000 */
.L_x_1777:
        /* <DEDUP_REMOVED lines=37> */
.L_x_1779:
[----:B------:R-:W-:Y:S01]  /*40a0*/  MOV R10, R14 ;  /* 0x0000000e000a7202 */ /* 0x000fe20000000f00 */
[----:B------:R-:W-:Y:S01]  /*40b0*/  IMAD.MOV.U32 R3, RZ, RZ, R15 ;  /* 0x000000ffff037224 */ /* 0x000fe200078e000f */
[----:B------:R-:W-:-:S07]  /*40c0*/  MOV R4, 0x40e0 ;  /* 0x000040e000047802 */ /* 0x000fce0000000f00 */
[----:B01----:R-:W-:Y:S05]  /*40d0*/  CALL.REL.NOINC `($__internal_6_$__cuda_sm20_div_s64) ;  /* 0x0000025000b87944 */ /* 0x003fea0003c00000 */
.L_x_1780:
        /* <DEDUP_REMOVED lines=28> */
[----:B------:R-:W-:Y:S01]  /*42a0*/  IADD3.X R46, PT, PT, RZ, R0, RZ, P1, !PT ;  /* 0x00000000ff2e7210 */ /* 0x000fe20000ffe4ff */
[----:B------:R-:W-:Y:S01]  /*42b0*/  IMAD.X R43, RZ, RZ, R0, P2 ;  /* 0x000000ffff2b7224 */ /* 0x000fe200010e0600 */
[----:B------:R-:W-:-:S02]  /*42c0*/  IADD3 R41, P1, PT, RZ, -R42, RZ ;  /* 0x8000002aff297210 */ /* 0x000fc40007f3e0ff */
[----:B------:R-:W-:Y:S02]  /*42d0*/  IADD3.X R12, PT, PT, RZ, ~R0, RZ, P4, !PT ;  /* 0x80000000ff0c7210 */ /* 0x000fe400027fe4ff */
        /* <DEDUP_REMOVED lines=25> */
[C---:B-1----:R-:W-:Y:S02]  /*4470*/  IMAD R6, R30.reuse, UR13, RZ ;  /* 0x0000000d1e067c24 */ /* 0x042fe4000f8e02ff */
[----:B------:R-:W-:Y:S02]  /*4480*/  IMAD R13, R13, R30, RZ ;  /* 0x0000001e0d0d7224 */ /* 0x000fe400078e02ff */
[----:B------:R-:W-:Y:S02]  /*4490*/  IMAD.IADD R25, R45, 0x1, R25 ;  /* 0x000000012d197824 */ /* 0x000fe400078e0219 */
[----:B------:R-:W-:-:S04]  /*44a0*/  IMAD.WIDE.U32 R8, R30, UR12, RZ ;  /* 0x0000000c1e087c25 */ /* 0x000fc8000f8e00ff */
[----:B------:R-:W-:Y:S01]  /*44b0*/  IMAD R33, R31, UR12, R6 ;  /* 0x0000000c1f217c24 */ /* 0x000fe2000f8e0206 */
[----:B------:R-:W-:Y:S01]  /*44c0*/  LEA R6, P1, -R8, UR14, 0x6 ;  /* 0x0000000e08067c11 */ /* 0x000fe2000f8231ff */
[C---:B------:R-:W-:Y:S02]  /*44d0*/  IMAD R29, R12.reuse, R31, R13 ;  /* 0x0000001f0c1d7224 */ /* 0x040fe400078e020d */
[-C--:B------:R-:W-:Y:S01]  /*44e0*/  IMAD R27, R27, R30.reuse, RZ ;  /* 0x0000001e1b1b7224 */ /* 0x080fe200078e02ff */
[----:B------:R-:W-:Y:S01]  /*44f0*/  IADD3 R33, PT, PT, R9, R33, RZ ;  /* 0x0000002109217210 */ /* 0x000fe20007ffe0ff */
[----:B------:R-:W-:-:S03]  /*4500*/  IMAD.WIDE.U32 R12, R12, R30, RZ ;  /* 0x0000001e0c0c7225 */ /* 0x000fc600078e00ff */
[----:B------:R-:W-:Y:S01]  /*4510*/  SHF.L.U64.HI R36, R8, 0x6, R33 ;  /* 0x0000000608247819 */ /* 0x000fe20000010221 */
[-C--:B------:R-:W-:Y:S01]  /*4520*/  IMAD R16, R25, R30.reuse, RZ ;  /* 0x0000001e19107224 */ /* 0x080fe200078e02ff */
[----:B------:R-:W-:Y:S01]  /*4530*/  LEA R7, P3, R12, R7, 0x3 ;  /* 0x000000070c077211 */ /* 0x000fe200078618ff */
[-C--:B------:R-:W-:Y:S02]  /*4540*/  IMAD R25, R40, R31.reuse, R27 ;  /* 0x0000001f28197224 */ /* 0x080fe400078e021b */
[----:B------:R-:W-:Y:S02]  /*4550*/  IMAD.IADD R9, R13, 0x1, R29 ;  /* 0x000000010d097824 */ /* 0x000fe400078e021d */
[C---:B------:R-:W-:Y:S02]  /*4560*/  IMAD R27, R44.reuse, R31, R16 ;  /* 0x0000001f2c1b7224 */ /* 0x040fe400078e0210 */
[----:B------:R-:W-:Y:S01]  /*4570*/  IMAD.WIDE.U32 R44, R44, R30, RZ ;  /* 0x0000001e2c2c7225 */ /* 0x000fe200078e00ff */
[----:B------:R-:W-:-:S02]  /*4580*/  LEA.HI.X R8, R12, R11, R9, 0x3, P3 ;  /* 0x0000000b0c087211 */ /* 0x000fc400018f1c09 */
[----:B------:R-:W-:Y:S01]  /*4590*/  IADD3 R9, P3, PT, R2, 0x4, RZ ;  /* 0x0000000402097810 */ /* 0x000fe20007f7e0ff */
[----:B------:R-:W-:Y:S01]  /*45a0*/  IMAD.WIDE.U32 R40, R40, R30, RZ ;  /* 0x0000001e28287225 */ /* 0x000fe200078e00ff */
[----:B------:R-:W-:Y:S02]  /*45b0*/  IADD3 R13, PT, PT, R45, R27, RZ ;  /* 0x0000001b2d0d7210 */ /* 0x000fe40007ffe0ff */
[----:B------:R-:W-:Y:S01]  /*45c0*/  IADD3.X R45, PT, PT, RZ, R0, RZ, P3, !PT ;  /* 0x00000000ff2d7210 */ /* 0x000fe20001ffe4ff */
[C---:B------:R-:W-:Y:S01]  /*45d0*/  IMAD.SHL.U32 R12, R44.reuse, 0x8, RZ ;  /* 0x000000082c0c7824 */ /* 0x040fe200078e00ff */
[----:B------:R-:W-:Y:S01]  /*45e0*/  IADD3 R33, P5, PT, RZ, -R9, RZ ;  /* 0x80000009ff217210 */ /* 0x000fe20007fbe0ff */
[--C-:B------:R-:W-:Y:S01]  /*45f0*/  IMAD.X R16, RZ, RZ, R0.reuse, P4 ;  /* 0x000000ffff107224 */ /* 0x100fe200020e0600 */
[----:B------:R-:W-:Y:S01]  /*4600*/  SHF.L.U64.HI R44, R44, 0x3, R13 ;  /* 0x000000032c2c7819 */ /* 0x000fe2000001020d */
[----:B------:R-:W-:Y:S01]  /*4610*/  IMAD.X R13, RZ, RZ, R0, P6 ;  /* 0x000000ffff0d7224 */ /* 0x000fe200030e0600 */
[----:B------:R-:W-:Y:S01]  /*4620*/  IADD3 R35, P3, PT, RZ, -R39, RZ ;  /* 0x80000027ff237210 */ /* 0x000fe20007f7e0ff */
[----:B------:R-:W-:Y:S01]  /*4630*/  IMAD.SHL.U32 R11, R40, 0x8, RZ ;  /* 0x00000008280b7824 */ /* 0x000fe200078e00ff */
[----:B------:R-:W-:-:S02]  /*4640*/  IADD3 R25, PT, PT, R41, R25, RZ ;  /* 0x0000001929197210 */ /* 0x000fc40007ffe0ff */
[----:B------:R-:W-:Y:S02]  /*4650*/  IADD3.X R24, PT, PT, RZ, ~R45, RZ, P5, !PT ;  /* 0x8000002dff187210 */ /* 0x000fe40002ffe4ff */
        /* <DEDUP_REMOVED lines=15> */
[----:B------:R-:W0:Y:S01]  /*4750*/  LDC.64 R28, c[0x0][0x608] ;  /* 0x00018200ff1c7b82 */ /* 0x000e220000000a00 */
        /* <DEDUP_REMOVED lines=34> */
[----:B0-----:R-:W-:Y:S01]  /*4980*/  IMAD.WIDE.U32 R28, R2, UR12, R28 ;  /* 0x0000000c021c7c25 */ /* 0x001fe2000f8e001c */
[----:B------:R-:W0:Y:S03]  /*4990*/  LDCU.64 UR12, c[0x0][0x5f0] ;  /* 0x0000be00ff0c77ac */ /* 0x000e260008000a00 */
[----:B------:R-:W-:Y:S01]  /*49a0*/  IMAD R51, R46, UR6, RZ ;  /* 0x000000062e337c24 */ /* 0x000fe2000f8e02ff */
[----:B------:R-:W-:Y:S01]  /*49b0*/  IADD3 R53, PT, PT, R29, R49, RZ ;  /* 0x000000311d357210 */ /* 0x000fe20007ffe0ff */
[----:B------:R-:W-:-:S02]  /*49c0*/  IMAD.SHL.U32 R27, R26, 0x8, RZ ;  /* 0x000000081a1b7824 */ /* 0x000fc400078e00ff */
        /* <DEDUP_REMOVED lines=51> */
.L_x_1785:
        /* <DEDUP_REMOVED lines=41> */
.L_x_1784:
[----:B------:R-:W-:Y:S05]  /*4f90*/  BSYNC.RECONVERGENT B2 ;  /* 0x0000000000027941 */ /* 0x000fea0003800200 */
.L_x_1783:
        /* <DEDUP_REMOVED lines=76> */
.L_x_1789:
[----:B------:R-:W-:Y:S05]  /*5460*/  BSYNC.RECONVERGENT B3 ;  /* 0x0000000000037941 */ /* 0x000fea0003800200 */
.L_x_1788:
        /* <DEDUP_REMOVED lines=49> */
.L_x_1791:
[----:B------:R-:W-:Y:S05]  /*5780*/  BSYNC.RECONVERGENT B3 ;  /* 0x0000000000037941 */ /* 0x000fea0003800200 */
.L_x_1790:
        /* <DEDUP_REMOVED lines=23> */
.L_x_1787:
[----:B------:R-:W-:Y:S05]  /*5900*/  BSYNC.RECONVERGENT B2 ;  /* 0x0000000000027941 */ /* 0x000fea0003800200 */
.L_x_1786:
[----:B-----5:R2:W-:Y:S02]  /*5910*/  STG.E.64 desc[UR8][R20.64], R22 ;  /* 0x0000001614007986 */ /* 0x0205e4000c101b08 */
.L_x_1782:
[----:B------:R-:W-:Y:S05]  /*5920*/  BSYNC.RECONVERGENT B1 ;  /* 0x0000000000017941 */ /* 0x000fea0003800200 */
.L_x_1781:
[----:B------:R-:W-:-:S07]  /*5930*/  IADD3 R5, PT, PT, R5, 0x80, RZ ;  /* 0x0000008005057810 */ /* 0x000fce0007ffe0ff */
.L_x_1776:
[----:B------:R-:W-:Y:S05]  /*5940*/  BSYNC.RECONVERGENT B0 ;  /* 0x0000000000007941 */ /* 0x000fea0003800200 */
.L_x_1775:
        /* <DEDUP_REMOVED lines=21> */
[----:B---3--:R-:W-:-:S06]  /*5aa0*/  VIADD R2, R4, 0xffffffe ;  /* 0x0ffffffe04027836 */ /* 0x008fcc0000000000 */
        /* <DEDUP_REMOVED lines=16> */
.L_x_1795:
[----:B------:R-:W-:-:S07]  /*5bb0*/  MOV R4, 0x5bd0 ;  /* 0x00005bd000047802 */ /* 0x000fce0000000f00 */
[----:B012---:R-:W-:Y:S05]  /*5bc0*/  CALL.REL.NOINC `($__internal_6_$__cuda_sm20_div_s64) ;  /* 0x0000023400fc7944 */ /* 0x007fea0003c00000 */
.L_x_1794:
        /* <DEDUP_REMOVED lines=18> */
[----:B------:R-:W-:Y:S01]  /*5cf0*/  IMAD.MOV.U32 R6, RZ, RZ, RZ ;  /* 0x000000ffff067224 */ /* 0x000fe200078e00ff */
[----:B------:R-:W-:-:S06]  /*5d00*/  ISETP.NE.U32.AND P2, PT, RZ, UR14, PT ;  /* 0x0000000eff007c0c */ /* 0x000fcc000bf45070 */
[----:B---3--:R-:W3:Y:S02]  /*5d10*/  MUFU.RCP R4, R4 ;  /* 0x0000000400047308 */ /* 0x008ee40000001000 */
[----:B---3--:R-:W-:-:S06]  /*5d20*/  VIADD R7, R4, 0xffffffe ;  /* 0x0ffffffe04077836 */ /* 0x008fcc0000000000 */
[----:B------:R-:W3:Y:S02]  /*5d30*/  F2I.FTZ.U32.TRUNC.NTZ R7, R7 ;  /* 0x0000000700077305 */ /* 0x000ee4000021f000 */
[----:B---3--:R-:W-:-:S05]  /*5d40*/  IADD3 R3, PT, PT, RZ, -R7, RZ ;  /* 0x80000007ff037210 */ /* 0x008fca0007ffe0ff */
        /* <DEDUP_REMOVED lines=13> */
.L_x_1796:
[----:B------:R-:W-:Y:S01]  /*5e20*/  IMAD.MOV.U32 R10, RZ, RZ, R14 ;  /* 0x000000ffff0a7224 */ /* 0x000fe200078e000e */
[----:B------:R-:W-:Y:S02]  /*5e30*/  MOV R3, R15 ;  /* 0x0000000f00037202 */ /* 0x000fe40000000f00 */
[----:B------:R-:W-:-:S07]  /*5e40*/  MOV R4, 0x5e60 ;  /* 0x00005e6000047802 */ /* 0x000fce0000000f00 */
[----:B012---:R-:W-:Y:S05]  /*5e50*/  CALL.REL.NOINC `($__internal_6_$__cuda_sm20_div_s64) ;  /* 0x0000023400587944 */ /* 0x007fea0003c00000 */
.L_x_1797:
        /* <DEDUP_REMOVED lines=194> */
.L_x_1802:
        /* <DEDUP_REMOVED lines=41> */
.L_x_1801:
[----:B------:R-:W-:Y:S05]  /*6d10*/  BSYNC.RECONVERGENT B2 ;  /* 0x0000000000027941 */ /* 0x000fea0003800200 */
.L_x_1800:
        /* <DEDUP_REMOVED lines=76> */
.L_x_1806:
[----:B------:R-:W-:Y:S05]  /*71e0*/  BSYNC.RECONVERGENT B3 ;  /* 0x0000000000037941 */ /* 0x000fea0003800200 */
.L_x_1805:
        /* <DEDUP_REMOVED lines=49> */
.L_x_1808:
[----:B------:R-:W-:Y:S05]  /*7500*/  BSYNC.RECONVERGENT B3 ;  /* 0x0000000000037941 */ /* 0x000fea0003800200 */
.L_x_1807:
        /* <DEDUP_REMOVED lines=23> */
.L_x_1804:
[----:B------:R-:W-:Y:S05]  /*7680*/  BSYNC.RECONVERGENT B2 ;  /* 0x0000000000027941 */ /* 0x000fea0003800200 */
.L_x_1803:
[----:B-----5:R3:W-:Y:S02]  /*7690*/  STG.E.64 desc[UR8][R20.64], R22 ;  /* 0x0000001614007986 */ /* 0x0207e4000c101b08 */
.L_x_1799:
[----:B------:R-:W-:Y:S05]  /*76a0*/  BSYNC.RECONVERGENT B1 ;  /* 0x0000000000017941 */ /* 0x000fea0003800200 */
.L_x_1798:
[----:B------:R-:W-:-:S07]  /*76b0*/  VIADD R5, R5, 0x80 ;  /* 0x0000008005057836 */ /* 0x000fce0000000000 */
.L_x_1793:
[----:B------:R-:W-:Y:S05]  /*76c0*/  BSYNC.RECONVERGENT B0 ;  /* 0x0000000000007941 */ /* 0x000fea0003800200 */
.L_x_1792:
        /* <DEDUP_REMOVED lines=38> */
.L_x_1812:
[----:B------:R-:W-:-:S07]  /*7930*/  MOV R4, 0x7950 ;  /* 0x0000795000047802 */ /* 0x000fce0000000f00 */
[----:B0123--:R-:W-:Y:S05]  /*7940*/  CALL.REL.NOINC `($__internal_6_$__cuda_sm20_div_s64) ;  /* 0x00000218009c7944 */ /* 0x00ffea0003c00000 */
.L_x_1811:
        /* <DEDUP_REMOVED lines=37> */
.L_x_1813:
[----:B------:R-:W-:Y:S01]  /*7ba0*/  MOV R10, R14 ;  /* 0x0000000e000a7202 */ /* 0x000fe20000000f00 */
[----:B------:R-:W-:Y:S01]  /*7bb0*/  IMAD.MOV.U32 R3, RZ, RZ, R15 ;  /* 0x000000ffff037224 */ /* 0x000fe200078e000f */
[----:B------:R-:W-:-:S07]  /*7bc0*/  MOV R4, 0x7be0 ;  /* 0x00007be000047802 */ /* 0x000fce0000000f00 */
[----:B0123--:R-:W-:Y:S05]  /*7bd0*/  CALL.REL.NOINC `($__internal_6_$__cuda_sm20_div_s64) ;  /* 0x0000021400f87944 */ /* 0x00ffea0003c00000 */
.L_x_1814:
        /* <DEDUP_REMOVED lines=194> */
.L_x_1819:
        /* <DEDUP_REMOVED lines=41> */
.L_x_1818:
[----:B------:R-:W-:Y:S05]  /*8a90*/  BSYNC.RECONVERGENT B2 ;  /* 0x0000000000027941 */ /* 0x000fea0003800200 */
.L_x_1817:
        /* <DEDUP_REMOVED lines=76> */
.L_x_1823:
[----:B------:R-:W-:Y:S05]  /*8f60*/  BSYNC.RECONVERGENT B3 ;  /* 0x0000000000037941 */ /* 0x000fea0003800200 */
.L_x_1822:
        /* <DEDUP_REMOVED lines=49> */
.L_x_1825:
[----:B------:R-:W-:Y:S05]  /*9280*/  BSYNC.RECONVERGENT B3 ;  /* 0x0000000000037941 */ /* 0x000fea0003800200 */
.L_x_1824:
        /* <DEDUP_REMOVED lines=23> */
.L_x_1821:
[----:B------:R-:W-:Y:S05]  /*9400*/  BSYNC.RECONVERGENT B2 ;  /* 0x0000000000027941 */ /* 0x000fea0003800200 */
.L_x_1820:
[----:B-----5:R4:W-:Y:S02]  /*9410*/  STG.E.64 desc[UR8][R20.64], R22 ;  /* 0x0000001614007986 */ /* 0x0209e4000c101b08 */
.L_x_1816:
[----:B------:R-:W-:Y:S05]  /*9420*/  BSYNC.RECONVERGENT B1 ;  /* 0x0000000000017941 */ /* 0x000fea0003800200 */
.L_x_1815:
[----:B------:R-:W-:-:S07]  /*9430*/  IADD3 R5, PT, PT, R5, 0x80, RZ ;  /* 0x0000008005057810 */ /* 0x000fce0007ffe0ff */
.L_x_1810:
[----:B------:R-:W-:Y:S05]  /*9440*/  BSYNC.RECONVERGENT B0 ;  /* 0x0000000000007941 */ /* 0x000fea0003800200 */
.L_x_1809:
        /* <DEDUP_REMOVED lines=38> */
.L_x_1829:
[----:B------:R-:W-:-:S07]  /*96b0*/  MOV R4, 0x96d0 ;  /* 0x000096d000047802 */ /* 0x000fce0000000f00 */
[----:B-1234-:R-:W-:Y:S05]  /*96c0*/  CALL.REL.NOINC `($__internal_6_$__cuda_sm20_div_s64) ;  /* 0x000001fc003c7944 */ /* 0x01efea0003c00000 */
.L_x_1828:
        /* <DEDUP_REMOVED lines=37> */
.L_x_1830:
[----:B------:R-:W-:Y:S01]  /*9920*/  IMAD.MOV.U32 R10, RZ, RZ, R14 ;  /* 0x000000ffff0a7224 */ /* 0x000fe200078e000e */
[----:B------:R-:W-:Y:S02]  /*9930*/  MOV R3, R15 ;  /* 0x0000000f00037202 */ /* 0x000fe40000000f00 */
[----:B------:R-:W-:-:S07]  /*9940*/  MOV R4, 0x9960 ;  /* 0x0000996000047802 */ /* 0x000fce0000000f00 */
[----:B-1234-:R-:W-:Y:S05]  /*9950*/  CALL.REL.NOINC `($__internal_6_$__cuda_sm20_div_s64) ;  /* 0x000001f800987944 */ /* 0x01efea0003c00000 */
.L_x_1831:
        /* <DEDUP_REMOVED lines=194> */
.L_x_1836:
        /* <DEDUP_REMOVED lines=41> */
.L_x_1835:
[----:B------:R-:W-:Y:S05]  /*a810*/  BSYNC.RECONVERGENT B2 ;  /* 0x0000000000027941 */ /* 0x000fea0003800200 */
.L_x_1834:
        /* <DEDUP_REMOVED lines=76> */
.L_x_1840:
[----:B------:R-:W-:Y:S05]  /*ace0*/  BSYNC.RECONVERGENT B3 ;  /* 0x0000000000037941 */ /* 0x000fea0003800200 */
.L_x_1839:
        /* <DEDUP_REMOVED lines=49> */
.L_x_1842:
[----:B------:R-:W-:Y:S05]  /*b000*/  BSYNC.RECONVERGENT B3 ;  /* 0x0000000000037941 */ /* 0x000fea0003800200 */
.L_x_1841:
        /* <DEDUP_REMOVED lines=23> */
.L_x_1838:
[----:B------:R-:W-:Y:S05]  /*b180*/  BSYNC.RECONVERGENT B2 ;  /* 0x0000000000027941 */ /* 0x000fea0003800200 */
.L_x_1837:
[----:B-----5:R0:W-:Y:S02]  /*b190*/  STG.E.64 desc[UR8][R20.64], R22 ;  /* 0x0000001614007986 */ /* 0x0201e4000c101b08 */
.L_x_1833:
[----:B------:R-:W-:Y:S05]  /*b1a0*/  BSYNC.RECONVERGENT B1 ;  /* 0x0000000000017941 */ /* 0x000fea0003800200 */
.L_x_1832:
[----:B------:R-:W-:-:S07]  /*b1b0*/  VIADD R5, R5, 0x80 ;  /* 0x0000008005057836 */ /* 0x000fce0000000000 */
.L_x_1827:
[----:B------:R-:W-:Y:S05]  /*b1c0*/  BSYNC.RECONVERGENT B0 ;  /* 0x0000000000007941 */ /* 0x000fea0003800200 */
.L_x_1826:
        /* <DEDUP_REMOVED lines=38> */
.L_x_1846:
[----:B------:R-:W-:-:S07]  /*b430*/  MOV R4, 0xb450 ;  /* 0x0000b45000047802 */ /* 0x000fce0000000f00 */
[----:B-1234-:R-:W-:Y:S05]  /*b440*/  CALL.REL.NOINC `($__internal_6_$__cuda_sm20_div_s64) ;  /* 0x000001dc00dc7944 */ /* 0x01efea0003c00000 */
.L_x_1845:
        /* <DEDUP_REMOVED lines=37> */
.L_x_1847:
[----:B------:R-:W-:Y:S01]  /*b6a0*/  MOV R10, R14 ;  /* 0x0000000e000a7202 */ /* 0x000fe20000000f00 */
[----:B------:R-:W-:Y:S01]  /*b6b0*/  IMAD.MOV.U32 R3, RZ, RZ, R15 ;  /* 0x000000ffff037224 */ /* 0x000fe200078e000f */
[----:B------:R-:W-:-:S07]  /*b6c0*/  MOV R4, 0xb6e0 ;  /* 0x0000b6e000047802 */ /* 0x000fce0000000f00 */
[----:B-1234-:R-:W-:Y:S05]  /*b6d0*/  CALL.REL.NOINC `($__internal_6_$__cuda_sm20_div_s64) ;  /* 0x000001dc00387944 */ /* 0x01efea0003c00000 */
.L_x_1848:
        /* <DEDUP_REMOVED lines=194> */
.L_x_1853:
        /* <DEDUP_REMOVED lines=41> */
.L_x_1852:
[----:B------:R-:W-:Y:S05]  /*c590*/  BSYNC.RECONVERGENT B2 ;  /* 0x0000000000027941 */ /* 0x000fea0003800200 */
.L_x_1851:
        /* <DEDUP_REMOVED lines=76> */
.L_x_1857:
[----:B------:R-:W-:Y:S05]  /*ca60*/  BSYNC.RECONVERGENT B3 ;  /* 0x0000000000037941 */ /* 0x000fea0003800200 */
.L_x_1856:
        /* <DEDUP_REMOVED lines=49> */
.L_x_1859:
[----:B------:R-:W-:Y:S05]  /*cd80*/  BSYNC.RECONVERGENT B3 ;  /* 0x0000000000037941 */ /* 0x000fea0003800200 */
.L_x_1858:
        /* <DEDUP_REMOVED lines=23> */
.L_x_1855:
[----:B------:R-:W-:Y:S05]  /*cf00*/  BSYNC.RECONVERGENT B2 ;  /* 0x0000000000027941 */ /* 0x000fea0003800200 */
.L_x_1854:
[----:B-----5:R0:W-:Y:S02]  /*cf10*/  STG.E.64 desc[UR8][R20.64], R22 ;  /* 0x0000001614007986 */ /* 0x0201e4000c101b08 */
.L_x_1850:
[----:B------:R-:W-:Y:S05]  /*cf20*/  BSYNC.RECONVERGENT B1 ;  /* 0x0000000000017941 */ /* 0x000fea0003800200 */
.L_x_1849:
[----:B------:R-:W-:-:S07]  /*cf30*/  IADD3 R5, PT, PT, R5, 0x80, RZ ;  /* 0x0000008005057810 */ /* 0x000fce0007ffe0ff */
.L_x_1844:
[----:B------:R-:W-:Y:S05]  /*cf40*/  BSYNC.RECONVERGENT B0 ;  /* 0x0000000000007941 */ /* 0x000fea0003800200 */
.L_x_1843:
        /* <DEDUP_REMOVED lines=37> */
.L_x_1861:
[----:B------:R-:W-:-:S07]  /*d1a0*/  MOV R4, 0xd1c0 ;  /* 0x0000d1c000047802 */ /* 0x000fce0000000f00 */
[----:B-1234-:R-:W-:Y:S05]  /*d1b0*/  CALL.REL.NOINC `($__internal_6_$__cuda_sm20_div_s64) ;  /* 0x000001c000807944 */ /* 0x01efea0003c00000 */
.L_x_1860:
        /* <DEDUP_REMOVED lines=37> */
.L_x_1862:
[----:B------:R-:W-:Y:S01]  /*d410*/  IMAD.MOV.U32 R10, RZ, RZ, R14 ;  /* 0x000000ffff0a7224 */ /* 0x000fe200078e000e */
[----:B------:R-:W-:Y:S02]  /*d420*/  MOV R3, R15 ;  /* 0x0000000f00037202 */ /* 0x000fe40000000f00 */
[----:B------:R-:W-:-:S07]  /*d430*/  MOV R4, 0xd450 ;  /* 0x0000d45000047802 */ /* 0x000fce0000000f00 */
[----:B-1234-:R-:W-:Y:S05]  /*d440*/  CALL.REL.NOINC `($__internal_6_$__cuda_sm20_div_s64) ;  /* 0x000001bc00dc7944 */ /* 0x01efea0003c00000 */
.L_x_1863:
        /* <DEDUP_REMOVED lines=51> */
[C---:B------:R-:W-:Y:S01]  /*d780*/  IMAD R19, R8.reuse, UR7, R5 ;  /* 0x0000000708137c24 */ /* 0x040fe2000f8e0205 */
[----:B------:R-:W-:Y:S01]  /*d790*/  IADD3 R5, PT, PT, R11, R27, RZ ;  /* 0x0000001b0b057210 */ /* 0x000fe20007ffe0ff */
        /* <DEDUP_REMOVED lines=15> */
[----:B------:R-:W-:Y:S01]  /*d890*/  IMAD.IADD R39, R9, 0x1, R39 ;  /* 0x0000000109277824 */ /* 0x000fe200078e0227 */
[----:B------:R-:W-:Y:S01]  /*d8a0*/  SHF.L.U32 R10, R8, 0x3, RZ ;  /* 0x00000003080a7819 */ /* 0x000fe200000006ff */
[C---:B------:R-:W-:Y:S02]  /*d8b0*/  IMAD R41, R12.reuse, R25, R13 ;  /* 0x000000190c297224 */ /* 0x040fe400078e020d */
[----:B------:R-:W-:Y:S01]  /*d8c0*/  IMAD.WIDE.U32 R12, R12, R24, RZ ;  /* 0x000000180c0c7225 */ /* 0x000fe200078e00ff */
[----:B------:R-:W-:Y:S02]  /*d8d0*/  SHF.L.U64.HI R39, R8, 0x3, R39 ;  /* 0x0000000308277819 */ /* 0x000fe40000010227 */
[----:B------:R-:W-:Y:S01]  /*d8e0*/  IADD3 R8, P3, PT, R2, 0x4, RZ ;  /* 0x0000000402087810 */ /* 0x000fe20007f7e0ff */
[----:B------:R-:W-:Y:S01]  /*d8f0*/  IMAD.IADD R41, R13, 0x1, R41 ;  /* 0x000000010d297824 */ /* 0x000fe200078e0229 */
[----:B------:R-:W-:Y:S01]  /*d900*/  SHF.L.U32 R11, R12, 0x3, RZ ;  /* 0x000000030c0b7819 */ /* 0x000fe200000006ff */
[----:B------:R-:W-:Y:S01]  /*d910*/  IMAD.WIDE.U32 R26, R24, UR6, RZ ;  /* 0x00000006181a7c25 */ /* 0x000fe2000f8e00ff */
[----:B------:R-:W-:-:S02]  /*d920*/  IADD3 R32, P5, PT, RZ, -R8, RZ ;  /* 0x80000008ff207210 */ /* 0x000fc40007fbe0ff */
[----:B------:R-:W-:Y:S01]  /*d930*/  SHF.L.U64.HI R41, R12, 0x3, R41 ;  /* 0x000000030c297819 */ /* 0x000fe20000010229 */
[----:B------:R-:W-:Y:S01]  /*d940*/  IMAD R31, R25, UR6, R28 ;  /* 0x00000006191f7c24 */ /* 0x000fe2000f8e021c */
[----:B------:R-:W-:Y:S01]  /*d950*/  IADD3.X R12, PT, PT, RZ, R0, RZ, P6, !PT ;  /* 0x00000000ff0c7210 */ /* 0x000fe200037fe4ff */
[----:B------:R-:W-:Y:S01]  /*d960*/  IMAD.X R43, RZ, RZ, R0, P3 ;  /* 0x000000ffff2b7224 */ /* 0x000fe200018e0600 */
[----:B------:R-:W-:Y:S01]  /*d970*/  IADD3 R35, P3, PT, RZ, -R38, RZ ;  /* 0x80000026ff237210 */ /* 0x000fe20007f7e0ff */
[----:B------:R-:W-:Y:S01]  /*d980*/  IMAD.IADD R31, R27, 0x1, R31 ;  /* 0x000000011b1f7824 */ /* 0x000fe200078e021f */
[----:B------:R-:W-:Y:S01]  /*d990*/  LEA R5, P1, -R26, UR10, 0x6 ;  /* 0x0000000a1a057c11 */ /* 0x000fe2000f8231ff */
[----:B------:R-:W-:Y:S01]  /*d9a0*/  IMAD.X R9, RZ, RZ, ~R43, P5 ;  /* 0x000000ffff097224 */ /* 0x000fe200028e0e2b */
[----:B------:R-:W-:Y:S01]  /*d9b0*/  IADD3 R17, P5, PT, R2, 0x7, RZ ;  /* 0x0000000702117810 */ /* 0x000fe20007fbe0ff */
[----:B------:R-:W-:Y:S01]  /*d9c0*/  IMAD R51, R0, UR6, RZ ;  /* 0x0000000600337c24 */ /* 0x000fe2000f8e02ff */
[----:B------:R-:W-:Y:S01]  /*d9d0*/  SHF.L.U64.HI R19, R26, 0x6, R31 ;  /* 0x000000061a137819 */ /* 0x000fe2000001021f */
[----:B------:R-:W-:Y:S01]  /*d9e0*/  IMAD.X R26, RZ, RZ, ~R12, P3 ;  /* 0x000000ffff1a7224 */ /* 0x000fe200018e0e0c */
[-C--:B------:R-:W-:Y:S01]  /*d9f0*/  IADD3.X R13, PT, PT, RZ, R0.reuse, RZ, P4, !PT ;  /* 0x00000000ff0d7210 */ /* 0x080fe200027fe4ff */
[----:B------:R-:W-:Y:S01]  /*da00*/  IMAD R9, R9, UR6, RZ ;  /* 0x0000000609097c24 */ /* 0x000fe2000f8e02ff */
[----:B------:R-:W-:Y:S01]  /*da10*/  IADD3 R29, P4, PT, RZ, -R37, RZ ;  /* 0x80000025ff1d7210 */ /* 0x000fe20007f9e0ff */
[----:B------:R-:W-:Y:S01]  /*da20*/  IMAD R26, R26, UR6, RZ ;  /* 0x000000061a1a7c24 */ /* 0x000fe2000f8e02ff */
[----:B------:R-:W-:Y:S01]  /*da30*/  IADD3.X R40, PT, PT, RZ, R0, RZ, P5, !PT ;  /* 0x00000000ff287210 */ /* 0x000fe20002ffe4ff */
[----:B------:R-:W-:Y:S01]  /*da40*/  IMAD R9, R32, UR7, R9 ;  /* 0x0000000720097c24 */ /* 0x000fe2000f8e0209 */
[----:B------:R-:W-:Y:S01]  /*da50*/  IADD3 R31, P3, PT, RZ, -R17, RZ ;  /* 0x80000011ff1f7210 */ /* 0x000fe20007f7e0ff */
[----:B------:R-:W-:-:S02]  /*da60*/  IMAD.X R28, RZ, RZ, ~R13, P4 ;  /* 0x000000ffff1c7224 */ /* 0x000fc400020e0e0d */
[C---:B------:R-:W-:Y:S01]  /*da70*/  IMAD R49, R35.reuse, UR7, R26 ;  /* 0x0000000723317c24 */ /* 0x040fe2000f8e021a */
[----:B------:R-:W-:Y:S01]  /*da80*/  IADD3.X R30, PT, PT, RZ, ~R40, RZ, P3, !PT ;  /* 0x80000028ff1e7210 */ /* 0x000fe20001ffe4ff */
[--C-:B------:R-:W-:Y:S01]  /*da90*/  IMAD.WIDE.U32 R32, R32, UR6, R14.reuse ;  /* 0x0000000620207c25 */ /* 0x100fe2000f8e000e */
[----:B------:R-:W0:Y:S03]  /*daa0*/  LDC.64 R26, c[0x0][0x608] ;  /* 0x00018200ff1a7b82 */ /* 0x000e260000000a00 */
[----:B------:R-:W-:-:S04]  /*dab0*/  IMAD.WIDE.U32 R34, R35, UR6, R14 ;  /* 0x0000000623227c25 */ /* 0x000fc8000f8e000e */
[----:B------:R-:W-:Y:S02]  /*dac0*/  IMAD R28, R28, UR6, RZ ;  /* 0x000000061c1c7c24 */ /* 0x000fe4000f8e02ff */
[----:B------:R-:W-:Y:S02]  /*dad0*/  IMAD R30, R30, UR6, RZ ;  /* 0x000000061e1e7c24 */ /* 0x000fe4000f8e02ff */
[----:B------:R-:W-:Y:S01]  /*dae0*/  IMAD.IADD R33, R33, 0x1, R9 ;  /* 0x0000000121217824 */ /* 0x000fe200078e0209 */
[----:B------:R-:W-:Y:S01]  /*daf0*/  IADD3 R9, PT, PT, R35, R49, RZ ;  /* 0x0000003123097210 */ /* 0x000fe20007ffe0ff */
[----:B------:R-:W-:Y:S02]  /*db00*/  IMAD R47, R29, UR7, R28 ;  /* 0x000000071d2f7c24 */ /* 0x000fe4000f8e021c */
[----:B------:R-:W-:Y:S02]  /*db10*/  IMAD R35, R31, UR7, R30 ;  /* 0x000000071f237c24 */ /* 0x000fe4000f8e021e */
[----:B------:R-:W-:-:S04]  /*db20*/  IMAD.WIDE.U32 R28, R29, UR6, R14 ;  /* 0x000000061d1c7c25 */ /* 0x000fc8000f8e000e */
[----:B------:R-:W-:-:S04]  /*db30*/  IMAD.WIDE.U32 R30, R31, UR6, R14 ;  /* 0x000000061f1e7c25 */ /* 0x000fc8000f8e000e */
[----:B------:R-:W-:Y:S01]  /*db40*/  IMAD.IADD R47, R29, 0x1, R47 ;  /* 0x000000011d2f7824 */ /* 0x000fe200078e022f */
[----:B------:R-:W-:Y:S01]  /*db50*/  IADD3 R29, PT, PT, R31, R35, RZ ;  /* 0x000000231f1d7210 */ /* 0x000fe20007ffe0ff */
[-C--:B------:R-:W-:Y:S02]  /*db60*/  IMAD R48, R9, R24.reuse, RZ ;  /* 0x0000001809307224 */ /* 0x080fe400078e02ff */
[-C--:B------:R-:W-:Y:S02]  /*db70*/  IMAD R33, R33, R24.reuse, RZ ;  /* 0x0000001821217224 */ /* 0x080fe400078e02ff */
[C---:B------:R-:W-:Y:S02]  /*db80*/  IMAD R31, R34.reuse, R25, R48 ;  /* 0x00000019221f7224 */ /* 0x040fe400078e0230 */
[-C--:B------:R-:W-:Y:S02]  /*db90*/  IMAD R47, R47, R24.reuse, RZ ;  /* 0x000000182f2f7224 */ /* 0x080fe400078e02ff */
[----:B------:R-:W-:-:S04]  /*dba0*/  IMAD.WIDE.U32 R34, R34, R24, RZ ;  /* 0x0000001822227225 */ /* 0x000fc800078e00ff */
[-C--:B------:R-:W-:Y:S02]  /*dbb0*/  IMAD R49, R29, R24.reuse, RZ ;  /* 0x000000181d317224 */ /* 0x080fe400078e02ff */
[C---:B------:R-:W-:Y:S02]  /*dbc0*/  IMAD R9, R32.reuse, R25, R33 ;  /* 0x0000001920097224 */ /* 0x040fe400078e0221 */
[----:B------:R-:W-:-:S04]  /*dbd0*/  IMAD.WIDE.U32 R32, R32, R24, RZ ;  /* 0x0000001820207225 */ /* 0x000fc800078e00ff */
[C---:B------:R-:W-:Y:S02]  /*dbe0*/  IMAD R47, R28.reuse, R25, R47 ;  /* 0x000000191c2f7224 */ /* 0x040fe400078e022f */
[----:B------:R-:W-:-:S04]  /*dbf0*/  IMAD.WIDE.U32 R28, R28, R24, RZ ;  /* 0x000000181c1c7225 */ /* 0x000fc800078e00ff */
[C---:B------:R-:W-:Y:S02]  /*dc00*/  IMAD R49, R30.reuse, R25, R49 ;  /* 0x000000191e317224 */ /* 0x040fe400078e0231 */
[----:B------:R-:W-:Y:S02]  /*dc10*/  IMAD.IADD R35, R35, 0x1, R31 ;  /* 0x0000000123237824 */ /* 0x000fe400078e021f */
[----:B------:R-:W-:-:S03]  /*dc20*/  IMAD.WIDE.U32 R30, R30, R24, RZ ;  /* 0x000000181e1e7225 */ /* 0x000fc600078e00ff */
[----:B------:R-:W-:Y:S01]  /*dc30*/  SHF.L.U64.HI R35, R34, 0x3, R35 ;  /* 0x0000000322237819 */ /* 0x000fe20000010223 */
[----:B------:R-:W-:Y:S01]  /*dc40*/  IMAD.IADD R33, R33, 0x1, R9 ;  /* 0x0000000121217824 */ /* 0x000fe200078e0209 */
[C---:B------:R-:W-:Y:S01]  /*dc50*/  SHF.L.U32 R9, R32.reuse, 0x3, RZ ;  /* 0x0000000320097819 */ /* 0x040fe200000006ff */
[----:B------:R-:W-:Y:S02]  /*dc60*/  IMAD.IADD R47, R29, 0x1, R47 ;  /* 0x000000011d2f7824 */ /* 0x000fe400078e022f */
[----:B------:R-:W-:Y:S01]  /*dc70*/  IMAD.IADD R49, R31, 0x1, R49 ;  /* 0x000000011f317824 */ /* 0x000fe200078e0231 */
[----:B------:R-:W-:Y:S01]  /*dc80*/  SHF.L.U64.HI R32, R32, 0x3, R33 ;  /* 0x0000000320207819 */ /* 0x000fe20000010221 */
[----:B------:R-:W-:Y:S01]  /*dc90*/  IMAD R29, R46, UR4, RZ ;  /* 0x000000042e1d7c24 */ /* 0x000fe2000f8e02ff */
[----:B------:R-:W-:Y:S01]  /*dca0*/  SHF.L.U32 R33, R34, 0x3, RZ ;  /* 0x0000000322217819 */ /* 0x000fe200000006ff */
[----:B------:R-:W-:Y:S01]  /*dcb0*/  IMAD R31, R45, UR4, RZ ;  /* 0x000000042d1f7c24 */ /* 0x000fe2000f8e02ff */
[----:B------:R-:W-:Y:S01]  /*dcc0*/  SHF.L.U64.HI R48, R28, 0x3, R47 ;  /* 0x000000031c307819 */ /* 0x000fe2000001022f */
[----:B0-----:R-:W-:Y:S01]  /*dcd0*/  IMAD.WIDE.U32 R26, R2, UR6, R26 ;  /* 0x00000006021a7c25 */ /* 0x001fe2000f8e001a */
[----:B------:R-:W-:-:S02]  /*dce0*/  SHF.L.U32 R34, R28, 0x3, RZ ;  /* 0x000000031c227819 */ /* 0x000fc400000006ff */
[----:B------:R-:W-:Y:S01]  /*dcf0*/  SHF.L.U32 R47, R30, 0x3, RZ ;  /* 0x000000031e2f7819 */ /* 0x000fe200000006ff */
[----:B------:R-:W-:Y:S01]  /*dd00*/  IMAD R51, R2, UR7, R51 ;  /* 0x0000000702337c24 */ /* 0x000fe2000f8e0233 */
[----:B------:R-:W-:Y:S01]  /*dd10*/  SHF.L.U64.HI R49, R30, 0x3, R49 ;  /* 0x000000031e317819 */ /* 0x000fe20000010231 */
[----:B------:R-:W-:Y:S01]  /*dd20*/  IMAD R53, R43, UR4, RZ ;  /* 0x000000042b357c24 */ /* 0x000fe2000f8e02ff */
[----:B------:R-:W0:Y:S01]  /*dd30*/  LDCU.64 UR6, c[0x0][0x5f0] ;  /* 0x0000be00ff0677ac */ /* 0x000e220008000a00 */
[----:B------:R-:W-:Y:S02]  /*dd40*/  IMAD R45, R44, UR5, R29 ;  /* 0x000000052c2d7c24 */ /* 0x000fe4000f8e021d */
[----:B------:R-:W-:Y:S02]  /*dd50*/  IMAD R43, R42, UR5, R31 ;  /* 0x000000052a2b7c24 */ /* 0x000fe4000f8e021f */
[----:B------:R-:W-:Y:S01]  /*dd60*/  IMAD.WIDE.U32 R28, R44, UR4, RZ ;  /* 0x000000042c1c7c25 */ /* 0x000fe2000f8e00ff */
[----:B------:R-:W-:-:S03]  /*dd70*/  LOP3.LUT R44, R3, 0xfffffff8, RZ, 0xc0, !PT ;  /* 0xfffffff8032c7812 */ /* 0x000fc600078ec0ff */
[----:B------:R-:W-:Y:S01]  /*dd80*/  IMAD.WIDE.U32 R30, R42, UR4, RZ ;  /* 0x000000042a1e7c25 */ /* 0x000fe2000f8e00ff */
[----:B------:R-:W-:Y:S02]  /*dd90*/  IADD3 R42, P3, PT, R14, -R26, RZ ;  /* 0x8000001a0e2a7210 */ /* 0x000fe40007f7e0ff */
[----:B------:R-:W-:Y:S01]  /*dda0*/  IADD3 R45, PT, PT, R29, R45, RZ ;  /* 0x0000002d1d2d7210 */ /* 0x000fe20007ffe0ff */
[----:B------:R-:W-:Y:S01]  /*ddb0*/  IMAD.IADD R51, R27, 0x1, R51 ;  /* 0x000000011b337824 */ /* 0x000fe200078e0233 */
[----:B------:R-:W-:Y:S01]  /*ddc0*/  LEA R11, P4, R30, R11, 0x3 ;  /* 0x0000000b1e0b7211 */ /* 0x000fe200078818ff */
[C---:B------:R-:W-:Y:S02]  /*ddd0*/  IMAD R53, R8.reuse, UR5, R53 ;  /* 0x0000000508357c24 */ /* 0x040fe4000f8e0235 */
[----:B------:R-:W-:Y:S01]  /*dde0*/  IMAD.WIDE.U32 R26, R8, UR4, RZ ;  /* 0x00000004081a7c25 */ /* 0x000fe2000f8e00ff */
[----:B------:R-:W-:Y:S02]  /*ddf0*/  IADD3.X R29, PT, PT, R15, ~R51, RZ, P3, !PT ;  /* 0x800000330f1d7210 */ /* 0x000fe40001ffe4ff */
[----:B------:R-:W-:Y:S01]  /*de00*/  LEA R10, P3, R28, R10, 0x3 ;  /* 0x0000000a1c0a7211 */ /* 0x000fe200078618ff */
[----:B------:R-:W-:Y:S01]  /*de10*/  IMAD.IADD R27, R27, 0x1, R53 ;  /* 0x000000011b1b7824 */ /* 0x000fe200078e0235 */
[----:B------:R-:W-:Y:S01]  /*de20*/  LEA R9, P5, R26, R9, 0x3 ;  /* 0x000000091a097211 */ /* 0x000fe200078a18ff */
[----:B------:R-:W-:Y:S01]  /*de30*/  IMAD.IADD R8, R31, 0x1, R43 ;  /* 0x000000011f087824 */ /* 0x000fe200078e022b */
[----:B------:R-:W-:Y:S01]  /*de40*/  LEA.HI.X R39, R28, R39, R45, 0x3, P3 ;  /* 0x000000271c277211 */ /* 0x000fe200018f1c2d */
[----:B------:R-:W-:Y:S01]  /*de50*/  IMAD R29, R29, R24, RZ ;  /* 0x000000181d1d7224 */ /* 0x000fe200078e02ff */
[----:B------:R-:W-:Y:S01]  /*de60*/  LEA.HI.X R32, R26, R32, R27, 0x3, P5 ;  /* 0x000000201a207211 */ /* 0x000fe200028f1c1b */
[----:B------:R-:W-:Y:S01]  /*de70*/  IMAD R27, R12, UR4, RZ ;  /* 0x000000040c1b7c24 */ /* 0x000fe2000f8e02ff */
[----:B------:R-:W-:Y:S01]  /*de80*/  LEA.HI.X R41, R30, R41, R8, 0x3, P4 ;  /* 0x000000291e297211 */ /* 0x000fe200020f1c08 */
[----:B------:R-:W-:-:S02]  /*de90*/  IMAD R43, R42, R25, R29 ;  /* 0x000000192a2b7224 */ /* 0x000fc400078e021d */
[----:B------:R-:W-:Y:S02]  /*dea0*/  IMAD R8, R13, UR4, RZ ;  /* 0x000000040d087c24 */ /* 0x000fe4000f8e02ff */
[C---:B------:R-:W-:Y:S02]  /*deb0*/  IMAD R27, R38.reuse, UR5, R27 ;  /* 0x00000005261b7c24 */ /* 0x040fe4000f8e021b */
[----:B------:R-:W-:Y:S01]  /*dec0*/  IMAD.WIDE.U32 R28, R38, UR4, RZ ;  /* 0x00000004261c7c25 */ /* 0x000fe2000f8e00ff */
[----:B0-----:R-:W-:-:S03]  /*ded0*/  MOV R38, UR7 ;  /* 0x0000000700267c02 */ /* 0x001fc60008000f00 */
[----:B------:R-:W-:Y:S01]  /*dee0*/  IMAD.WIDE.U32 R24, R42, R24, RZ ;  /* 0x000000182a187225 */ /* 0x000fe200078e00ff */
[----:B------:R-:W-:-:S03]  /*def0*/  LEA R33, P3, R28, R33, 0x3 ;  /* 0x000000211c217211 */ /* 0x000fc600078618ff */
[----:B------:R-:W-:Y:S02]  /*df00*/  IMAD R40, R40, UR4, RZ ;  /* 0x0000000428287c24 */ /* 0x000fe4000f8e02ff */
[----:B------:R-:W-:Y:S01]  /*df10*/  IMAD R31, R37, UR5, R8 ;  /* 0x00000005251f7c24 */ /* 0x000fe2000f8e0208 */
[----:B------:R-:W-:Y:S01]  /*df20*/  IADD3 R8, PT, PT, R29, R27, RZ ;  /* 0x0000001b1d087210 */ /* 0x000fe20007ffe0ff */
[----:B------:R-:W-:-:S03]  /*df30*/  IMAD.WIDE.U32 R12, R37, UR4, RZ ;  /* 0x00000004250c7c25 */ /* 0x000fc6000f8e00ff */
[----:B------:R-:W-:Y:S01]  /*df40*/  LEA.HI.X R35, R28, R35, R8, 0x3, P3 ;  /* 0x000000231c237211 */ /* 0x000fe200018f1c08 */
[----:B------:R-:W-:Y:S01]  /*df50*/  IMAD R29, R17, UR5, R40 ;  /* 0x00000005111d7c24 */ /* 0x000fe2000f8e0228 */
[----:B------:R-:W-:Y:S01]  /*df60*/  LEA R34, P3, R12, R34, 0x3 ;  /* 0x000000220c227211 */ /* 0x000fe200078618ff */
[----:B------:R-:W-:Y:S01]  /*df70*/  IMAD.IADD R43, R25, 0x1, R43 ;  /* 0x00000001192b7824 */ /* 0x000fe200078e022b */
[C---:B------:R-:W-:Y:S01]  /*df80*/  SHF.L.U32 R25, R24.reuse, 0x3, RZ ;  /* 0x0000000318197819 */ /* 0x040fe200000006ff */
[----:B------:R-:W-:Y:S01]  /*df90*/  IMAD.WIDE.U32 R26, R17, UR4, RZ ;  /* 0x00000004111a7c25 */ /* 0x000fe2000f8e00ff */
[----:B------:R-:W-:Y:S02]  /*dfa0*/  USHF.L.U64.HI UR4, UR4, 0x6, UR5 ;  /* 0x0000000604047899 */ /* 0x000fe40008010205 */
        /* <DEDUP_REMOVED lines=11> */
.L_x_1866:
        /* <DEDUP_REMOVED lines=41> */
.L_x_1865:
[----:B------:R-:W-:Y:S05]  /*e2f0*/  BSYNC.RECONVERGENT B0 ;  /* 0x0000000000007941 */ /* 0x000fea0003800200 */
.L_x_1864:
        /* <DEDUP_REMOVED lines=34> */
[----:B------:R-:W-:-:S03]  /*e520*/  IMAD.IADD R5, R5, 0x1, R7 ;  /* 0x0000000105057824 */ /* 0x000fc600078e0207 */
[----:B------:R-:W-:Y:S02]  /*e530*/  IADD3 R13, PT, PT, R11, R13, RZ ;  /* 0x0000000d0b0d7210 */ /* 0x000fe40007ffe0ff */
[----:B------:R-:W-:Y:S02]  /*e540*/  LEA.HI.X R5, R6, UR13, R5, 0x3, P1 ;  /* 0x0000000d06057c11 */ /* 0x000fe400088f1c05 */
[----:B------:R-:W-:Y:S01]  /*e550*/  IADD3 R17, P1, PT, R14, -R19, RZ ;  /* 0x800000130e117210 */ /* 0x000fe20007f3e0ff */
[----:B------:R-:W-:Y:S01]  /*e560*/  IMAD.X R6, R15, 0x1, ~R13, P3 ;  /* 0x000000010f067824 */ /* 0x000fe200018e0e0d */
[----:B------:R-:W-:Y:S02]  /*e570*/  IADD3.X R13, PT, PT, R13, UR5, RZ, P2, !PT ;  /* 0x000000050d0d7c10 */ /* 0x000fe400097fe4ff */
[----:B------:R-:W-:Y:S01]  /*e580*/  IADD3.X R9, PT, PT, R9, UR7, RZ, P4, !PT ;  /* 0x0000000709097c10 */ /* 0x000fe2000a7fe4ff */
[----:B------:R-:W-:Y:S01]  /*e590*/  IMAD R6, R6, UR10, RZ ;  /* 0x0000000a06067c24 */ /* 0x000fe2000f8e02ff */
[----:B------:R-:W-:Y:S01]  /*e5a0*/  IADD3 R10, P2, PT, R8, UR6, RZ ;  /* 0x00000006080a7c10 */ /* 0x000fe2000ff5e0ff */
[----:B------:R-:W2:Y:S01]  /*e5b0*/  LDG.E.64 R4, desc[UR8][R4.64] ;  /* 0x0000000804047981 */ /* 0x000ea2000c1e1b00 */
[----:B------:R-:W-:Y:S01]  /*e5c0*/  IADD3.X R12, PT, PT, R15, ~R13, RZ, P1, !PT ;  /* 0x8000000d0f0c7210 */ /* 0x000fe20000ffe4ff */
[C---:B------:R-:W-:Y:S01]  /*e5d0*/  IMAD R27, R25.reuse, UR11, R6 ;  /* 0x0000000b191b7c24 */ /* 0x040fe2000f8e0206 */
[----:B------:R-:W-:Y:S01]  /*e5e0*/  IADD3 R19, P3, P4, R14, -UR4, -R19 ;  /* 0x800000040e137c10 */ /* 0x000fe2000fc7e813 */
[----:B------:R-:W-:Y:S01]  /*e5f0*/  IMAD.WIDE.U32 R6, R25, UR10, R8 ;  /* 0x0000000a19067c25 */ /* 0x000fe2000f8e0008 */
[----:B------:R-:W-:-:S02]  /*e600*/  IADD3.X R11, PT, PT, R9, UR7, RZ, P2, !PT ;  /* 0x00000007090b7c10 */ /* 0x000fc400097fe4ff */
[----:B------:R-:W-:Y:S01]  /*e610*/  IADD3 R16, P1, PT, R10, UR6, RZ ;  /* 0x000000060a107c10 */ /* 0x000fe2000ff3e0ff */
[----:B------:R-:W-:Y:S01]  /*e620*/  IMAD R12, R12, UR10, RZ ;  /* 0x0000000a0c0c7c24 */ /* 0x000fe2000f8e02ff */
[----:B------:R-:W-:Y:S01]  /*e630*/  IADD3.X R13, PT, PT, R15, ~UR5, ~R13, P3, P4 ;  /* 0x800000050f0d7c10 */ /* 0x000fe20009fe8c0d */
[----:B------:R-:W-:-:S04]  /*e640*/  IMAD.WIDE.U32 R8, R17, UR10, R10 ;  /* 0x0000000a11087c25 */ /* 0x000fc8000f8e000a */
[----:B------:R-:W-:Y:S01]  /*e650*/  IMAD R25, R17, UR11, R12 ;  /* 0x0000000b11197c24 */ /* 0x000fe2000f8e020c */
[----:B------:R-:W-:Y:S01]  /*e660*/  IADD3.X R17, PT, PT, R11, UR7, RZ, P1, !PT ;  /* 0x000000070b117c10 */ /* 0x000fe20008ffe4ff */
[----:B------:R-:W-:Y:S01]  /*e670*/  IMAD.IADD R7, R27, 0x1, R7 ;  /* 0x000000011b077824 */ /* 0x000fe200078e0207 */
[----:B------:R-:W-:Y:S01]  /*e680*/  LEA R12, P1, R6, UR12, 0x3 ;  /* 0x0000000c060c7c11 */ /* 0x000fe2000f8218ff */
[----:B------:R-:W-:-:S03]  /*e690*/  IMAD R10, R13, UR10, RZ ;  /* 0x0000000a0d0a7c24 */ /* 0x000fc6000f8e02ff */
[----:B------:R-:W-:Y:S01]  /*e6a0*/  LEA.HI.X R13, R6, UR13, R7, 0x3, P1 ;  /* 0x0000000d060d7c11 */ /* 0x000fe200088f1c07 */
[----:B------:R-:W-:Y:S01]  /*e6b0*/  IMAD R27, R19, UR11, R10 ;  /* 0x0000000b131b7c24 */ /* 0x000fe2000f8e020a */
[----:B------:R-:W-:Y:S01]  /*e6c0*/  IADD3 R9, PT, PT, R9, R25, RZ ;  /* 0x0000001909097210 */ /* 0x000fe20007ffe0ff */
[----:B------:R-:W-:Y:S01]  /*e6d0*/  IMAD.WIDE.U32 R10, R19, UR10, R16 ;  /* 0x0000000a130a7c25 */ /* 0x000fe2000f8e0010 */
[C---:B------:R-:W-:Y:S01]  /*e6e0*/  LEA R16, P1, R8.reuse, UR12, 0x3 ;  /* 0x0000000c08107c11 */ /* 0x040fe2000f8218ff */
[----:B------:R-:W3:Y:S03]  /*e6f0*/  LDG.E.64 R6, desc[UR8][R12.64] ;  /* 0x000000080c067981 */ /* 0x000ee6000c1e1b00 */
[----:B------:R-:W-:Y:S01]  /*e700*/  LEA.HI.X R17, R8, UR13, R9, 0x3, P1 ;  /* 0x0000000d08117c11 */ /* 0x000fe200088f1c09 */
[----:B------:R-:W-:Y:S01]  /*e710*/  IMAD.IADD R11, R11, 0x1, R27 ;  /* 0x000000010b0b7824 */ /* 0x000fe200078e021b */
[----:B------:R-:W-:-:S03]  /*e720*/  LEA R18, P1, R10, UR12, 0x3 ;  /* 0x0000000c0a127c11 */ /* 0x000fc6000f8218ff */
[----:B------:R-:W4:Y:S01]  /*e730*/  LDG.E.64 R8, desc[UR8][R16.64] ;  /* 0x0000000810087981 */ /* 0x000f22000c1e1b00 */
        /* <DEDUP_REMOVED lines=8> */
.L_x_1870:
[----:B------:R-:W-:Y:S05]  /*e7c0*/  BSYNC.RECONVERGENT B1 ;  /* 0x0000000000017941 */ /* 0x000fea0003800200 */
.L_x_1869:
        /* <DEDUP_REMOVED lines=49> */
.L_x_1872:
[----:B------:R-:W-:Y:S05]  /*eae0*/  BSYNC.RECONVERGENT B1 ;  /* 0x0000000000017941 */ /* 0x000fea0003800200 */
.L_x_1871:
        /* <DEDUP_REMOVED lines=23> */
.L_x_1868:
[----:B------:R-:W-:Y:S05]  /*ec60*/  BSYNC.RECONVERGENT B0 ;  /* 0x0000000000007941 */ /* 0x000fea0003800200 */
.L_x_1867:
[----:B-----5:R-:W-:Y:S01]  /*ec70*/  STG.E.64 desc[UR8][R20.64], R22 ;  /* 0x0000001614007986 */ /* 0x020fe2000c101b08 */
[----:B------:R-:W-:Y:S05]  /*ec80*/  EXIT ;  /* 0x000000000000794d */ /* 0x000fea0003800000 */
.L_x_1740:
        /* <DEDUP_REMOVED lines=354> */
.L_x_1875:
        /* <DEDUP_REMOVED lines=37> */
.L_x_1878:
[----:B------:R-:W-:-:S07]  /*10500*/  MOV R4, 0x10520 ;  /* 0x0001052000047802 */ /* 0x000fce0000000f00 */
[----:B------:R-:W-:Y:S05]  /*10510*/  CALL.REL.NOINC `($__internal_6_$__cuda_sm20_div_s64) ;  /* 0x0000018c00a87944 */ /* 0x000fea0003c00000 */
[----:B------:R-:W-:Y:S01]  /*10520*/  IMAD.MOV.U32 R16, RZ, RZ, R6 ;  /* 0x000000ffff107224 */ /* 0x000fe200078e0006 */
[----:B------:R-:W-:-:S07]  /*10530*/  MOV R17, R7 ;  /* 0x0000000700117202 */ /* 0x000fce0000000f00 */
.L_x_1877:
[----:B------:R-:W-:Y:S05]  /*10540*/  BSYNC.RECONVERGENT B1 ;  /* 0x0000000000017941 */ /* 0x000fea0003800200 */
.L_x_1876:
        /* <DEDUP_REMOVED lines=40> */
.L_x_1880:
[----:B------:R-:W-:Y:S01]  /*107d0*/  IMAD.MOV.U32 R10, RZ, RZ, R18 ;  /* 0x000000ffff0a7224 */ /* 0x000fe200078e0012 */
[----:B------:R-:W-:Y:S02]  /*107e0*/  MOV R3, R19 ;  /* 0x0000001300037202 */ /* 0x000fe40000000f00 */
[----:B------:R-:W-:-:S07]  /*107f0*/  MOV R4, 0x10810 ;  /* 0x0001081000047802 */ /* 0x000fce0000000f00 */
[----:B------:R-:W-:Y:S05]  /*10800*/  CALL.REL.NOINC `($__internal_6_$__cuda_sm20_div_s64) ;  /* 0x0000018800ec7944 */ /* 0x000fea0003c00000 */
.L_x_1881:
[----:B------:R-:W-:Y:S05]  /*10810*/  BSYNC.RECONVERGENT B1 ;  /* 0x0000000000017941 */ /* 0x000fea0003800200 */
.L_x_1879:
        /* <DEDUP_REMOVED lines=28> */
[----:B------:R-:W-:-:S03]  /*109e0*/  IADD3 R35, P1, PT, R15, 0x2, RZ ;  /* 0x000000020f237810 */ /* 0x000fc60007f3e0ff */
[----:B------:R-:W-:Y:S01]  /*109f0*/  IMAD.X R12, RZ, RZ, ~R16, P2 ;  /* 0x000000ffff0c7224 */ /* 0x000fe200010e0e10 */
[----:B------:R-:W-:Y:S02]  /*10a00*/  IADD3.X R36, PT, PT, RZ, R16, RZ, P1, !PT ;  /* 0x00000010ff247210 */ /* 0x000fe40000ffe4ff */
        /* <DEDUP_REMOVED lines=13> */
[C---:B------:R-:W-:Y:S02]  /*10ae0*/  IMAD R11, R13.reuse, UR13, R10 ;  /* 0x0000000d0d0b7c24 */ /* 0x040fe4000f8e020a */
[----:B------:R-:W-:Y:S01]  /*10af0*/  IMAD.WIDE.U32 R12, R13, UR12, R18 ;  /* 0x0000000c0d0c7c25 */ /* 0x000fe2000f8e0012 */
[----:B------:R-:W-:Y:S02]  /*10b00*/  SHF.L.U64.HI R37, R6, 0x3, R34 ;  /* 0x0000000306257819 */ /* 0x000fe40000010222 */
[----:B------:R-:W-:Y:S01]  /*10b10*/  IADD3.X R34, PT, PT, R34, UR7, RZ, P1, !PT ;  /* 0x0000000722227c10 */ /* 0x000fe20008ffe4ff */
[----:B-1----:R-:W-:Y:S01]  /*10b20*/  IMAD R9, R9, R26, RZ ;  /* 0x0000001a09097224 */ /* 0x002fe200078e02ff */
[----:B------:R-:W-:Y:S01]  /*10b30*/  IADD3 R13, PT, PT, R13, R11, RZ ;  /* 0x0000000b0d0d7210 */ /* 0x000fe20007ffe0ff */
[----:B------:R-:W-:-:S02]  /*10b40*/  IMAD R28, R26, UR13, RZ ;  /* 0x0000000d1a1c7c24 */ /* 0x000fc4000f8e02ff */
[----:B------:R-:W-:Y:S02]  /*10b50*/  IMAD R9, R20, R27, R9 ;  /* 0x0000001b14097224 */ /* 0x000fe400078e0209 */
[----:B------:R-:W-:Y:S02]  /*10b60*/  IMAD.SHL.U32 R7, R6, 0x8, RZ ;  /* 0x0000000806077824 */ /* 0x000fe400078e00ff */
[----:B------:R-:W-:-:S04]  /*10b70*/  IMAD.WIDE.U32 R10, R26, UR12, RZ ;  /* 0x0000000c1a0a7c25 */ /* 0x000fc8000f8e00ff */
[----:B------:R-:W-:Y:S01]  /*10b80*/  IMAD R17, R27, UR12, R28 ;  /* 0x0000000c1b117c24 */ /* 0x000fe2000f8e021c */
[----:B------:R-:W-:Y:S01]  /*10b90*/  LEA R6, P2, -R10, UR14, 0x6 ;  /* 0x0000000e0a067c11 */ /* 0x000fe2000f8431ff */
[-C--:B------:R-:W-:Y:S01]  /*10ba0*/  IMAD.WIDE.U32 R20, R20, R26.reuse, RZ ;  /* 0x0000001a14147225 */ /* 0x080fe200078e00ff */
[----:B------:R-:W0:Y:S03]  /*10bb0*/  LDC.64 R28, c[0x0][0x608] ;  /* 0x00018200ff1c7b82 */ /* 0x000e260000000a00 */
[----:B------:R-:W-:Y:S01]  /*10bc0*/  IMAD.IADD R17, R11, 0x1, R17 ;  /* 0x000000010b117824 */ /* 0x000fe200078e0211 */
[----:B------:R-:W-:Y:S01]  /*10bd0*/  LEA R11, P3, R20, R7, 0x3 ;  /* 0x00000007140b7211 */ /* 0x000fe200078618ff */
[-C--:B------:R-:W-:Y:S01]  /*10be0*/  IMAD R13, R13, R26.reuse, RZ ;  /* 0x0000001a0d0d7224 */ /* 0x080fe200078e02ff */
[----:B------:R-:W-:Y:S01]  /*10bf0*/  IADD3 R7, PT, PT, R21, R9, RZ ;  /* 0x0000000915077210 */ /* 0x000fe20007ffe0ff */
[----:B------:R-:W-:Y:S01]  /*10c00*/  IMAD R36, R36, UR6, RZ ;  /* 0x0000000624247c24 */ /* 0x000fe2000f8e02ff */
[----:B------:R-:W-:Y:S01]  /*10c10*/  SHF.L.U64.HI R10, R10, 0x6, R17 ;  /* 0x000000060a0a7819 */ /* 0x000fe20000010211 */
[----:B------:R-:W-:Y:S01]  /*10c20*/  IMAD R51, R12, R27, R13 ;  /* 0x0000001b0c337224 */ /* 0x000fe200078e020d */
[----:B------:R-:W-:Y:S01]  /*10c30*/  LEA.HI.X R37, R20, R37, R7, 0x3, P3 ;  /* 0x0000002514257211 */ /* 0x000fe200018f1c07 */
[----:B------:R-:W-:Y:S01]  /*10c40*/  IMAD.WIDE.U32 R12, R12, R26, RZ ;  /* 0x0000001a0c0c7225 */ /* 0x000fe200078e00ff */
[----:B------:R-:W-:-:S02]  /*10c50*/  IADD3 R47, P3, PT, R15, 0x3, RZ ;  /* 0x000000030f2f7810 */ /* 0x000fc40007f7e0ff */
[----:B------:R-:W-:Y:S01]  /*10c60*/  IADD3 R20, P4, PT, R15, 0x4, RZ ;  /* 0x000000040f147810 */ /* 0x000fe20007f9e0ff */
[----:B------:R-:W-:Y:S01]  /*10c70*/  IMAD.IADD R51, R13, 0x1, R51 ;  /* 0x000000010d337824 */ /* 0x000fe200078e0233 */
[----:B------:R-:W-:Y:S01]  /*10c80*/  IADD3 R48, P5, PT, RZ, -R47, RZ ;  /* 0x8000002fff307210 */ /* 0x000fe20007fbe0ff */
[----:B------:R-:W-:Y:S01]  /*10c90*/  IMAD.X R42, RZ, RZ, R16, P3 ;  /* 0x000000ffff2a7224 */ /* 0x000fe200018e0610 */
[----:B------:R-:W-:Y:S01]  /*10ca0*/  IADD3 R40, P3, PT, R15, 0x5, RZ ;  /* 0x000000050f287810 */ /* 0x000fe20007f7e0ff */
[----:B------:R-:W-:Y:S01]  /*10cb0*/  IMAD R57, R35, UR7, R36 ;  /* 0x0000000723397c24 */ /* 0x000fe2000f8e0224 */
[-C--:B------:R-:W-:Y:S01]  /*10cc0*/  IADD3.X R50, PT, PT, RZ, R16.reuse, RZ, P4, !PT ;  /* 0x00000010ff327210 */ /* 0x080fe200027fe4ff */
[----:B------:R-:W-:Y:S01]  /*10cd0*/  IMAD.X R7, RZ, RZ, ~R42, P5 ;  /* 0x000000ffff077224 */ /* 0x000fe200028e0e2a */
[----:B------:R-:W-:Y:S01]  /*10ce0*/  IADD3 R13, P4, PT, R15, 0x6, RZ ;  /* 0x000000060f0d7810 */ /* 0x000fe20007f9e0ff */
[----:B------:R-:W-:Y:S01]  /*10cf0*/  IMAD R42, R42, UR6, RZ ;  /* 0x000000062a2a7c24 */ /* 0x000fe2000f8e02ff */
[----:B------:R-:W-:Y:S01]  /*10d00*/  IADD3.X R43, PT, PT, RZ, R16, RZ, P3, !PT ;  /* 0x00000010ff2b7210 */ /* 0x000fe20001ffe4ff */
[----:B------:R-:W-:Y:S01]  /*10d10*/  IMAD R7, R7, UR12, RZ ;  /* 0x0000000c07077c24 */ /* 0x000fe2000f8e02ff */
[----:B------:R-:W-:Y:S01]  /*10d20*/  IADD3 R31, P3, PT, RZ, -R20, RZ ;  /* 0x80000014ff1f7210 */ /* 0x000fe20007f7e0ff */
[----:B------:R-:W-:Y:S01]  /*10d30*/  IMAD.X R41, RZ, RZ, R16, P4 ;  /* 0x000000ffff297224 */ /* 0x000fe200020e0610 */
[----:B------:R-:W-:Y:S01]  /*10d40*/  IADD3 R53, P4, PT, RZ, -R40, RZ ;  /* 0x80000028ff357210 */ /* 0x000fe20007f9e0ff */
[C---:B------:R-:W-:Y:S01]  /*10d50*/  IMAD R7, R48.reuse, UR13, R7 ;  /* 0x0000000d30077c24 */ /* 0x040fe2000f8e0207 */
[----:B------:R-:W-:Y:S01]  /*10d60*/  IADD3.X R30, PT, PT, RZ, ~R50, RZ, P3, !PT ;  /* 0x80000032ff1e7210 */ /* 0x000fe20001ffe4ff */
[----:B------:R-:W-:Y:S01]  /*10d70*/  IMAD.WIDE.U32 R48, R48, UR12, R18 ;  /* 0x0000000c30307c25 */ /* 0x000fe2000f8e0012 */
[----:B------:R-:W-:-:S02]  /*10d80*/  IADD3 R33, P3, PT, RZ, -R13, RZ ;  /* 0x8000000dff217210 */ /* 0x000fc40007f7e0ff */
[C---:B------:R-:W-:Y:S01]  /*10d90*/  SHF.L.U32 R38, R12.reuse, 0x3, RZ ;  /* 0x000000030c267819 */ /* 0x040fe200000006ff */
[----:B------:R-:W-:Y:S01]  /*10da0*/  IMAD.X R32, RZ, RZ, ~R43, P4 ;  /* 0x000000ffff207224 */ /* 0x000fe200020e0e2b */
[----:B------:R-:W-:Y:S01]  /*10db0*/  SHF.L.U64.HI R51, R12, 0x3, R51 ;  /* 0x000000030c337819 */ /* 0x000fe20000010233 */
[----:B------:R-:W-:Y:S01]  /*10dc0*/  IMAD R30, R30, UR12, RZ ;  /* 0x0000000c1e1e7c24 */ /* 0x000fe2000f8e02ff */
[----:B------:R-:W-:Y:S01]  /*10dd0*/  IADD3.X R12, PT, PT, RZ, ~R41, RZ, P3, !PT ;  /* 0x80000029ff0c7210 */ /* 0x000fe20001ffe4ff */
[----:B------:R-:W-:Y:S01]  /*10de0*/  IMAD R32, R32, UR12, RZ ;  /* 0x0000000c20207c24 */ /* 0x000fe2000f8e02ff */
[----:B------:R-:W-:Y:S01]  /*10df0*/  IADD3 R9, P5, PT, R15, 0x7, RZ ;  /* 0x000000070f097810 */ /* 0x000fe20007fbe0ff */
[C---:B------:R-:W-:Y:S02]  /*10e00*/  IMAD R21, R31.reuse, UR13, R30 ;  /* 0x0000000d1f157c24 */ /* 0x040fe4000f8e021e */
[----:B------:R-:W-:Y:S01]  /*10e10*/  IMAD.WIDE.U32 R30, R31, UR12, R18 ;  /* 0x0000000c1f1e7c25 */ /* 0x000fe2000f8e0012 */
[----:B------:R-:W-:-:S02]  /*10e20*/  IADD3.X R44, PT, PT, RZ, R16, RZ, P5, !PT ;  /* 0x00000010ff2c7210 */ /* 0x000fc40002ffe4ff */
[----:B------:R-:W-:Y:S01]  /*10e30*/  IADD3 R55, P4, PT, RZ, -R9, RZ ;  /* 0x80000009ff377210 */ /* 0x000fe20007f9e0ff */
[C---:B------:R-:W-:Y:S02]  /*10e40*/  IMAD R45, R53.reuse, UR13, R32 ;  /* 0x0000000d352d7c24 */ /* 0x040fe4000f8e0220 */
[----:B------:R-:W-:Y:S01]  /*10e50*/  IMAD.WIDE.U32 R52, R53, UR12, R18 ;  /* 0x0000000c35347c25 */ /* 0x000fe2000f8e0012 */
[----:B------:R-:W-:-:S03]  /*10e60*/  IADD3.X R46, PT, PT, RZ, ~R44, RZ, P4, !PT ;  /* 0x8000002cff2e7210 */ /* 0x000fc600027fe4ff */
[----:B------:R-:W-:Y:S01]  /*10e70*/  IMAD.IADD R17, R49, 0x1, R7 ;  /* 0x0000000131117824 */ /* 0x000fe200078e0207 */
[----:B------:R-:W-:Y:S01]  /*10e80*/  IADD3 R45, PT, PT, R53, R45, RZ ;  /* 0x0000002d352d7210 */ /* 0x000fe20007ffe0ff */
        /* <DEDUP_REMOVED lines=9> */
[C---:B------:R-:W-:Y:S02]  /*10f20*/  IMAD R21, R30.reuse, R27, R21 ;  /* 0x0000001b1e157224 */ /* 0x040fe400078e0215 */
[-C--:B------:R-:W-:Y:S02]  /*10f30*/  IMAD R45, R45, R26.reuse, RZ ;  /* 0x0000001a2d2d7224 */ /* 0x080fe400078e02ff */
[----:B------:R-:W-:-:S04]  /*10f40*/  IMAD.WIDE.U32 R30, R30, R26, RZ ;  /* 0x0000001a1e1e7225 */ /* 0x000fc800078e00ff */
[----:B------:R-:W-:Y:S01]  /*10f50*/  IMAD.IADD R49, R49, 0x1, R17 ;  /* 0x0000000131317824 */ /* 0x000fe200078e0211 */
[----:B------:R-:W-:Y:S01]  /*10f60*/  SHF.L.U32 R17, R30, 0x3, RZ ;  /* 0x000000031e117819 */ /* 0x000fe200000006ff */
[----:B------:R-:W-:Y:S02]  /*10f70*/  IMAD R45, R52, R27, R45 ;  /* 0x0000001b342d7224 */ /* 0x000fe400078e022d */
[----:B------:R-:W-:Y:S01]  /*10f80*/  IMAD.IADD R21, R31, 0x1, R21 ;  /* 0x000000011f157824 */ /* 0x000fe200078e0215 */
[----:B------:R-:W-:Y:S01]  /*10f90*/  SHF.L.U64.HI R49, R48, 0x3, R49 ;  /* 0x0000000330317819 */ /* 0x000fe20000010231 */
[----:B------:R-:W-:-:S04]  /*10fa0*/  IMAD.WIDE.U32 R52, R52, R26, RZ ;  /* 0x0000001a34347225 */ /* 0x000fc800078e00ff */
[-C--:B------:R-:W-:Y:S02]  /*10fb0*/  IMAD R7, R7, R26.reuse, RZ ;  /* 0x0000001a07077224 */ /* 0x080fe400078e02ff */
[----:B------:R-:W-:Y:S02]  /*10fc0*/  IMAD R46, R46, UR12, RZ ;  /* 0x0000000c2e2e7c24 */ /* 0x000fe4000f8e02ff */
[----:B------:R-:W-:Y:S01]  /*10fd0*/  IMAD.SHL.U32 R12, R48, 0x8, RZ ;  /* 0x00000008300c7824 */ /* 0x000fe200078e00ff */
[----:B------:R-:W-:Y:S01]  /*10fe0*/  SHF.L.U64.HI R48, R30, 0x3, R21 ;  /* 0x000000031e307819 */ /* 0x000fe20000010215 */
[----:B------:R-:W-:Y:S02]  /*10ff0*/  IMAD.IADD R45, R53, 0x1, R45 ;  /* 0x00000001352d7824 */ /* 0x000fe400078e022d */
[----:B------:R-:W-:Y:S01]  /*11000*/  IMAD R53, R32, R27, R7 ;  /* 0x0000001b20357224 */ /* 0x000fe200078e0207 */
[C---:B------:R-:W-:Y:S01]  /*11010*/  SHF.L.U32 R7, R52.reuse, 0x3, RZ ;  /* 0x0000000334077819 */ /* 0x040fe200000006ff */
[----:B------:R-:W-:Y:S01]  /*11020*/  IMAD R21, R55, UR13, R46 ;  /* 0x0000000d37157c24 */ /* 0x000fe2000f8e022e */
[----:B------:R-:W-:Y:S01]  /*11030*/  SHF.L.U64.HI R45, R52, 0x3, R45 ;  /* 0x00000003342d7819 */ /* 0x000fe2000001022d */
[----:B------:R-:W-:-:S04]  /*11040*/  IMAD.WIDE.U32 R32, R32, R26, RZ ;  /* 0x0000001a20207225 */ /* 0x000fc800078e00ff */
[----:B------:R-:W-:Y:S02]  /*11050*/  IMAD R46, R16, UR12, RZ ;  /* 0x0000000c102e7c24 */ /* 0x000fe4000f8e02ff */
[----:B------:R-:W-:Y:S02]  /*11060*/  IMAD.IADD R53, R33, 0x1, R53 ;  /* 0x0000000121357824 */ /* 0x000fe400078e0235 */
[----:B------:R-:W-:-:S03]  /*11070*/  IMAD.WIDE.U32 R30, R55, UR12, R18 ;  /* 0x0000000c371e7c25 */ /* 0x000fc6000f8e0012 */
[----:B------:R-:W-:Y:S01]  /*11080*/  SHF.L.U64.HI R53, R32, 0x3, R53 ;  /* 0x0000000320357819 */ /* 0x000fe20000010235 */
[----:B0-----:R-:W-:Y:S01]  /*11090*/  IMAD.WIDE.U32 R28, R15, UR12, R28 ;  /* 0x0000000c0f1c7c25 */ /* 0x001fe2000f8e001c */
[----:B------:R-:W-:-:S03]  /*110a0*/  IADD3 R21, PT, PT, R31, R21, RZ ;  /* 0x000000151f157210 */ /* 0x000fc60007ffe0ff */
[----:B------:R-:W-:Y:S01]  /*110b0*/  IMAD R33, R15, UR13, R46 ;  /* 0x0000000d0f217c24 */ /* 0x000fe2000f8e022e */
[----:B------:R-:W-:Y:S01]  /*110c0*/  IADD3 R28, P3, PT, R18, -R28, RZ ;  /* 0x8000001c121c7210 */ /* 0x000fe20007f7e0ff */
[-C--:B------:R-:W-:Y:S01]  /*110d0*/  IMAD R21, R21, R26.reuse, RZ ;  /* 0x0000001a15157224 */ /* 0x080fe200078e02ff */
[----:B------:R-:W0:Y:S01]  /*110e0*/  LDCU.64 UR12, c[0x0][0x5f0] ;  /* 0x0000be00ff0c77ac */ /* 0x000e220008000a00 */
[----:B------:R-:W-:Y:S01]  /*110f0*/  IMAD.SHL.U32 R31, R32, 0x8, RZ ;  /* 0x00000008201f7824 */ /* 0x000fe200078e00ff */
[----:B------:R-:W-:Y:S01]  /*11100*/  IADD3 R29, PT, PT, R29, R33, RZ ;  /* 0x000000211d1d7210 */ /* 0x000fe20007ffe0ff */
[C---:B------:R-:W-:Y:S02]  /*11110*/  IMAD R21, R30.reuse, R27, R21 ;  /* 0x0000001b1e157224 */ /* 0x040fe400078e0215 */
[----:B------:R-:W-:-:S04]  /*11120*/  IMAD.WIDE.U32 R32, R30, R26, RZ ;  /* 0x0000001a1e207225 */ /* 0x000fc800078e00ff */
[----:B------:R-:W-:Y:S02]  /*11130*/  IMAD.X R29, R19, 0x1, ~R29, P3 ;  /* 0x00000001131d7824 */ /* 0x000fe400018e0e1d */
[----:B------:R-:W-:-:S04]  /*11140*/  IMAD.WIDE.U32 R54, R35, UR6, RZ ;  /* 0x0000000623367c25 */ /* 0x000fc8000f8e00ff */
[----:B------:R-:W-:Y:S02]  /*11150*/  IMAD R59, R47, UR7, R42 ;  /* 0x000000072f3b7c24 */ /* 0x000fe4000f8e022a */
[----:B------:R-:W-:Y:S02]  /*11160*/  IMAD R29, R29, R26, RZ ;  /* 0x0000001a1d1d7224 */ /* 0x000fe400078e02ff */
[----:B------:R-:W-:-:S04]  /*11170*/  IMAD.WIDE.U32 R46, R47, UR6, RZ ;  /* 0x000000062f2e7c25 */ /* 0x000fc8000f8e00ff */
[----:B------:R-:W-:Y:S01]  /*11180*/  IMAD.IADD R21, R33, 0x1, R21 ;  /* 0x0000000121157824 */ /* 0x000fe200078e0215 */
[----:B------:R-:W-:Y:S01]  /*11190*/  LEA R33, P3, R54, R38, 0x3 ;  /* 0x0000002636217211 */ /* 0x000fe200078618ff */
[----:B------:R-:W-:Y:S01]  /*111a0*/  IMAD.IADD R57, R55, 0x1, R57 ;  /* 0x0000000137397824 */ /* 0x000fe200078e0239 */
[----:B------:R-:W-:Y:S01]  /*111b0*/  IADD3 R59, PT, PT, R47, R59, RZ ;  /* 0x0000003b2f3b7210 */ /* 0x000fe20007ffe0ff */
[----:B------:R-:W-:Y:S01]  /*111c0*/  IMAD R29, R28, R27, R29 ;  /* 0x0000001b1c1d7224 */ /* 0x000fe200078e021d */
[----:B------:R-:W-:Y:S01]  /*111d0*/  LEA R47, P4, R46, R12, 0x3 ;  /* 0x0000000c2e2f7211 */ /* 0x000fe200078818ff */
[----:B------:R-:W-:Y:S01]  /*111e0*/  IMAD.WIDE.U32 R26, R28, R26, RZ ;  /* 0x0000001a1c1a7225 */ /* 0x000fe200078e00ff */
[----:B------:R-:W-:Y:S02]  /*111f0*/  LEA.HI.X R51, R54, R51, R57, 0x3, P3 ;  /* 0x0000003336337211 */ /* 0x000fe400018f1c39 */
[----:B------:R-:W-:Y:S01]  /*11200*/  SHF.L.U64.HI R21, R32, 0x3, R21 ;  /* 0x0000000320157819 */ /* 0x000fe20000010215 */
[----:B------:R-:W-:Y:S01]  /*11210*/  IMAD R35, R50, UR6, RZ ;  /* 0x0000000632237c24 */ /* 0x000fe2000f8e02ff */
[----:B------:R-:W-:Y:S01]  /*11220*/  SHF.L.U32 R32, R32, 0x3, RZ ;  /* 0x0000000320207819 */ /* 0x000fe200000006ff */
[----:B------:R-:W-:Y:S01]  /*11230*/  IMAD R44, R44, UR6, RZ ;  /* 0x000000062c2c7c24 */ /* 0x000fe2000f8e02ff */
[----:B------:R-:W-:Y:S01]  /*11240*/  LEA.HI.X R49, R46, R49, R59, 0x3, P4 ;  /* 0x000000312e317211 */ /* 0x000fe200020f1c3b */
[----:B------:R-:W-:-:S02]  /*11250*/  IMAD R43, R43, UR6, RZ ;  /* 0x000000062b2b7c24 */ /* 0x000fc4000f8e02ff */
[----:B------:R-:W-:Y:S02]  /*11260*/  IMAD R12, R41, UR6, RZ ;  /* 0x00000006290c7c24 */ /* 0x000fe4000f8e02ff */
[----:B------:R-:W-:Y:S02]  /*11270*/  IMAD.IADD R27, R27, 0x1, R29 ;  /* 0x000000011b1b7824 */ /* 0x000fe400078e021d */
[C---:B------:R-:W-:Y:S02]  /*11280*/  IMAD R35, R20.reuse, UR7, R35 ;  /* 0x0000000714237c24 */ /* 0x040fe4000f8e0223 */
[----:B------:R-:W-:Y:S01]  /*11290*/  IMAD.WIDE.U32 R60, R20, UR6, RZ ;  /* 0x00000006143c7c25 */ /* 0x000fe2000f8e00ff */
[C---:B------:R-:W-:Y:S02]  /*112a0*/  SHF.L.U32 R20, R26.reuse, 0x3, RZ ;  /* 0x000000031a147819 */ /* 0x040fe400000006ff */
[----:B------:R-:W-:Y:S01]  /*112b0*/  SHF.L.U64.HI R26, R26, 0x3, R27 ;  /* 0x000000031a1a7819 */ /* 0x000fe2000001021b */
[----:B------:R-:W-:Y:S01]  /*112c0*/  IMAD R57, R9, UR7, R44 ;  /* 0x0000000709397c24 */ /* 0x000fe2000f8e022c */
[----:B------:R-:W-:Y:S01]  /*112d0*/  IADD3 R35, PT, PT, R61, R35, RZ ;  /* 0x000000233d237210 */ /* 0x000fe20007ffe0ff */
[----:B------:R-:W-:Y:S01]  /*112e0*/  IMAD.WIDE.U32 R28, R9, UR6, RZ ;  /* 0x00000006091c7c25 */ /* 0x000fe2000f8e00ff */
[----:B------:R-:W-:-:S03]  /*112f0*/  LEA R17, P5, R60, R17, 0x3 ;  /* 0x000000113c117211 */ /* 0x000fc600078a18ff */
[----:B------:R-:W-:Y:S01]  /*11300*/  IMAD R43, R40, UR7, R43 ;  /* 0x00000007282b7c24 */ /* 0x000fe2000f8e022b */
[----:B------:R-:W-:Y:S01]  /*11310*/  LEA.HI.X R35, R60, R48, R35, 0x3, P5 ;  /* 0x000000303c237211 */ /* 0x000fe200028f1c23 */
[----:B------:R-:W-:Y:S02]  /*11320*/  IMAD R55, R13, UR7, R12 ;  /* 0x000000070d377c24 */ /* 0x000fe4000f8e020c */
[----:B------:R-:W-:-:S04]  /*11330*/  IMAD.WIDE.U32 R40, R40, UR6, RZ ;  /* 0x0000000628287c25 */ /* 0x000fc8000f8e00ff */
[----:B------:R-:W-:Y:S01]  /*11340*/  IMAD.WIDE.U32 R12, R13, UR6, RZ ;  /* 0x000000060d0c7c25 */ /* 0x000fe2000f8e00ff */
[----:B------:R-:W-:Y:S01]  /*11350*/  USHF.L.U64.HI UR6, UR6, 0x6, UR7 ;  /* 0x0000000606067899 */ /* 0x000fe20008010207 */
[----:B------:R-:W-:Y:S02]  /*11360*/  LEA R27, P3, R40, R7, 0x3 ;  /* 0x00000007281b7211 */ /* 0x000fe400078618ff */
[----:B------:R-:W-:Y:S01]  /*11370*/  IMAD.IADD R9, R29, 0x1, R57 ;  /* 0x000000011d097824 */ /* 0x000fe200078e0239 */
[----:B------:R-:W-:Y:S01]  /*11380*/  LEA R29, P1, R39, R20, 0x3 ;  /* 0x00000014271d7211 */ /* 0x000fe200078218ff */
[----:B------:R-:W-:Y:S01]  /*11390*/  IMAD.IADD R43, R41, 0x1, R43 ;  /* 0x00000001292b7824 */ /* 0x000fe200078e022b */
[----:B------:R-:W-:Y:S01]  /*113a0*/  IADD3 R30, PT, PT, R13, R55, RZ ;  /* 0x000000370d1e7210 */ /* 0x000fe20007ffe0ff */
[----:B0-----:R-:W-:Y:S01]  /*113b0*/  IMAD.U32 R7, RZ, RZ, UR13 ;  /* 0x0000000dff077e24 */ /* 0x001fe2000f8e00ff */
[----:B------:R-:W-:Y:S02]  /*113c0*/  LEA.HI.X R26, R39, R26, R34, 0x3, P1 ;  /* 0x0000001a271a7211 */ /* 0x000fe400008f1c22 */
[----:B------:R-:W-:-:S02]  /*113d0*/  IADD3 R42, P6, PT, R14, R29, RZ ;  /* 0x0000001d0e2a7210 */ /* 0x000fc40007fde0ff */
[----:B------:R-:W-:Y:S02]  /*113e0*/  LEA R31, P4, R12, R31, 0x3 ;  /* 0x0000001f0c1f7211 */ /* 0x000fe400078818ff */
[----:B------:R-:W-:Y:S01]  /*113f0*/  IADD3.X R10, PT, PT, ~R10, UR6, RZ, P2, !PT ;  /* 0x000000060a0a7c10 */ /* 0x000fe200097fe5ff */
[----:B------:R-:W-:Y:S01]  /*11400*/  IMAD.X R50, RZ, RZ, R26, P6 ;  /* 0x000000ffff327224 */ /* 0x000fe200030e061a */
[----:B------:R-:W-:Y:S02]  /*11410*/  LEA R13, P5, R28, R32, 0x3 ;  /* 0x000000201c0d7211 */ /* 0x000fe400078a18ff */
[----:B------:R-:W-:Y:S02]  /*11420*/  IADD3 R44, P2, PT, R14, R33, RZ ;  /* 0x000000210e2c7210 */ /* 0x000fe40007f5e0ff */
[----:B------:R-:W-:Y:S02]  /*11430*/  LEA.HI.X R53, R12, R53, R30, 0x3, P4 ;  /* 0x000000350c357211 */ /* 0x000fe400020f1c1e */
[----:B------:R-:W-:-:S02]  /*11440*/  LEA.HI.X R45, R40, R45, R43, 0x3, P3 ;  /* 0x0000002d282d7211 */ /* 0x000fc400018f1c2b */
[----:B------:R-:W-:Y:S02]  /*11450*/  LEA.HI.X R28, R28, R21, R9, 0x3, P5 ;  /* 0x000000151c1c7211 */ /* 0x000fe400028f1c09 */
        /* <DEDUP_REMOVED lines=8> */
[----:B------:R-:W-:Y:S01]  /*114e0*/  IADD3 R56, P2, PT, R14, R13, RZ ;  /* 0x0000000d0e387210 */ /* 0x000fe20007f5e0ff */
[----:B------:R-:W-:Y:S01]  /*114f0*/  IMAD.X R13, RZ, RZ, R35, P4 ;  /* 0x000000ffff0d7224 */ /* 0x000fe200020e0623 */
[----:B------:R-:W-:Y:S02]  /*11500*/  MOV R12, R8 ;  /* 0x00000008000c7202 */ /* 0x000fe40000000f00 */
[----:B------:R-:W-:Y:S02]  /*11510*/  MOV R9, UR12 ;  /* 0x0000000c00097c02 */ /* 0x000fe40008000f00 */
[----:B------:R-:W-:Y:S02]  /*11520*/  LOP3.LUT R8, R3, 0xfffffff8, RZ, 0xc0, !PT ;  /* 0xfffffff803087812 */ /* 0x000fe400078ec0ff */
[----:B------:R-:W-:Y:S02]  /*11530*/  IADD3.X R49, PT, PT, RZ, R49, RZ, P3, !PT ;  /* 0x00000031ff317210 */ /* 0x000fe40001ffe4ff */
[----:B------:R-:W-:-:S02]  /*11540*/  IADD3.X R17, PT, PT, RZ, R45, RZ, P5, !PT ;  /* 0x0000002dff117210 */ /* 0x000fc40002ffe4ff */
[----:B------:R-:W-:-:S07]  /*11550*/  IADD3.X R11, PT, PT, RZ, R28, RZ, P2, !PT ;  /* 0x0000001cff0b7210 */ /* 0x000fce00017fe4ff */
.L_x_1886:
        /* <DEDUP_REMOVED lines=41> */
.L_x_1885:
[----:B------:R-:W-:Y:S05]  /*117f0*/  BSYNC.RECONVERGENT B2 ;  /* 0x0000000000027941 */ /* 0x000fea0003800200 */
.L_x_1884:
        /* <DEDUP_REMOVED lines=35> */
[----:B------:R-:W-:Y:S01]  /*11a30*/  IADD3 R8, P4, PT, R8, UR12, RZ ;  /* 0x0000000c08087c10 */ /* 0x000fe2000ff9e0ff */
[----:B------:R-:W-:-:S03]  /*11a40*/  IMAD.IADD R7, R7, 0x1, R11 ;  /* 0x0000000107077824 */ /* 0x000fc600078e020b */
[----:B------:R-:W-:Y:S02]  /*11a50*/  IADD3 R21, PT, PT, R13, R21, RZ ;  /* 0x000000150d157210 */ /* 0x000fe40007ffe0ff */
[----:B------:R-:W-:Y:S02]  /*11a60*/  LEA.HI.X R7, R10, R4, R7, 0x3, P1 ;  /* 0x000000040a077211 */ /* 0x000fe400008f1c07 */
[----:B------:R-:W-:Y:S01]  /*11a70*/  IADD3 R11, P1, PT, R18, -R27, RZ ;  /* 0x8000001b120b7210 */ /* 0x000fe20007f3e0ff */
[----:B------:R-:W-:Y:S01]  /*11a80*/  IMAD.X R10, R19, 0x1, ~R21, P3 ;  /* 0x00000001130a7824 */ /* 0x000fe200018e0e15 */
[----:B------:R-:W-:Y:S02]  /*11a90*/  IADD3.X R21, PT, PT, R21, UR7, RZ, P2, !PT ;  /* 0x0000000715157c10 */ /* 0x000fe400097fe4ff */
[----:B------:R-:W-:Y:S01]  /*11aa0*/  IADD3.X R9, PT, PT, R9, UR13, RZ, P4, !PT ;  /* 0x0000000d09097c10 */ /* 0x000fe2000a7fe4ff */
[----:B------:R-:W-:Y:S01]  /*11ab0*/  IMAD R20, R10, UR14, RZ ;  /* 0x0000000e0a147c24 */ /* 0x000fe2000f8e02ff */
[----:B------:R-:W-:Y:S01]  /*11ac0*/  IADD3.X R10, PT, PT, R19, ~R21, RZ, P1, !PT ;  /* 0x80000015130a7210 */ /* 0x000fe20000ffe4ff */
[----:B------:R-:W2:Y:S01]  /*11ad0*/  LDG.E.64 R6, desc[UR8][R6.64] ;  /* 0x0000000806067981 */ /* 0x000ea2000c1e1b00 */
[----:B------:R-:W-:Y:S01]  /*11ae0*/  IADD3 R12, P2, PT, R8, UR12, RZ ;  /* 0x0000000c080c7c10 */ /* 0x000fe2000ff5e0ff */
[----:B------:R-:W-:Y:S01]  /*11af0*/  IMAD R31, R29, UR15, R20 ;  /* 0x0000000f1d1f7c24 */ /* 0x000fe2000f8e0214 */
[----:B------:R-:W-:Y:S01]  /*11b00*/  IADD3 R27, P3, P4, R18, -UR6, -R27 ;  /* 0x80000006121b7c10 */ /* 0x000fe2000fc7e81b */
[----:B------:R-:W-:Y:S01]  /*11b10*/  IMAD R10, R10, UR14, RZ ;  /* 0x0000000e0a0a7c24 */ /* 0x000fe2000f8e02ff */
        /* <DEDUP_REMOVED lines=8> */
[----:B------:R-:W-:Y:S02]  /*11ba0*/  IMAD.IADD R9, R31, 0x1, R9 ;  /* 0x000000011f097824 */ /* 0x000fe400078e0209 */
[----:B------:R-:W-:-:S03]  /*11bb0*/  IMAD R26, R26, UR14, RZ ;  /* 0x0000000e1a1a7c24 */ /* 0x000fc6000f8e02ff */
[----:B------:R-:W-:Y:S02]  /*11bc0*/  LEA.HI.X R13, R8, R4, R9, 0x3, P1 ;  /* 0x00000004080d7211 */ /* 0x000fe400008f1c09 */
[----:B------:R-:W-:Y:S02]  /*11bd0*/  IADD3 R9, PT, PT, R11, R29, RZ ;  /* 0x0000001d0b097210 */ /* 0x000fe40007ffe0ff */
[C---:B------:R-:W-:Y:S01]  /*11be0*/  LEA R8, P1, R10.reuse, R14, 0x3 ;  /* 0x0000000e0a087211 */ /* 0x040fe200078218ff */
[C---:B------:R-:W-:Y:S01]  /*11bf0*/  IMAD R31, R27.reuse, UR15, R26 ;  /* 0x0000000f1b1f7c24 */ /* 0x040fe2000f8e021a */
[----:B------:R-:W3:Y:S01]  /*11c00*/  LDG.E.64 R12, desc[UR8][R12.64] ;  /* 0x000000080c0c7981 */ /* 0x000ee2000c1e1b00 */
[----:B------:R-:W-:Y:S01]  /*11c10*/  IMAD.WIDE.U32 R20, R27, UR14, R20 ;  /* 0x0000000e1b147c25 */ /* 0x000fe2000f8e0014 */
[----:B------:R-:W-:-:S03]  /*11c20*/  LEA.HI.X R9, R10, R4, R9, 0x3, P1 ;  /* 0x000000040a097211 */ /* 0x000fc600008f1c09 */
[----:B------:R-:W-:Y:S01]  /*11c30*/  IMAD.IADD R11, R21, 0x1, R31 ;  /* 0x00000001150b7824 */ /* 0x000fe200078e021f */
[C---:B------:R-:W-:Y:S02]  /*11c40*/  LEA R10, P1, R20.reuse, R14, 0x3 ;  /* 0x0000000e140a7211 */ /* 0x040fe400078218ff */
[----:B------:R-:W4:Y:S02]  /*11c50*/  LDG.E.64 R8, desc[UR8][R8.64] ;  /* 0x0000000808087981 */ /* 0x000f24000c1e1b00 */
[----:B------:R-:W-:-:S06]  /*11c60*/  LEA.HI.X R11, R20, R4, R11, 0x3, P1 ;  /* 0x00000004140b7211 */ /* 0x000fcc00008f1c0b */
[----:B------:R-:W4:Y:S01]  /*11c70*/  LDG.E.64 R10, desc[UR8][R10.64] ;  /* 0x000000080a0a7981 */ /* 0x000f22000c1e1b00 */
[----:B------:R-:W-:-:S04]  /*11c80*/  IADD3 R15, P1, PT, R15, 0x4, RZ ;  /* 0x000000040f0f7810 */ /* 0x000fc80007f3e0ff */
[----:B------:R-:W-:Y:S01]  /*11c90*/  IADD3.X R16, PT, PT, RZ, R16, RZ, P1, !PT ;  /* 0x00000010ff107210 */ /* 0x000fe20000ffe4ff */
[----:B--2--5:R-:W-:-:S08]  /*11ca0*/  DADD R6, R24, R6 ;  /* 0x0000000018067229 */ /* 0x024fd00000000006 */
[----:B---3--:R-:W-:-:S08]  /*11cb0*/  DADD R6, R6, R12 ;  /* 0x0000000006067229 */ /* 0x008fd0000000000c */
[----:B----4-:R-:W-:-:S08]  /*11cc0*/  DADD R6, R6, R8 ;  /* 0x0000000006067229 */ /* 0x010fd00000000008 */
[----:B------:R-:W-:-:S11]  /*11cd0*/  DADD R24, R6, R10 ;  /* 0x0000000006187229 */ /* 0x000fd6000000000a */
.L_x_1890:
[----:B------:R-:W-:Y:S05]  /*11ce0*/  BSYNC.RECONVERGENT B3 ;  /* 0x0000000000037941 */ /* 0x000fea0003800200 */
.L_x_1889:
        /* <DEDUP_REMOVED lines=16> */
[----:B--2---:R-:W-:Y:S02]  /*11df0*/  IMAD R12, R16, UR12, RZ ;  /* 0x0000000c100c7c24 */ /* 0x004fe4000f8e02ff */
[C---:B------:R-:W-:Y:S02]  /*11e00*/  IMAD R3, R7.reuse, UR7, R6 ;  /* 0x0000000707037c24 */ /* 0x040fe4000f8e0206 */
[----:B------:R-:W-:-:S04]  /*11e10*/  IMAD.WIDE.U32 R6, R7, UR6, R18 ;  /* 0x0000000607067c25 */ /* 0x000fc8000f8e0012 */
[----:B------:R-:W-:-:S04]  /*11e20*/  IMAD.WIDE.U32 R8, R15, UR12, RZ ;  /* 0x0000000c0f087c25 */ /* 0x000fc8000f8e00ff */
[C---:B------:R-:W-:Y:S01]  /*11e30*/  IMAD R13, R15.reuse, UR13, R12 ;  /* 0x0000000d0f0d7c24 */ /* 0x040fe2000f8e020c */
        /* <DEDUP_REMOVED lines=17> */
[----:B------:R-:W-:Y:S02]  /*11f50*/  LEA.HI.X R7, R8, R4, R3, 0x3, P1 ;  /* 0x0000000408077211 */ /* 0x000fe400008f1c03 */
[----:B------:R-:W-:Y:S01]  /*11f60*/  LEA R8, P1, R12, R14, 0x3 ;  /* 0x0000000e0c087211 */ /* 0x000fe200078218ff */
[----:B------:R-:W-:-:S03]  /*11f70*/  IMAD.IADD R9, R9, 0x1, R13 ;  /* 0x0000000109097824 */ /* 0x000fc600078e020d */
[----:B------:R-:W2:Y:S02]  /*11f80*/  LDG.E.64 R6, desc[UR8][R6.64] ;  /* 0x0000000806067981 */ /* 0x000ea4000c1e1b00 */
[----:B------:R-:W-:-:S06]  /*11f90*/  LEA.HI.X R9, R12, R4, R9, 0x3, P1 ;  /* 0x000000040c097211 */ /* 0x000fcc00008f1c09 */
[----:B------:R-:W3:Y:S01]  /*11fa0*/  LDG.E.64 R8, desc[UR8][R8.64] ;  /* 0x0000000808087981 */ /* 0x000ee2000c1e1b00 */
[----:B------:R-:W-:-:S04]  /*11fb0*/  IADD3 R15, P1, PT, R15, 0x2, RZ ;  /* 0x000000020f0f7810 */ /* 0x000fc80007f3e0ff */
[----:B------:R-:W-:Y:S01]  /*11fc0*/  IADD3.X R16, PT, PT, RZ, R16, RZ, P1, !PT ;  /* 0x00000010ff107210 */ /* 0x000fe20000ffe4ff */
[----:B--2--5:R-:W-:-:S08]  /*11fd0*/  DADD R24, R24, R6 ;  /* 0x0000000018187229 */ /* 0x024fd00000000006 */
[----:B---3--:R-:W-:-:S11]  /*11fe0*/  DADD R24, R24, R8 ;  /* 0x0000000018187229 */ /* 0x008fd60000000008 */
.L_x_1892:
[----:B------:R-:W-:Y:S05]  /*11ff0*/  BSYNC.RECONVERGENT B3 ;  /* 0x0000000000037941 */ /* 0x000fea0003800200 */
.L_x_1891:
        /* <DEDUP_REMOVED lines=20> */
[----:B------:R-:W2:Y:S02]  /*12140*/  LDG.E.64 R6, desc[UR8][R14.64] ;  /* 0x000000080e067981 */ /* 0x000ea4000c1e1b00 */
[----:B--2--5:R-:W-:-:S11]  /*12150*/  DADD R24, R24, R6 ;  /* 0x0000000018187229 */ /* 0x024fd60000000006 */
.L_x_1888:
[----:B------:R-:W-:Y:S05]  /*12160*/  BSYNC.RECONVERGENT B2 ;  /* 0x0000000000027941 */ /* 0x000fea0003800200 */
.L_x_1887:
[----:B-----5:R0:W-:Y:S02]  /*12170*/  STG.E.64 desc[UR8][R22.64], R24 ;  /* 0x0000001816007986 */ /* 0x0201e4000c101b08 */
.L_x_1883:
[----:B------:R-:W-:Y:S05]  /*12180*/  BSYNC.RECONVERGENT B1 ;  /* 0x0000000000017941 */ /* 0x000fea0003800200 */
.L_x_1882:
[----:B------:R-:W-:-:S07]  /*12190*/  VIADD R5, R5, 0x80 ;  /* 0x0000008005057836 */ /* 0x000fce0000000000 */
.L_x_1874:
[----:B------:R-:W-:Y:S05]  /*121a0*/  BSYNC.RECONVERGENT B0 ;  /* 0x0000000000007941 */ /* 0x000fea0003800200 */
.L_x_1873:
        /* <DEDUP_REMOVED lines=351> */
.L_x_1895:
        /* <DEDUP_REMOVED lines=17> */
[----:B------:R-:W-:Y:S01]  /*138b0*/  IMAD.MOV.U32 R17, RZ, RZ, RZ ;  /* 0x000000ffff117224 */ /* 0x000fe200078e00ff */
[----:B-1----:R-:W1:Y:S01]  /*138c0*/  I2F.U32.RP R4, UR6 ;  /* 0x0000000600047d06 */ /* 0x002e620008209000 */
[----:B------:R-:W-:-:S07]  /*138d0*/  ISETP.NE.U32.AND P2, PT, RZ, UR6, PT ;  /* 0x00000006ff007c0c */ /* 0x000fce000bf45070 */
[----:B-1----:R-:W1:Y:S02]  /*138e0*/  MUFU.RCP R4, R4 ;  /* 0x0000000400047308 */ /* 0x002e640000001000 */
[----:B-1----:R-:W-:-:S06]  /*138f0*/  IADD3 R6, PT, PT, R4, 0xffffffe, RZ ;  /* 0x0ffffffe04067810 */ /* 0x002fcc0007ffe0ff */
[----:B------:R1:W2:Y:S02]  /*13900*/  F2I.FTZ.U32.TRUNC.NTZ R7, R6 ;  /* 0x0000000600077305 */ /* 0x0002a4000021f000 */
[----:B-1----:R-:W-:Y:S01]  /*13910*/  MOV R6, RZ ;  /* 0x000000ff00067202 */ /* 0x002fe20000000f00 */
[----:B--2---:R-:W-:-:S04]  /*13920*/  IMAD.MOV R3, RZ, RZ, -R7 ;  /* 0x000000ffff037224 */ /* 0x004fc800078e0a07 */
        /* <DEDUP_REMOVED lines=12> */
.L_x_1898:
[----:B------:R-:W-:-:S07]  /*139f0*/  MOV R4, 0x13a10 ;  /* 0x00013a1000047802 */ /* 0x000fce0000000f00 */
[----:B0-----:R-:W-:Y:S05]  /*13a00*/  CALL.REL.NOINC `($__internal_6_$__cuda_sm20_div_s64) ;  /* 0x00000158006c7944 */ /* 0x001fea0003c00000 */
[----:B------:R-:W-:Y:S01]  /*13a10*/  MOV R16, R6 ;  /* 0x0000000600107202 */ /* 0x000fe20000000f00 */
[----:B------:R-:W-:-:S07]  /*13a20*/  IMAD.MOV.U32 R17, RZ, RZ, R7 ;  /* 0x000000ffff117224 */ /* 0x000fce00078e0007 */
.L_x_1897:
[----:B------:R-:W-:Y:S05]  /*13a30*/  BSYNC.RECONVERGENT B1 ;  /* 0x0000000000017941 */ /* 0x000fea0003800200 */
.L_x_1896:
        /* <DEDUP_REMOVED lines=19> */
[----:B------:R-:W1:Y:S01]  /*13b70*/  I2F.U32.RP R4, R6 ;  /* 0x0000000600047306 */ /* 0x000e620000209000 */
[----:B------:R-:W-:-:S07]  /*13b80*/  ISETP.NE.U32.AND P2, PT, R6, RZ, PT ;  /* 0x000000ff0600720c */ /* 0x000fce0003f45070 */
[----:B-1----:R-:W1:Y:S02]  /*13b90*/  MUFU.RCP R4, R4 ;  /* 0x0000000400047308 */ /* 0x002e640000001000 */
[----:B-1----:R-:W-:-:S06]  /*13ba0*/  VIADD R8, R4, 0xffffffe ;  /* 0x0ffffffe04087836 */ /* 0x002fcc0000000000 */
        /* <DEDUP_REMOVED lines=17> */
.L_x_1900:
[----:B------:R-:W-:Y:S01]  /*13cc0*/  MOV R10, R18 ;  /* 0x00000012000a7202 */ /* 0x000fe20000000f00 */
[----:B------:R-:W-:Y:S01]  /*13cd0*/  IMAD.MOV.U32 R3, RZ, RZ, R19 ;  /* 0x000000ffff037224 */ /* 0x000fe200078e0013 */
[----:B------:R-:W-:-:S07]  /*13ce0*/  MOV R4, 0x13d00 ;  /* 0x00013d0000047802 */ /* 0x000fce0000000f00 */
[----:B0-----:R-:W-:Y:S05]  /*13cf0*/  CALL.REL.NOINC `($__internal_6_$__cuda_sm20_div_s64) ;  /* 0x0000015400b07944 */ /* 0x001fea0003c00000 */
.L_x_1901:
[----:B------:R-:W-:Y:S05]  /*13d00*/  BSYNC.RECONVERGENT B1 ;  /* 0x0000000000017941 */ /* 0x000fea0003800200 */
.L_x_1899:
        /* <DEDUP_REMOVED lines=12> */
[----:B------:R0:W5:Y:S01]  /*13dd0*/  LDG.E.64 R24, desc[UR8][R22.64] ;  /* 0x0000000816187981 */ /* 0x000162000c1e1b00 */
        /* <DEDUP_REMOVED lines=18> */
[----:B------:R-:W-:-:S05]  /*13f00*/  IADD3 R13, P1, PT, RZ, -R35, RZ ;  /* 0x80000023ff0d7210 */ /* 0x000fca0007f3e0ff */
[----:B------:R-:W-:Y:S02]  /*13f10*/  IMAD.X R11, RZ, RZ, ~R36, P1 ;  /* 0x000000ffff0b7224 */ /* 0x000fe400008e0e24 */
[----:B0-----:R-:W-:Y:S01]  /*13f20*/  IMAD R10, R16, UR6, RZ ;  /* 0x00000006100a7c24 */ /* 0x001fe2000f8e02ff */
[----:B------:R-:W-:Y:S02]  /*13f30*/  USHF.L.U32 UR14, UR6, 0x6, URZ ;  /* 0x00000006060e7899 */ /* 0x000fe400080006ff */
[----:B------:R-:W-:-:S04]  /*13f40*/  IMAD.WIDE.U32 R6, R15, UR6, RZ ;  /* 0x000000060f067c25 */ /* 0x000fc8000f8e00ff */
[----:B--2---:R-:W-:Y:S01]  /*13f50*/  IMAD R12, R12, UR12, RZ ;  /* 0x0000000c0c0c7c24 */ /* 0x004fe2000f8e02ff */
[C---:B------:R-:W-:Y:S01]  /*13f60*/  IADD3 R39, P1, PT, R6.reuse, UR6, RZ ;  /* 0x0000000606277c10 */ /* 0x040fe2000ff3e0ff */
[----:B------:R-:W-:Y:S02]  /*13f70*/  IMAD R9, R15, UR7, R10 ;  /* 0x000000070f097c24 */ /* 0x000fe4000f8e020a */
[C---:B------:R-:W-:Y:S02]  /*13f80*/  IMAD R17, R21.reuse, UR13, R12 ;  /* 0x0000000d15117c24 */ /* 0x040fe4000f8e020c */
[----:B------:R-:W-:Y:S01]  /*13f90*/  IMAD.WIDE.U32 R20, R21, UR12, R18 ;  /* 0x0000000c15147c25 */ /* 0x000fe2000f8e0012 */
[----:B------:R-:W-:Y:S02]  /*13fa0*/  IADD3 R34, PT, PT, R7, R9, RZ ;  /* 0x0000000907227210 */ /* 0x000fe40007ffe0ff */
[C---:B------:R-:W-:Y:S01]  /*13fb0*/  SHF.L.U32 R7, R6.reuse, 0x3, RZ ;  /* 0x0000000306077819 */ /* 0x040fe200000006ff */
[----:B------:R-:W-:Y:S01]  /*13fc0*/  IMAD R10, R11, UR12, RZ ;  /* 0x0000000c0b0a7c24 */ /* 0x000fe2000f8e02ff */
[----:B------:R-:W-:Y:S01]  /*13fd0*/  SHF.L.U64.HI R37, R6, 0x3, R34 ;  /* 0x0000000306257819 */ /* 0x000fe20000010222 */
[----:B------:R-:W-:Y:S01]  /*13fe0*/  IMAD.IADD R9, R21, 0x1, R17 ;  /* 0x0000000115097824 */ /* 0x000fe200078e0211 */
[----:B------:R-:W-:Y:S01]  /*13ff0*/  IADD3.X R34, PT, PT, R34, UR7, RZ, P1, !PT ;  /* 0x0000000722227c10 */ /* 0x000fe20008ffe4ff */
[----:B------:R-:W-:-:S02]  /*14000*/  IMAD R11, R13, UR13, R10 ;  /* 0x0000000d0d0b7c24 */ /* 0x000fc4000f8e020a */
[----:B------:R-:W-:-:S04]  /*14010*/  IMAD.WIDE.U32 R12, R13, UR12, R18 ;  /* 0x0000000c0d0c7c25 */ /* 0x000fc8000f8e0012 */
        /* <DEDUP_REMOVED lines=17> */
[C---:B------:R-:W-:Y:S01]  /*14130*/  IADD3 R47, P3, PT, R15.reuse, 0x3, RZ ;  /* 0x000000030f2f7810 */ /* 0x040fe20007f7e0ff */
[----:B------:R-:W-:Y:S01]  /*14140*/  IMAD.SHL.U32 R38, R12, 0x8, RZ ;  /* 0x000000080c267824 */ /* 0x000fe200078e00ff */
[----:B------:R-:W-:Y:S01]  /*14150*/  IADD3 R20, P4, PT, R15, 0x4, RZ ;  /* 0x000000040f147810 */ /* 0x000fe20007f9e0ff */
[----:B------:R-:W-:Y:S01]  /*14160*/  IMAD R36, R36, UR6, RZ ;  /* 0x0000000624247c24 */ /* 0x000fe2000f8e02ff */
[----:B------:R-:W-:-:S02]  /*14170*/  IADD3.X R42, PT, PT, RZ, R16, RZ, P3, !PT ;  /* 0x00000010ff2a7210 */ /* 0x000fc40001ffe4ff */
[----:B------:R-:W-:Y:S01]  /*14180*/  IADD3 R40, P3, PT, R15, 0x5, RZ ;  /* 0x000000050f287810 */ /* 0x000fe20007f7e0ff */
[----:B------:R-:W-:Y:S01]  /*14190*/  IMAD.X R50, RZ, RZ, R16, P4 ;  /* 0x000000ffff327224 */ /* 0x000fe200020e0610 */
[----:B------:R-:W-:Y:S01]  /*141a0*/  IADD3 R51, PT, PT, R13, R51, RZ ;  /* 0x000000330d337210 */ /* 0x000fe20007ffe0ff */
[----:B------:R-:W-:Y:S01]  /*141b0*/  IMAD R57, R35, UR7, R36 ;  /* 0x0000000723397c24 */ /* 0x000fe2000f8e0224 */
[----:B------:R-:W-:Y:S01]  /*141c0*/  IADD3 R48, P5, PT, RZ, -R47, RZ ;  /* 0x8000002fff307210 */ /* 0x000fe20007fbe0ff */
[----:B------:R-:W-:Y:S01]  /*141d0*/  IMAD.X R43, RZ, RZ, R16, P3 ;  /* 0x000000ffff2b7224 */ /* 0x000fe200018e0610 */
[C---:B------:R-:W-:Y:S01]  /*141e0*/  IADD3 R13, P4, PT, R15.reuse, 0x6, RZ ;  /* 0x000000060f0d7810 */ /* 0x040fe20007f9e0ff */
[----:B0-----:R-:W-:Y:S01]  /*141f0*/  IMAD.WIDE.U32 R28, R15, UR12, R28 ;  /* 0x0000000c0f1c7c25 */ /* 0x001fe2000f8e001c */
[----:B------:R-:W-:Y:S02]  /*14200*/  IADD3 R31, P3, PT, RZ, -R20, RZ ;  /* 0x80000014ff1f7210 */ /* 0x000fe40007f7e0ff */
[----:B------:R-:W-:Y:S01]  /*14210*/  IADD3.X R7, PT, PT, RZ, ~R42, RZ, P5, !PT ;  /* 0x8000002aff077210 */ /* 0x000fe20002ffe4ff */
[----:B------:R-:W-:Y:S01]  /*14220*/  IMAD R42, R42, UR6, RZ ;  /* 0x000000062a2a7c24 */ /* 0x000fe2000f8e02ff */
[----:B------:R-:W-:Y:S01]  /*14230*/  IADD3.X R41, PT, PT, RZ, R16, RZ, P4, !PT ;  /* 0x00000010ff297210 */ /* 0x000fe200027fe4ff */
[----:B------:R-:W-:Y:S01]  /*14240*/  IMAD.X R30, RZ, RZ, ~R50, P3 ;  /* 0x000000ffff1e7224 */ /* 0x000fe200018e0e32 */
[----:B------:R-:W-:Y:S01]  /*14250*/  IADD3 R53, P4, PT, RZ, -R40, RZ ;  /* 0x80000028ff357210 */ /* 0x000fe20007f9e0ff */
[----:B------:R-:W-:Y:S01]  /*14260*/  IMAD R7, R7, UR12, RZ ;  /* 0x0000000c07077c24 */ /* 0x000fe2000f8e02ff */
[----:B------:R-:W-:Y:S01]  /*14270*/  IADD3 R33, P3, PT, RZ, -R13, RZ ;  /* 0x8000000dff217210 */ /* 0x000fe20007f7e0ff */
[----:B------:R-:W-:Y:S01]  /*14280*/  IMAD R30, R30, UR12, RZ ;  /* 0x0000000c1e1e7c24 */ /* 0x000fe2000f8e02ff */
[----:B------:R-:W-:Y:S01]  /*14290*/  IADD3.X R32, PT, PT, RZ, ~R43, RZ, P4, !PT ;  /* 0x8000002bff207210 */ /* 0x000fe200027fe4ff */
[----:B------:R-:W-:Y:S01]  /*142a0*/  IMAD R7, R48, UR13, R7 ;  /* 0x0000000d30077c24 */ /* 0x000fe2000f8e0207 */
[----:B------:R-:W-:Y:S01]  /*142b0*/  SHF.L.U64.HI R51, R12, 0x3, R51 ;  /* 0x000000030c337819 */ /* 0x000fe20000010233 */
[----:B------:R-:W-:Y:S01]  /*142c0*/  IMAD.WIDE.U32 R48, R48, UR12, R18 ;  /* 0x0000000c30307c25 */ /* 0x000fe2000f8e0012 */
[----:B------:R-:W-:-:S03]  /*142d0*/  IADD3 R9, P5, PT, R15, 0x7, RZ ;  /* 0x000000070f097810 */ /* 0x000fc60007fbe0ff */
[----:B------:R-:W-:Y:S01]  /*142e0*/  IMAD R32, R32, UR12, RZ ;  /* 0x0000000c20207c24 */ /* 0x000fe2000f8e02ff */
[----:B------:R-:W-:Y:S01]  /*142f0*/  IADD3 R17, PT, PT, R49, R7, RZ ;  /* 0x0000000731117210 */ /* 0x000fe20007ffe0ff */
[C---:B------:R-:W-:Y:S01]  /*14300*/  IMAD R21, R31.reuse, UR13, R30 ;  /* 0x0000000d1f157c24 */ /* 0x040fe2000f8e021e */
[----:B------:R-:W-:Y:S01]  /*14310*/  IADD3 R55, P4, PT, RZ, -R9, RZ ;  /* 0x80000009ff377210 */ /* 0x000fe20007f9e0ff */
[----:B------:R-:W-:-:S04]  /*14320*/  IMAD.WIDE.U32 R30, R31, UR12, R18 ;  /* 0x0000000c1f1e7c25 */ /* 0x000fc8000f8e0012 */
[----:B------:R-:W-:Y:S01]  /*14330*/  IMAD.X R12, RZ, RZ, ~R41, P3 ;  /* 0x000000ffff0c7224 */ /* 0x000fe200018e0e29 */
[----:B------:R-:W-:Y:S01]  /*14340*/  IADD3 R21, PT, PT, R31, R21, RZ ;  /* 0x000000151f157210 */ /* 0x000fe20007ffe0ff */
[C---:B------:R-:W-:Y:S01]  /*14350*/  IMAD R45, R53.reuse, UR13, R32 ;  /* 0x0000000d352d7c24 */ /* 0x040fe2000f8e0220 */
[----:B------:R-:W-:Y:S01]  /*14360*/  IADD3 R28, P3, PT, R18, -R28, RZ ;  /* 0x8000001c121c7210 */ /* 0x000fe20007f7e0ff */
[----:B------:R-:W-:-:S04]  /*14370*/  IMAD.WIDE.U32 R52, R53, UR12, R18 ;  /* 0x0000000c35347c25 */ /* 0x000fc8000f8e0012 */
[----:B------:R-:W-:Y:S02]  /*14380*/  IMAD R12, R12, UR12, RZ ;  /* 0x0000000c0c0c7c24 */ /* 0x000fe4000f8e02ff */
[----:B------:R-:W-:Y:S02]  /*14390*/  IMAD.IADD R45, R53, 0x1, R45 ;  /* 0x00000001352d7824 */ /* 0x000fe400078e022d */
[-C--:B------:R-:W-:Y:S02]  /*143a0*/  IMAD R17, R17, R26.reuse, RZ ;  /* 0x0000001a11117224 */ /* 0x080fe400078e02ff */
[----:B------:R-:W-:Y:S02]  /*143b0*/  IMAD R7, R33, UR13, R12 ;  /* 0x0000000d21077c24 */ /* 0x000fe4000f8e020c */
[----:B------:R-:W-:Y:S02]  /*143c0*/  IMAD R21, R21, R26, RZ ;  /* 0x0000001a15157224 */ /* 0x000fe400078e02ff */
[----:B------:R-:W-:-:S04]  /*143d0*/  IMAD.WIDE.U32 R32, R33, UR12, R18 ;  /* 0x0000000c21207c25 */ /* 0x000fc8000f8e0012 */
[-C--:B------:R-:W-:Y:S02]  /*143e0*/  IMAD R45, R45, R26.reuse, RZ ;  /* 0x0000001a2d2d7224 */ /* 0x080fe400078e02ff */
[----:B------:R-:W-:Y:S02]  /*143f0*/  IMAD.X R44, RZ, RZ, R16, P5 ;  /* 0x000000ffff2c7224 */ /* 0x000fe400028e0610 */
[C---:B------:R-:W-:Y:S02]  /*14400*/  IMAD R17, R48.reuse, R27, R17 ;  /* 0x0000001b30117224 */ /* 0x040fe400078e0211 */
[----:B------:R-:W-:-:S04]  /*14410*/  IMAD.WIDE.U32 R48, R48, R26, RZ ;  /* 0x0000001a30307225 */ /* 0x000fc800078e00ff */
[C---:B------:R-:W-:Y:S01]  /*14420*/  IMAD R21, R30.reuse, R27, R21 ;  /* 0x0000001b1e157224 */ /* 0x040fe200078e0215 */
[----:B------:R-:W-:Y:S01]  /*14430*/  IADD3 R49, PT, PT, R49, R17, RZ ;  /* 0x0000001131317210 */ /* 0x000fe20007ffe0ff */
[-C--:B------:R-:W-:Y:S01]  /*14440*/  IMAD.WIDE.U32 R30, R30, R26.reuse, RZ ;  /* 0x0000001a1e1e7225 */ /* 0x080fe200078e00ff */
[C---:B------:R-:W-:Y:S02]  /*14450*/  SHF.L.U32 R12, R48.reuse, 0x3, RZ ;  /* 0x00000003300c7819 */ /* 0x040fe400000006ff */
[----:B------:R-:W-:Y:S01]  /*14460*/  SHF.L.U64.HI R49, R48, 0x3, R49 ;  /* 0x0000000330317819 */ /* 0x000fe20000010231 */
[----:B------:R-:W-:Y:S01]  /*14470*/  IMAD.IADD R7, R33, 0x1, R7 ;  /* 0x0000000121077824 */ /* 0x000fe200078e0207 */
[----:B------:R-:W-:Y:S01]  /*14480*/  IADD3 R21, PT, PT, R31, R21, RZ ;  /* 0x000000151f157210 */ /* 0x000fe20007ffe0ff */
[----:B------:R-:W-:Y:S02]  /*14490*/  IMAD R45, R52, R27, R45 ;  /* 0x0000001b342d7224 */ /* 0x000fe400078e022d */
[----:B------:R-:W-:Y:S01]  /*144a0*/  IMAD.X R46, RZ, RZ, ~R44, P4 ;  /* 0x000000ffff2e7224 */ /* 0x000fe200020e0e2c */
[----:B------:R-:W-:Y:S01]  /*144b0*/  SHF.L.U64.HI R48, R30, 0x3, R21 ;  /* 0x000000031e307819 */ /* 0x000fe20000010215 */
[----:B------:R-:W-:-:S04]  /*144c0*/  IMAD.WIDE.U32 R52, R52, R26, RZ ;  /* 0x0000001a34347225 */ /* 0x000fc800078e00ff */
[-C--:B------:R-:W-:Y:S01]  /*144d0*/  IMAD R7, R7, R26.reuse, RZ ;  /* 0x0000001a07077224 */ /* 0x080fe200078e02ff */
[----:B------:R-:W-:Y:S01]  /*144e0*/  IADD3 R45, PT, PT, R53, R45, RZ ;  /* 0x0000002d352d7210 */ /* 0x000fe20007ffe0ff */
[----:B------:R-:W-:Y:S02]  /*144f0*/  IMAD R46, R46, UR12, RZ ;  /* 0x0000000c2e2e7c24 */ /* 0x000fe4000f8e02ff */
[----:B------:R-:W-:Y:S01]  /*14500*/  IMAD R53, R32, R27, R7 ;  /* 0x0000001b20357224 */ /* 0x000fe200078e0207 */
[----:B------:R-:W-:Y:S01]  /*14510*/  SHF.L.U64.HI R45, R52, 0x3, R45 ;  /* 0x00000003342d7819 */ /* 0x000fe2000001022d */
[----:B------:R-:W-:-:S04]  /*14520*/  IMAD.WIDE.U32 R32, R32, R26, RZ ;  /* 0x0000001a20207225 */ /* 0x000fc800078e00ff */
[----:B------:R-:W-:Y:S01]  /*14530*/  IMAD R21, R55, UR13, R46 ;  /* 0x0000000d37157c24 */ /* 0x000fe2000f8e022e */
[----:B------:R-:W-:Y:S01]  /*14540*/  IADD3 R53, PT, PT, R33, R53, RZ ;  /* 0x0000003521357210 */ /* 0x000fe20007ffe0ff */
[----:B------:R-:W-:Y:S02]  /*14550*/  IMAD R46, R16, UR12, RZ ;  /* 0x0000000c102e7c24 */ /* 0x000fe4000f8e02ff */
[----:B------:R-:W-:Y:S01]  /*14560*/  IMAD.SHL.U32 R17, R30, 0x8, RZ ;  /* 0x000000081e117824 */ /* 0x000fe200078e00ff */
[----:B------:R-:W-:Y:S01]  /*14570*/  SHF.L.U64.HI R53, R32, 0x3, R53 ;  /* 0x0000000320357819 */ /* 0x000fe20000010235 */
[----:B------:R-:W-:Y:S02]  /*14580*/  IMAD R33, R15, UR13, R46 ;  /* 0x0000000d0f217c24 */ /* 0x000fe4000f8e022e */
[----:B------:R-:W-:Y:S01]  /*14590*/  IMAD.WIDE.U32 R30, R55, UR12, R18 ;  /* 0x0000000c371e7c25 */ /* 0x000fe2000f8e0012 */
[----:B------:R-:W0:Y:S03]  /*145a0*/  LDCU.64 UR12, c[0x0][0x5f0] ;  /* 0x0000be00ff0c77ac */ /* 0x000e260008000a00 */
[----:B------:R-:W-:-:S02]  /*145b0*/  IMAD.IADD R29, R29, 0x1, R33 ;  /* 0x000000011d1d7824 */ /* 0x000fc400078e0221 */
[----:B------:R-:W-:Y:S01]  /*145c0*/  IMAD.IADD R21, R31, 0x1, R21 ;  /* 0x000000011f157824 */ /* 0x000fe200078e0215 */
[----:B------:R-:W-:Y:S01]  /*145d0*/  SHF.L.U32 R31, R32, 0x3, RZ ;  /* 0x00000003201f7819 */ /* 0x000fe200000006ff */
[----:B------:R-:W-:Y:S01]  /*145e0*/  IMAD R59, R47, UR7, R42 ;  /* 0x000000072f3b7c24 */ /* 0x000fe2000f8e022a */
[----:B------:R-:W-:Y:S01]  /*145f0*/  IADD3.X R29, PT, PT, R19, ~R29, RZ, P3, !PT ;  /* 0x8000001d131d7210 */ /* 0x000fe20001ffe4ff */
[-C--:B------:R-:W-:Y:S02]  /*14600*/  IMAD R21, R21, R26.reuse, RZ ;  /* 0x0000001a15157224 */ /* 0x080fe400078e02ff */
[----:B------:R-:W-:-:S04]  /*14610*/  IMAD.WIDE.U32 R32, R30, R26, RZ ;  /* 0x0000001a1e207225 */ /* 0x000fc800078e00ff */
[----:B------:R-:W-:Y:S02]  /*14620*/  IMAD R21, R30, R27, R21 ;  /* 0x0000001b1e157224 */ /* 0x000fe400078e0215 */
[----:B------:R-:W-:-:S03]  /*14630*/  IMAD.WIDE.U32 R46, R47, UR6, RZ ;  /* 0x000000062f2e7c25 */ /* 0x000fc6000f8e00ff */
[----:B------:R-:W-:Y:S01]  /*14640*/  IADD3 R21, PT, PT, R33, R21, RZ ;  /* 0x0000001521157210 */ /* 0x000fe20007ffe0ff */
[----:B------:R-:W-:Y:S02]  /*14650*/  IMAD R29, R29, R26, RZ ;  /* 0x0000001a1d1d7224 */ /* 0x000fe400078e02ff */
[----:B------:R-:W-:Y:S01]  /*14660*/  IMAD.WIDE.U32 R54, R35, UR6, RZ ;  /* 0x0000000623367c25 */ /* 0x000fe2000f8e00ff */
[----:B------:R-:W-:-:S03]  /*14670*/  SHF.L.U64.HI R21, R32, 0x3, R21 ;  /* 0x0000000320157819 */ /* 0x000fc60000010215 */
[----:B------:R-:W-:Y:S01]  /*14680*/  IMAD.IADD R59, R47, 0x1, R59 ;  /* 0x000000012f3b7824 */ /* 0x000fe200078e023b */
[----:B------:R-:W-:Y:S01]  /*14690*/  LEA R47, P4, R46, R12, 0x3 ;  /* 0x0000000c2e2f7211 */ /* 0x000fe200078818ff */
[C---:B------:R-:W-:Y:S01]  /*146a0*/  IMAD R29, R28.reuse, R27, R29 ;  /* 0x0000001b1c1d7224 */ /* 0x040fe200078e021d */
[----:B------:R-:W-:Y:S01]  /*146b0*/  IADD3 R57, PT, PT, R55, R57, RZ ;  /* 0x0000003937397210 */ /* 0x000fe20007ffe0ff */
[----:B------:R-:W-:Y:S01]  /*146c0*/  IMAD.WIDE.U32 R26, R28, R26, RZ ;  /* 0x0000001a1c1a7225 */ /* 0x000fe200078e00ff */
[----:B------:R-:W-:Y:S02]  /*146d0*/  LEA R33, P3, R54, R38, 0x3 ;  /* 0x0000002636217211 */ /* 0x000fe400078618ff */
[----:B------:R-:W-:Y:S01]  /*146e0*/  LEA.HI.X R49, R46, R49, R59, 0x3, P4 ;  /* 0x000000312e317211 */ /* 0x000fe200020f1c3b */
[----:B------:R-:W-:Y:S01]  /*146f0*/  IMAD R35, R50, UR6, RZ ;  /* 0x0000000632237c24 */ /* 0x000fe2000f8e02ff */
[----:B------:R-:W-:Y:S01]  /*14700*/  LEA.HI.X R51, R54, R51, R57, 0x3, P3 ;  /* 0x0000003336337211 */ /* 0x000fe200018f1c39 */
[----:B------:R-:W-:Y:S01]  /*14710*/  IMAD R43, R43, UR6, RZ ;  /* 0x000000062b2b7c24 */ /* 0x000fe2000f8e02ff */
[----:B------:R-:W-:Y:S01]  /*14720*/  IADD3 R27, PT, PT, R27, R29, RZ ;  /* 0x0000001d1b1b7210 */ /* 0x000fe20007ffe0ff */
[----:B------:R-:W-:-:S02]  /*14730*/  IMAD R12, R41, UR6, RZ ;  /* 0x00000006290c7c24 */ /* 0x000fc4000f8e02ff */
[----:B------:R-:W-:Y:S02]  /*14740*/  IMAD R44, R44, UR6, RZ ;  /* 0x000000062c2c7c24 */ /* 0x000fe4000f8e02ff */
[C---:B------:R-:W-:Y:S02]  /*14750*/  IMAD R35, R20.reuse, UR7, R35 ;  /* 0x0000000714237c24 */ /* 0x040fe4000f8e0223 */
[----:B------:R-:W-:-:S04]  /*14760*/  IMAD.WIDE.U32 R60, R20, UR6, RZ ;  /* 0x00000006143c7c25 */ /* 0x000fc8000f8e00ff */
[----:B------:R-:W-:Y:S01]  /*14770*/  IMAD R43, R40, UR7, R43 ;  /* 0x00000007282b7c24 */ /* 0x000fe2000f8e022b */
[----:B------:R-:W-:Y:S01]  /*14780*/  LEA R17, P5, R60, R17, 0x3 ;  /* 0x000000113c117211 */ /* 0x000fe200078a18ff */
[----:B------:R-:W-:Y:S02]  /*14790*/  IMAD R55, R13, UR7, R12 ;  /* 0x000000070d377c24 */ /* 0x000fe4000f8e020c */
[----:B------:R-:W-:-:S04]  /*147a0*/  IMAD.WIDE.U32 R40, R40, UR6, RZ ;  /* 0x0000000628287c25 */ /* 0x000fc8000f8e00ff */
[----:B------:R-:W-:Y:S01]  /*147b0*/  IMAD.WIDE.U32 R12, R13, UR6, RZ ;  /* 0x000000060d0c7c25 */ /* 0x000fe2000f8e00ff */
[----:B------:R-:W-:-:S03]  /*147c0*/  IADD3 R43, PT, PT, R41, R43, RZ ;  /* 0x0000002b292b7210 */ /* 0x000fc60007ffe0ff */
[C---:B------:R-:W-:Y:S01]  /*147d0*/  IMAD R57, R9.reuse, UR7, R44 ;  /* 0x0000000709397c24 */ /* 0x040fe2000f8e022c */
[----:B------:R-:W-:Y:S01]  /*147e0*/  LEA R31, P4, R12, R31, 0x3 ;  /* 0x0000001f0c1f7211 */ /* 0x000fe200078818ff */
[----:B------:R-:W-:Y:S01]  /*147f0*/  IMAD.WIDE.U32 R28, R9, UR6, RZ ;  /* 0x00000006091c7c25 */ /* 0x000fe2000f8e00ff */
[----:B------:R-:W-:-:S03]  /*14800*/  USHF.L.U64.HI UR6, UR6, 0x6, UR7 ;  /* 0x0000000606067899 */ /* 0x000fc60008010207 */
[C---:B------:R-:W-:Y:S01]  /*14810*/  IMAD.SHL.U32 R20, R26.reuse, 0x8, RZ ;  /* 0x000000081a147824 */ /* 0x040fe200078e00ff */
[----:B------:R-:W-:Y:S01]  /*14820*/  IADD3 R9, PT, PT, R29, R57, RZ ;  /* 0x000000391d097210 */ /* 0x000fe20007ffe0ff */
[----:B------:R-:W-:Y:S01]  /*14830*/  IMAD.IADD R35, R61, 0x1, R35 ;  /* 0x000000013d237824 */ /* 0x000fe200078e0223 */
[----:B------:R-:W-:Y:S01]  /*14840*/  SHF.L.U64.HI R26, R26, 0x3, R27 ;  /* 0x000000031a1a7819 */ /* 0x000fe2000001021b */
[----:B------:R-:W-:Y:S01]  /*14850*/  IMAD.SHL.U32 R7, R52, 0x8, RZ ;  /* 0x0000000834077824 */ /* 0x000fe200078e00ff */
[----:B------:R-:W-:Y:S01]  /*14860*/  LEA R29, P1, R39, R20, 0x3 ;  /* 0x00000014271d7211 */ /* 0x000fe200078218ff */
[----:B------:R-:W-:Y:S01]  /*14870*/  IMAD.SHL.U32 R32, R32, 0x8, RZ ;  /* 0x0000000820207824 */ /* 0x000fe200078e00ff */
[----:B------:R-:W-:Y:S01]  /*14880*/  IADD3.X R10, PT, PT, ~R10, UR6, RZ, P2, !PT ;  /* 0x000000060a0a7c10 */ /* 0x000fe200097fe5ff */
[----:B------:R-:W-:Y:S01]  /*14890*/  IMAD.IADD R30, R13, 0x1, R55 ;  /* 0x000000010d1e7824 */ /* 0x000fe200078e0237 */
[----:B------:R-:W-:Y:S02]  /*148a0*/  LEA.HI.X R35, R60, R48, R35, 0x3, P5 ;  /* 0x000000303c237211 */ /* 0x000fe400028f1c23 */
[----:B------:R-:W-:-:S02]  /*148b0*/  IADD3 R44, P2, PT, R14, R33, RZ ;  /* 0x000000210e2c7210 */ /* 0x000fc40007f5e0ff */
[----:B------:R-:W-:Y:S02]  /*148c0*/  LEA R27, P3, R40, R7, 0x3 ;  /* 0x00000007281b7211 */ /* 0x000fe400078618ff */
[----:B------:R-:W-:Y:S01]  /*148d0*/  LEA R13, P5, R28, R32, 0x3 ;  /* 0x000000201c0d7211 */ /* 0x000fe200078a18ff */
[----:B------:R-:W-:Y:S01]  /*148e0*/  IMAD.X R58, RZ, RZ, R51, P2 ;  /* 0x000000ffff3a7224 */ /* 0x000fe200010e0633 */
[----:B------:R-:W-:Y:S02]  /*148f0*/  LEA.HI.X R26, R39, R26, R34, 0x3, P1 ;  /* 0x0000001a271a7211 */ /* 0x000fe400008f1c22 */
[----:B------:R-:W-:Y:S02]  /*14900*/  IADD3 R42, P6, PT, R14, R29, RZ ;  /* 0x0000001d0e2a7210 */ /* 0x000fe40007fde0ff */
[----:B------:R-:W-:Y:S02]  /*14910*/  LEA.HI.X R45, R40, R45, R43, 0x3, P3 ;  /* 0x0000002d282d7211 */ /* 0x000fe400018f1c2b */
[----:B------:R-:W-:Y:S01]  /*14920*/  LEA.HI.X R28, R28, R21, R9, 0x3, P5 ;  /* 0x000000151c1c7211 */ /* 0x000fe200028f1c09 */
[----:B0-----:R-:W-:Y:S01]  /*14930*/  IMAD.U32 R9, RZ, RZ, UR12 ;  /* 0x0000000cff097e24 */ /* 0x001fe2000f8e00ff */
[----:B------:R-:W-:Y:S01]  /*14940*/  LEA.HI.X R53, R12, R53, R30, 0x3, P4 ;  /* 0x000000350c357211 */ /* 0x000fe200020f1c1e */
[----:B------:R-:W-:Y:S01]  /*14950*/  IMAD.MOV.U32 R12, RZ, RZ, R8 ;  /* 0x000000ffff0c7224 */ /* 0x000fe200078e0008 */
[----:B------:R-:W-:-:S02]  /*14960*/  IADD3 R46, P3, PT, R14, R47, RZ ;  /* 0x0000002f0e2e7210 */ /* 0x000fc40007f7e0ff */
[C---:B------:R-:W-:Y:S02]  /*14970*/  IADD3 R52, P5, PT, R14.reuse, R27, RZ ;  /* 0x0000001b0e347210 */ /* 0x040fe40007fbe0ff */
[----:B------:R-:W-:Y:S01]  /*14980*/  IADD3.X R50, PT, PT, RZ, R26, RZ, P6, !PT ;  /* 0x0000001aff327210 */ /* 0x000fe200037fe4ff */
[----:B------:R-:W-:Y:S01]  /*14990*/  IMAD.X R49, RZ, RZ, R49, P3 ;  /* 0x000000ffff317224 */ /* 0x000fe200018e0631 */
[C---:B------:R-:W-:Y:S02]  /*149a0*/  IADD3 R56, P2, PT, R14.reuse, R13, RZ ;  /* 0x0000000d0e387210 */ /* 0x040fe40007f5e0ff */
[C---:B------:R-:W-:Y:S02]  /*149b0*/  IADD3 R20, P1, PT, R14.reuse, R11, RZ ;  /* 0x0000000b0e147210 */ /* 0x040fe40007f3e0ff */
[C---:B------:R-:W-:Y:S01]  /*149c0*/  IADD3 R54, P4, PT, R14.reuse, R17, RZ ;  /* 0x000000110e367210 */ /* 0x040fe20007f9e0ff */
[----:B------:R-:W-:Y:S01]  /*149d0*/  IMAD.X R17, RZ, RZ, R45, P5 ;  /* 0x000000ffff117224 */ /* 0x000fe200028e062d */
[----:B------:R-:W-:Y:S01]  /*149e0*/  IADD3 R48, P6, PT, R14, R31, RZ ;  /* 0x0000001f0e307210 */ /* 0x000fe20007fde0ff */
[----:B------:R-:W-:Y:S01]  /*149f0*/  IMAD.X R11, RZ, RZ, R28, P2 ;  /* 0x000000ffff0b7224 */ /* 0x000fe200010e061c */
[----:B------:R-:W-:-:S02]  /*14a00*/  MOV R7, UR13 ;  /* 0x0000000d00077c02 */ /* 0x000fc40008000f00 */
[----:B------:R-:W-:Y:S02]  /*14a10*/  LOP3.LUT R8, R3, 0xfffffff8, RZ, 0xc0, !PT ;  /* 0xfffffff803087812 */ /* 0x000fe400078ec0ff */
[----:B------:R-:W-:Y:S02]  /*14a20*/  IADD3.X R60, PT, PT, RZ, R37, RZ, P1, !PT ;  /* 0x00000025ff3c7210 */ /* 0x000fe40000ffe4ff */
[----:B------:R-:W-:Y:S02]  /*14a30*/  IADD3.X R13, PT, PT, RZ, R35, RZ, P4, !PT ;  /* 0x00000023ff0d7210 */ /* 0x000fe400027fe4ff */
[----:B------:R-:W-:-:S07]  /*14a40*/  IADD3.X R21, PT, PT, RZ, R53, RZ, P6, !PT ;  /* 0x00000035ff157210 */ /* 0x000fce00037fe4ff */
.L_x_1906:
        /* <DEDUP_REMOVED lines=41> */
.L_x_1905:
[----:B------:R-:W-:Y:S05]  /*14ce0*/  BSYNC.RECONVERGENT B2 ;  /* 0x0000000000027941 */ /* 0x000fea0003800200 */
.L_x_1904:
        /* <DEDUP_REMOVED lines=44> */
[----:B------:R-:W-:Y:S01]  /*14fb0*/  IADD3 R12, P2, PT, R8, UR12, RZ ;  /* 0x0000000c080c7c10 */ /* 0x000fe2000ff5e0ff */
[----:B------:R-:W2:Y:S01]  /*14fc0*/  LDG.E.64 R6, desc[UR8][R6.64] ;  /* 0x0000000806067981 */ /* 0x000ea2000c1e1b00 */
[----:B------:R-:W-:Y:S01]  /*14fd0*/  IADD3 R27, P3, P4, R18, -UR6, -R27 ;  /* 0x80000006121b7c10 */ /* 0x000fe2000fc7e81b */
[--C-:B------:R-:W-:Y:S01]  /*14fe0*/  IMAD.X R10, R19, 0x1, ~R21.reuse, P1 ;  /* 0x00000001130a7824 */ /* 0x100fe200008e0e15 */
[----:B------:R-:W-:Y:S01]  /*14ff0*/  IADD3.X R13, PT, PT, R9, UR13, RZ, P2, !PT ;  /* 0x0000000d090d7c10 */ /* 0x000fe200097fe4ff */
[----:B------:R-:W-:Y:S01]  /*15000*/  IMAD R31, R29, UR15, R20 ;  /* 0x0000000f1d1f7c24 */ /* 0x000fe2000f8e0214 */
[----:B------:R-:W-:Y:S01]  /*15010*/  IADD3 R20, P1, PT, R12, UR12, RZ ;  /* 0x0000000c0c147c10 */ /* 0x000fe2000ff3e0ff */
[----:B------:R-:W-:Y:S01]  /*15020*/  IMAD R10, R10, UR14, RZ ;  /* 0x0000000e0a0a7c24 */ /* 0x000fe2000f8e02ff */
[----:B------:R-:W-:Y:S01]  /*15030*/  IADD3.X R26, PT, PT, R19, ~UR7, ~R21, P3, P4 ;  /* 0x80000007131a7c10 */ /* 0x000fe20009fe8c15 */
[----:B------:R-:W-:Y:S01]  /*15040*/  IMAD.WIDE.U32 R8, R29, UR14, R8 ;  /* 0x0000000e1d087c25 */ /* 0x000fe2000f8e0008 */
[----:B------:R-:W-:-:S03]  /*15050*/  IADD3.X R21, PT, PT, R13, UR13, RZ, P1, !PT ;  /* 0x0000000d0d157c10 */ /* 0x000fc60008ffe4ff */
[----:B------:R-:W-:Y:S01]  /*15060*/  IMAD R29, R11, UR15, R10 ;  /* 0x0000000f0b1d7c24 */ /* 0x000fe2000f8e020a */
[----:B------:R-:W-:Y:S01]  /*15070*/  IADD3 R9, PT, PT, R31, R9, RZ ;  /* 0x000000091f097210 */ /* 0x000fe20007ffe0ff */
[----:B------:R-:W-:Y:S01]  /*15080*/  IMAD.WIDE.U32 R10, R11, UR14, R12 ;  /* 0x0000000e0b0a7c25 */ /* 0x000fe2000f8e000c */
[----:B------:R-:W-:-:S03]  /*15090*/  LEA R12, P1, R8, R14, 0x3 ;  /* 0x0000000e080c7211 */ /* 0x000fc600078218ff */
[----:B------:R-:W-:Y:S01]  /*150a0*/  IMAD R26, R26, UR14, RZ ;  /* 0x0000000e1a1a7c24 */ /* 0x000fe2000f8e02ff */
[----:B------:R-:W-:Y:S01]  /*150b0*/  LEA.HI.X R13, R8, R4, R9, 0x3, P1 ;  /* 0x00000004080d7211 */ /* 0x000fe200008f1c09 */
[----:B------:R-:W-:Y:S01]  /*150c0*/  IMAD.IADD R9, R11, 0x1, R29 ;  /* 0x000000010b097824 */ /* 0x000fe200078e021d */
[C---:B------:R-:W-:Y:S01]  /*150d0*/  LEA R8, P1, R10.reuse, R14, 0x3 ;  /* 0x0000000e0a087211 */ /* 0x040fe200078218ff */
[C---:B------:R-:W-:Y:S02]  /*150e0*/  IMAD R31, R27.reuse, UR15, R26 ;  /* 0x0000000f1b1f7c24 */ /* 0x040fe4000f8e021a */
[----:B------:R-:W-:Y:S01]  /*150f0*/  IMAD.WIDE.U32 R20, R27, UR14, R20 ;  /* 0x0000000e1b147c25 */ /* 0x000fe2000f8e0014 */
[----:B------:R-:W3:Y:S01]  /*15100*/  LDG.E.64 R12, desc[UR8][R12.64] ;  /* 0x000000080c0c7981 */ /* 0x000ee2000c1e1b00 */
[----:B------:R-:W-:-:S03]  /*15110*/  LEA.HI.X R9, R10, R4, R9, 0x3, P1 ;  /* 0x000000040a097211 */ /* 0x000fc600008f1c09 */
[----:B------:R-:W-:Y:S02]  /*15120*/  IADD3 R11, PT, PT, R21, R31, RZ ;  /* 0x0000001f150b7210 */ /* 0x000fe40007ffe0ff */
[C---:B------:R-:W-:Y:S01]  /*15130*/  LEA R10, P1, R20.reuse, R14, 0x3 ;  /* 0x0000000e140a7211 */ /* 0x040fe200078218ff */
[----:B------:R-:W4:Y:S03]  /*15140*/  LDG.E.64 R8, desc[UR8][R8.64] ;  /* 0x0000000808087981 */ /* 0x000f26000c1e1b00 */
[----:B------:R-:W-:-:S06]  /*15150*/  LEA.HI.X R11, R20, R4, R11, 0x3, P1 ;  /* 0x00000004140b7211 */ /* 0x000fcc00008f1c0b */
[----:B------:R-:W4:Y:S01]  /*15160*/  LDG.E.64 R10, desc[UR8][R10.64] ;  /* 0x000000080a0a7981 */ /* 0x000f22000c1e1b00 */
[----:B------:R-:W-:-:S05]  /*15170*/  IADD3 R15, P1, PT, R15, 0x4, RZ ;  /* 0x000000040f0f7810 */ /* 0x000fca0007f3e0ff */
[----:B------:R-:W-:Y:S01]  /*15180*/  IMAD.X R16, RZ, RZ, R16, P1 ;  /* 0x000000ffff107224 */ /* 0x000fe200008e0610 */
[----:B--2--5:R-:W-:-:S08]  /*15190*/  DADD R6, R24, R6 ;  /* 0x0000000018067229 */ /* 0x024fd00000000006 */
[----:B---3--:R-:W-:-:S08]  /*151a0*/  DADD R6, R6, R12 ;  /* 0x0000000006067229 */ /* 0x008fd0000000000c */
[----:B----4-:R-:W-:-:S08]  /*151b0*/  DADD R6, R6, R8 ;  /* 0x0000000006067229 */ /* 0x010fd00000000008 */
[----:B------:R-:W-:-:S11]  /*151c0*/  DADD R24, R6, R10 ;  /* 0x0000000006187229 */ /* 0x000fd6000000000a */
.L_x_1910:
[----:B------:R-:W-:Y:S05]  /*151d0*/  BSYNC.RECONVERGENT B3 ;  /* 0x0000000000037941 */ /* 0x000fea0003800200 */
.L_x_1909:
        /* <DEDUP_REMOVED lines=21> */
[C---:B------:R-:W-:Y:S01]  /*15330*/  IMAD R13, R15.reuse, UR13, R12 ;  /* 0x0000000d0f0d7c24 */ /* 0x040fe2000f8e020c */
        /* <DEDUP_REMOVED lines=14> */
[----:B------:R-:W-:-:S04]  /*15420*/  IMAD.WIDE.U32 R12, R7, UR14, R12 ;  /* 0x0000000e070c7c25 */ /* 0x000fc8000f8e000c */
[----:B------:R-:W-:Y:S01]  /*15430*/  IMAD R9, R7, UR15, R10 ;  /* 0x0000000f07097c24 */ /* 0x000fe2000f8e020a */
[----:B------:R-:W-:Y:S02]  /*15440*/  LEA.HI.X R7, R8, R4, R3, 0x3, P1 ;  /* 0x0000000408077211 */ /* 0x000fe400008f1c03 */
[C---:B------:R-:W-:Y:S02]  /*15450*/  LEA R8, P1, R12.reuse, R14, 0x3 ;  /* 0x0000000e0c087211 */ /* 0x040fe400078218ff */
[----:B------:R-:W-:Y:S02]  /*15460*/  IADD3 R9, PT, PT, R9, R13, RZ ;  /* 0x0000000d09097210 */ /* 0x000fe40007ffe0ff */
[----:B------:R-:W2:Y:S02]  /*15470*/  LDG.E.64 R6, desc[UR8][R6.64] ;  /* 0x0000000806067981 */ /* 0x000ea4000c1e1b00 */
[----:B------:R-:W-:-:S06]  /*15480*/  LEA.HI.X R9, R12, R4, R9, 0x3, P1 ;  /* 0x000000040c097211 */ /* 0x000fcc00008f1c09 */
[----:B------:R-:W3:Y:S01]  /*15490*/  LDG.E.64 R8, desc[UR8][R8.64] ;  /* 0x0000000808087981 */ /* 0x000ee2000c1e1b00 */
[----:B------:R-:W-:-:S05]  /*154a0*/  IADD3 R15, P1, PT, R15, 0x2, RZ ;  /* 0x000000020f0f7810 */ /* 0x000fca0007f3e0ff */
[----:B------:R-:W-:Y:S01]  /*154b0*/  IMAD.X R16, RZ, RZ, R16, P1 ;  /* 0x000000ffff107224 */ /* 0x000fe200008e0610 */
[----:B--2--5:R-:W-:-:S08]  /*154c0*/  DADD R24, R24, R6 ;  /* 0x0000000018187229 */ /* 0x024fd00000000006 */
[----:B---3--:R-:W-:-:S11]  /*154d0*/  DADD R24, R24, R8 ;  /* 0x0000000018187229 */ /* 0x008fd60000000008 */
.L_x_1912:
[----:B------:R-:W-:Y:S05]  /*154e0*/  BSYNC.RECONVERGENT B3 ;  /* 0x0000000000037941 */ /* 0x000fea0003800200 */
.L_x_1911:
        /* <DEDUP_REMOVED lines=20> */
[----:B------:R-:W2:Y:S02]  /*15630*/  LDG.E.64 R6, desc[UR8][R14.64] ;  /* 0x000000080e067981 */ /* 0x000ea4000c1e1b00 */
[----:B--2--5:R-:W-:-:S11]  /*15640*/  DADD R24, R24, R6 ;  /* 0x0000000018187229 */ /* 0x024fd60000000006 */
.L_x_1908:
[----:B------:R-:W-:Y:S05]  /*15650*/  BSYNC.RECONVERGENT B2 ;  /* 0x0000000000027941 */ /* 0x000fea0003800200 */
.L_x_1907:
[----:B-----5:R1:W-:Y:S02]  /*15660*/  STG.E.64 desc[UR8][R22.64], R24 ;  /* 0x0000001816007986 */ /* 0x0203e4000c101b08 */
.L_x_1903:
[----:B------:R-:W-:Y:S05]  /*15670*/  BSYNC.RECONVERGENT B1 ;  /* 0x0000000000017941 */ /* 0x000fea0003800200 */
.L_x_1902:
[----:B------:R-:W-:-:S07]  /*15680*/  IADD3 R5, PT, PT, R5, 0x80, RZ ;  /* 0x0000008005057810 */ /* 0x000fce0007ffe0ff */
.L_x_1894:
[----:B------:R-:W-:Y:S05]  /*15690*/  BSYNC.RECONVERGENT B0 ;  /* 0x0000000000007941 */ /* 0x000fea0003800200 */
.L_x_1893:
        /* <DEDUP_REMOVED lines=351> */
.L_x_1915:
        /* <DEDUP_REMOVED lines=23> */
[----:B--2---:R-:W-:Y:S01]  /*16e00*/  IMAD.MOV.U32 R6, RZ, RZ, RZ ;  /* 0x000000ffff067224 */ /* 0x004fe200078e00ff */
[----:B---3--:R-:W-:-:S05]  /*16e10*/  IADD3 R3, PT, PT, RZ, -R7, RZ ;  /* 0x80000007ff037210 */ /* 0x008fca0007ffe0ff */
        /* <DEDUP_REMOVED lines=12> */
.L_x_1918:
[----:B------:R-:W-:-:S07]  /*16ee0*/  MOV R4, 0x16f00 ;  /* 0x00016f0000047802 */ /* 0x000fce0000000f00 */
[----:B01----:R-:W-:Y:S05]  /*16ef0*/  CALL.REL.NOINC `($__internal_6_$__cuda_sm20_div_s64) ;  /* 0x0000012400307944 */ /* 0x003fea0003c00000 */
[----:B------:R-:W-:Y:S01]  /*16f00*/  IMAD.MOV.U32 R8, RZ, RZ, R6 ;  /* 0x000000ffff087224 */ /* 0x000fe200078e0006 */
[----:B------:R-:W-:-:S07]  /*16f10*/  MOV R9, R7 ;  /* 0x0000000700097202 */ /* 0x000fce0000000f00 */
.L_x_1917:
[----:B------:R-:W-:Y:S05]  /*16f20*/  BSYNC.RECONVERGENT B1 ;  /* 0x0000000000017941 */ /* 0x000fea0003800200 */
.L_x_1916:
[----:B------:R-:W2:Y:S01]  /*16f30*/  LDC.64 R6, c[0x0][0x608] ;  /* 0x00018200ff067b82 */ /* 0x000ea20000000a00 */
[----:B------:R-:W-:Y:S07]  /*16f40*/  BSSY.RECONVERGENT B1, `(.L_x_1919) ;  /* 0x000002b000017945 */ /* 0x000fee0003800200 */
[----:B------:R-:W3:Y:S01]  /*16f50*/  LDC.64 R18, c[0x0][0x600] ;  /* 0x00018000ff127b82 */ /* 0x000ee20000000a00 */
[-C--:B--2---:R-:W-:Y:S02]  /*16f60*/  IMAD R3, R9, R6.reuse, RZ ;  /* 0x0000000609037224 */ /* 0x084fe400078e02ff */
[----:B------:R-:W-:-:S04]  /*16f70*/  IMAD.WIDE.U32 R10, R8, R6, RZ ;  /* 0x00000006080a7225 */ /* 0x000fc800078e00ff */
[-C--:B------:R-:W-:Y:S01]  /*16f80*/  IMAD R17, R8, R7.reuse, R3 ;  /* 0x0000000708117224 */ /* 0x080fe200078e0203 */
[----:B------:R-:W-:Y:S02]  /*16f90*/  LOP3.LUT R7, R15, R7, RZ, 0xfc, !PT ;  /* 0x000000070f077212 */ /* 0x000fe400078efcff */
[----:B---3--:R-:W-:Y:S01]  /*16fa0*/  IADD3 R3, P1, PT, R10, R18, RZ ;  /* 0x000000120a037210 */ /* 0x008fe20007f3e0ff */
        /* <DEDUP_REMOVED lines=16> */
[----:B--2---:R-:W-:Y:S02]  /*170b0*/  HFMA2 R8, -RZ, RZ, 0, 0 ;  /* 0x00000000ff087431 */ /* 0x004fe400000001ff */
[----:B---3--:R-:W-:-:S04]  /*170c0*/  IMAD.MOV R3, RZ, RZ, -R9 ;  /* 0x000000ffff037224 */ /* 0x008fc800078e0a09 */
        /* <DEDUP_REMOVED lines=14> */
.L_x_1920:
[----:B------:R-:W-:Y:S01]  /*171b0*/  IMAD.MOV.U32 R10, RZ, RZ, R14 ;  /* 0x000000ffff0a7224 */ /* 0x000fe200078e000e */
[----:B------:R-:W-:Y:S02]  /*171c0*/  MOV R3, R15 ;  /* 0x0000000f00037202 */ /* 0x000fe40000000f00 */
[----:B------:R-:W-:-:S07]  /*171d0*/  MOV R4, 0x171f0 ;  /* 0x000171f000047802 */ /* 0x000fce0000000f00 */
[----:B01----:R-:W-:Y:S05]  /*171e0*/  CALL.REL.NOINC `($__internal_6_$__cuda_sm20_div_s64) ;  /* 0x0000012000747944 */ /* 0x003fea0003c00000 */
.L_x_1921:
[----:B------:R-:W-:Y:S05]  /*171f0*/  BSYNC.RECONVERGENT B1 ;  /* 0x0000000000017941 */ /* 0x000fea0003800200 */
.L_x_1919:
        /* <DEDUP_REMOVED lines=44> */
[C---:B------:R-:W-:Y:S02]  /*174c0*/  IMAD R11, R13.reuse, UR13, R10 ;  /* 0x0000000d0d0b7c24 */ /* 0x040fe4000f8e020a */
[----:B------:R-:W-:Y:S01]  /*174d0*/  IMAD.WIDE.U32 R12, R13, UR12, R14 ;  /* 0x0000000c0d0c7c25 */ /* 0x000fe2000f8e000e */
[----:B------:R-:W-:-:S03]  /*174e0*/  SHF.L.U64.HI R37, R6, 0x3, R34 ;  /* 0x0000000306257819 */ /* 0x000fc60000010222 */
[----:B-1----:R-:W-:Y:S01]  /*174f0*/  IMAD R9, R9, R26, RZ ;  /* 0x0000001a09097224 */ /* 0x002fe200078e02ff */
[----:B------:R-:W-:Y:S01]  /*17500*/  IADD3 R13, PT, PT, R13, R11, RZ ;  /* 0x0000000b0d0d7210 */ /* 0x000fe20007ffe0ff */
[----:B------:R-:W-:Y:S02]  /*17510*/  IMAD R28, R26, UR13, RZ ;  /* 0x0000000d1a1c7c24 */ /* 0x000fe4000f8e02ff */
        /* <DEDUP_REMOVED lines=17> */
[C---:B------:R-:W-:Y:S01]  /*17630*/  IADD3 R20, P4, PT, R18.reuse, 0x4, RZ ;  /* 0x0000000412147810 */ /* 0x040fe20007f9e0ff */
[----:B------:R-:W-:Y:S01]  /*17640*/  IMAD.IADD R51, R13, 0x1, R51 ;  /* 0x000000010d337824 */ /* 0x000fe200078e0233 */
[----:B------:R-:W-:Y:S01]  /*17650*/  IADD3 R48, P5, PT, RZ, -R46, RZ ;  /* 0x8000002eff307210 */ /* 0x000fe20007fbe0ff */
[----:B------:R-:W-:Y:S01]  /*17660*/  IMAD.X R42, RZ, RZ, R19, P3 ;  /* 0x000000ffff2a7224 */ /* 0x000fe200018e0613 */
[----:B------:R-:W-:Y:S01]  /*17670*/  IADD3 R40, P3, PT, R18, 0x5, RZ ;  /* 0x0000000512287810 */ /* 0x000fe20007f7e0ff */
[----:B------:R-:W-:Y:S01]  /*17680*/  IMAD R57, R35, UR7, R36 ;  /* 0x0000000723397c24 */ /* 0x000fe2000f8e0224 */
[-C--:B------:R-:W-:Y:S01]  /*17690*/  IADD3.X R50, PT, PT, RZ, R19.reuse, RZ, P4, !PT ;  /* 0x00000013ff327210 */ /* 0x080fe200027fe4ff */
[----:B------:R-:W-:Y:S01]  /*176a0*/  IMAD.X R7, RZ, RZ, ~R42, P5 ;  /* 0x000000ffff077224 */ /* 0x000fe200028e0e2a */
[----:B------:R-:W-:Y:S01]  /*176b0*/  IADD3.X R43, PT, PT, RZ, R19, RZ, P3, !PT ;  /* 0x00000013ff2b7210 */ /* 0x000fe20001ffe4ff */
[----:B------:R-:W-:Y:S01]  /*176c0*/  IMAD.WIDE.U32 R58, R46, UR6, RZ ;  /* 0x000000062e3a7c25 */ /* 0x000fe2000f8e00ff */
[----:B------:R-:W-:-:S02]  /*176d0*/  IADD3 R31, P3, PT, RZ, -R20, RZ ;  /* 0x80000014ff1f7210 */ /* 0x000fc40007f7e0ff */
[C---:B------:R-:W-:Y:S01]  /*176e0*/  IADD3 R13, P4, PT, R18.reuse, 0x6, RZ ;  /* 0x00000006120d7810 */ /* 0x040fe20007f9e0ff */
[----:B------:R-:W-:Y:S01]  /*176f0*/  IMAD R7, R7, UR12, RZ ;  /* 0x0000000c07077c24 */ /* 0x000fe2000f8e02ff */
[----:B------:R-:W-:Y:S01]  /*17700*/  IADD3.X R30, PT, PT, RZ, ~R50, RZ, P3, !PT ;  /* 0x80000032ff1e7210 */ /* 0x000fe20001ffe4ff */
[C---:B0-----:R-:W-:Y:S01]  /*17710*/  IMAD.WIDE.U32 R28, R18.reuse, UR12, R28 ;  /* 0x0000000c121c7c25 */ /* 0x041fe2000f8e001c */
[----:B------:R-:W-:Y:S02]  /*17720*/  IADD3 R33, P3, PT, RZ, -R13, RZ ;  /* 0x8000000dff217210 */ /* 0x000fe40007f7e0ff */
[----:B------:R-:W-:Y:S01]  /*17730*/  IADD3 R9, P5, PT, R18, 0x7, RZ ;  /* 0x0000000712097810 */ /* 0x000fe20007fbe0ff */
[----:B------:R-:W-:Y:S01]  /*17740*/  IMAD R30, R30, UR12, RZ ;  /* 0x0000000c1e1e7c24 */ /* 0x000fe2000f8e02ff */
[----:B------:R-:W-:Y:S01]  /*17750*/  SHF.L.U32 R38, R12, 0x3, RZ ;  /* 0x000000030c267819 */ /* 0x000fe200000006ff */
[----:B------:R-:W-:Y:S01]  /*17760*/  IMAD.X R41, RZ, RZ, R19, P4 ;  /* 0x000000ffff297224 */ /* 0x000fe200020e0613 */
[----:B------:R-:W-:Y:S01]  /*17770*/  IADD3 R53, P4, PT, RZ, -R40, RZ ;  /* 0x80000028ff357210 */ /* 0x000fe20007f9e0ff */
[----:B------:R-:W-:Y:S01]  /*17780*/  IMAD R7, R48, UR13, R7 ;  /* 0x0000000d30077c24 */ /* 0x000fe2000f8e0207 */
[----:B------:R-:W-:Y:S01]  /*17790*/  SHF.L.U64.HI R51, R12, 0x3, R51 ;  /* 0x000000030c337819 */ /* 0x000fe20000010233 */
[----:B------:R-:W-:Y:S01]  /*177a0*/  IMAD.WIDE.U32 R48, R48, UR12, R14 ;  /* 0x0000000c30307c25 */ /* 0x000fe2000f8e000e */
[----:B------:R-:W-:-:S02]  /*177b0*/  IADD3.X R12, PT, PT, RZ, ~R41, RZ, P3, !PT ;  /* 0x80000029ff0c7210 */ /* 0x000fc40001ffe4ff */
[----:B------:R-:W-:Y:S01]  /*177c0*/  IADD3.X R44, PT, PT, RZ, R19, RZ, P5, !PT ;  /* 0x00000013ff2c7210 */ /* 0x000fe20002ffe4ff */
[C---:B------:R-:W-:Y:S01]  /*177d0*/  IMAD R21, R31.reuse, UR13, R30 ;  /* 0x0000000d1f157c24 */ /* 0x040fe2000f8e021e */
[----:B------:R-:W-:Y:S01]  /*177e0*/  IADD3 R28, P3, PT, R14, -R28, RZ ;  /* 0x8000001c0e1c7210 */ /* 0x000fe20007f7e0ff */
[----:B------:R-:W-:-:S04]  /*177f0*/  IMAD.WIDE.U32 R30, R31, UR12, R14 ;  /* 0x0000000c1f1e7c25 */ /* 0x000fc8000f8e000e */
[----:B------:R-:W-:Y:S01]  /*17800*/  IMAD.X R32, RZ, RZ, ~R43, P4 ;  /* 0x000000ffff207224 */ /* 0x000fe200020e0e2b */
[----:B------:R-:W-:Y:S01]  /*17810*/  IADD3 R47, P4, PT, RZ, -R9, RZ ;  /* 0x80000009ff2f7210 */ /* 0x000fe20007f9e0ff */
[----:B------:R-:W-:Y:S02]  /*17820*/  IMAD.IADD R17, R49, 0x1, R7 ;  /* 0x0000000131117824 */ /* 0x000fe400078e0207 */
[----:B------:R-:W-:Y:S01]  /*17830*/  IMAD.IADD R21, R31, 0x1, R21 ;  /* 0x000000011f157824 */ /* 0x000fe200078e0215 */
[----:B------:R-:W-:Y:S01]  /*17840*/  IADD3.X R54, PT, PT, RZ, ~R44, RZ, P4, !PT ;  /* 0x8000002cff367210 */ /* 0x000fe200027fe4ff */
[----:B------:R-:W-:Y:S02]  /*17850*/  IMAD R32, R32, UR12, RZ ;  /* 0x0000000c20207c24 */ /* 0x000fe4000f8e02ff */
[-C--:B------:R-:W-:Y:S02]  /*17860*/  IMAD R17, R17, R26.reuse, RZ ;  /* 0x0000001a11117224 */ /* 0x080fe400078e02ff */
[----:B------:R-:W-:-:S02]  /*17870*/  IMAD R21, R21, R26, RZ ;  /* 0x0000001a15157224 */ /* 0x000fc400078e02ff */
[C---:B------:R-:W-:Y:S02]  /*17880*/  IMAD R45, R53.reuse, UR13, R32 ;  /* 0x0000000d352d7c24 */ /* 0x040fe4000f8e0220 */
[----:B------:R-:W-:Y:S02]  /*17890*/  IMAD R17, R48, R27, R17 ;  /* 0x0000001b30117224 */ /* 0x000fe400078e0211 */
[----:B------:R-:W-:-:S04]  /*178a0*/  IMAD.WIDE.U32 R52, R53, UR12, R14 ;  /* 0x0000000c35347c25 */ /* 0x000fc8000f8e000e */
[----:B------:R-:W-:Y:S01]  /*178b0*/  IMAD.WIDE.U32 R48, R48, R26, RZ ;  /* 0x0000001a30307225 */ /* 0x000fe200078e00ff */
[----:B------:R-:W-:-:S03]  /*178c0*/  IADD3 R45, PT, PT, R53, R45, RZ ;  /* 0x0000002d352d7210 */ /* 0x000fc60007ffe0ff */
[----:B------:R-:W-:Y:S02]  /*178d0*/  IMAD R21, R30, R27, R21 ;  /* 0x0000001b1e157224 */ /* 0x000fe400078e0215 */
[----:B------:R-:W-:Y:S02]  /*178e0*/  IMAD R12, R12, UR12, RZ ;  /* 0x0000000c0c0c7c24 */ /* 0x000fe4000f8e02ff */
[----:B------:R-:W-:-:S04]  /*178f0*/  IMAD.WIDE.U32 R30, R30, R26, RZ ;  /* 0x0000001a1e1e7225 */ /* 0x000fc800078e00ff */
[----:B------:R-:W-:Y:S01]  /*17900*/  IMAD.IADD R49, R49, 0x1, R17 ;  /* 0x0000000131317824 */ /* 0x000fe200078e0211 */
[----:B------:R-:W-:Y:S01]  /*17910*/  SHF.L.U32 R17, R30, 0x3, RZ ;  /* 0x000000031e117819 */ /* 0x000fe200000006ff */
[----:B------:R-:W-:Y:S02]  /*17920*/  IMAD R7, R33, UR13, R12 ;  /* 0x0000000d21077c24 */ /* 0x000fe4000f8e020c */
[----:B------:R-:W-:Y:S01]  /*17930*/  IMAD.IADD R21, R31, 0x1, R21 ;  /* 0x000000011f157824 */ /* 0x000fe200078e0215 */
[----:B------:R-:W-:Y:S01]  /*17940*/  SHF.L.U64.HI R49, R48, 0x3, R49 ;  /* 0x0000000330317819 */ /* 0x000fe20000010231 */
[----:B------:R-:W-:-:S04]  /*17950*/  IMAD.WIDE.U32 R32, R33, UR12, R14 ;  /* 0x0000000c21207c25 */ /* 0x000fc8000f8e000e */
[----:B------:R-:W-:Y:S01]  /*17960*/  IMAD R54, R54, UR12, RZ ;  /* 0x0000000c36367c24 */ /* 0x000fe2000f8e02ff */
[----:B------:R-:W-:Y:S01]  /*17970*/  IADD3 R7, PT, PT, R33, R7, RZ ;  /* 0x0000000721077210 */ /* 0x000fe20007ffe0ff */
[----:B------:R-:W-:Y:S01]  /*17980*/  IMAD.SHL.U32 R12, R48, 0x8, RZ ;  /* 0x00000008300c7824 */ /* 0x000fe200078e00ff */
[----:B------:R-:W-:Y:S01]  /*17990*/  SHF.L.U64.HI R48, R30, 0x3, R21 ;  /* 0x000000031e307819 */ /* 0x000fe20000010215 */
[----:B------:R-:W-:Y:S02]  /*179a0*/  IMAD R45, R45, R26, RZ ;  /* 0x0000001a2d2d7224 */ /* 0x000fe400078e02ff */
[C---:B------:R-:W-:Y:S02]  /*179b0*/  IMAD R21, R47.reuse, UR13, R54 ;  /* 0x0000000d2f157c24 */ /* 0x040fe4000f8e0236 */
[----:B------:R-:W-:-:S04]  /*179c0*/  IMAD.WIDE.U32 R30, R47, UR12, R14 ;  /* 0x0000000c2f1e7c25 */ /* 0x000fc8000f8e000e */
[----:B------:R-:W-:Y:S01]  /*179d0*/  IMAD R47, R19, UR12, RZ ;  /* 0x0000000c132f7c24 */ /* 0x000fe2000f8e02ff */
[----:B------:R-:W-:Y:S01]  /*179e0*/  IADD3 R21, PT, PT, R31, R21, RZ ;  /* 0x000000151f157210 */ /* 0x000fe20007ffe0ff */
[C---:B------:R-:W-:Y:S02]  /*179f0*/  IMAD R45, R52.reuse, R27, R45 ;  /* 0x0000001b342d7224 */ /* 0x040fe400078e022d */
[----:B------:R-:W-:-:S04]  /*17a00*/  IMAD.WIDE.U32 R52, R52, R26, RZ ;  /* 0x0000001a34347225 */ /* 0x000fc800078e00ff */
[-C--:B------:R-:W-:Y:S02]  /*17a10*/  IMAD R7, R7, R26.reuse, RZ ;  /* 0x0000001a07077224 */ /* 0x080fe400078e02ff */
[----:B------:R-:W-:Y:S01]  /*17a20*/  IMAD R47, R18, UR13, R47 ;  /* 0x0000000d122f7c24 */ /* 0x000fe2000f8e022f */
[----:B------:R-:W0:Y:S01]  /*17a30*/  LDCU.64 UR12, c[0x0][0x5f0] ;  /* 0x0000be00ff0c77ac */ /* 0x000e220008000a00 */
[----:B------:R-:W-:Y:S02]  /*17a40*/  IMAD.IADD R45, R53, 0x1, R45 ;  /* 0x00000001352d7824 */ /* 0x000fe400078e022d */
[C---:B------:R-:W-:Y:S01]  /*17a50*/  IMAD R53, R32.reuse, R27, R7 ;  /* 0x0000001b20357224 */ /* 0x040fe200078e0207 */
[----:B------:R-:W-:Y:S01]  /*17a60*/  IADD3 R47, PT, PT, R29, R47, RZ ;  /* 0x0000002f1d2f7210 */ /* 0x000fe20007ffe0ff */
[----:B------:R-:W-:Y:S01]  /*17a70*/  IMAD.WIDE.U32 R32, R32, R26, RZ ;  /* 0x0000001a20207225 */ /* 0x000fe200078e00ff */
[C---:B------:R-:W-:Y:S02]  /*17a80*/  SHF.L.U32 R7, R52.reuse, 0x3, RZ ;  /* 0x0000000334077819 */ /* 0x040fe400000006ff */
[----:B------:R-:W-:Y:S01]  /*17a90*/  SHF.L.U64.HI R45, R52, 0x3, R45 ;  /* 0x00000003342d7819 */ /* 0x000fe2000001022d */
[----:B------:R-:W-:-:S02]  /*17aa0*/  IMAD R29, R42, UR6, RZ ;  /* 0x000000062a1d7c24 */ /* 0x000fc4000f8e02ff */
[----:B------:R-:W-:Y:S02]  /*17ab0*/  IMAD.IADD R53, R33, 0x1, R53 ;  /* 0x0000000121357824 */ /* 0x000fe400078e0235 */
[----:B------:R-:W-:-:S03]  /*17ac0*/  IMAD.WIDE.U32 R54, R35, UR6, RZ ;  /* 0x0000000623367c25 */ /* 0x000fc6000f8e00ff */
[----:B------:R-:W-:Y:S01]  /*17ad0*/  SHF.L.U64.HI R53, R32, 0x3, R53 ;  /* 0x0000000320357819 */ /* 0x000fe20000010235 */
[----:B------:R-:W-:Y:S02]  /*17ae0*/  IMAD R29, R46, UR7, R29 ;  /* 0x000000072e1d7c24 */ /* 0x000fe4000f8e021d */
[----:B------:R-:W-:Y:S02]  /*17af0*/  IMAD R21, R21, R26, RZ ;  /* 0x0000001a15157224 */ /* 0x000fe400078e02ff */
[----:B------:R-:W-:Y:S01]  /*17b00*/  IMAD.X R47, R15, 0x1, ~R47, P3 ;  /* 0x000000010f2f7824 */ /* 0x000fe200018e0e2f */
[----:B------:R-:W-:Y:S01]  /*17b10*/  IADD3 R29, PT, PT, R59, R29, RZ ;  /* 0x0000001d3b1d7210 */ /* 0x000fe20007ffe0ff */
[----:B------:R-:W-:Y:S02]  /*17b20*/  IMAD.SHL.U32 R31, R32, 0x8, RZ ;  /* 0x00000008201f7824 */ /* 0x000fe400078e00ff */
[----:B------:R-:W-:Y:S01]  /*17b30*/  IMAD.IADD R57, R55, 0x1, R57 ;  /* 0x0000000137397824 */ /* 0x000fe200078e0239 */
[----:B------:R-:W-:Y:S01]  /*17b40*/  LEA R55, P4, R58, R12, 0x3 ;  /* 0x0000000c3a377211 */ /* 0x000fe200078818ff */
[----:B------:R-:W-:-:S02]  /*17b50*/  IMAD R21, R30, R27, R21 ;  /* 0x0000001b1e157224 */ /* 0x000fc400078e0215 */
[----:B------:R-:W-:Y:S01]  /*17b60*/  IMAD.WIDE.U32 R32, R30, R26, RZ ;  /* 0x0000001a1e207225 */ /* 0x000fe200078e00ff */
[----:B------:R-:W-:-:S03]  /*17b70*/  LEA.HI.X R29, R58, R49, R29, 0x3, P4 ;  /* 0x000000313a1d7211 */ /* 0x000fc600020f1c1d */
[----:B------:R-:W-:Y:S02]  /*17b80*/  IMAD R47, R47, R26, RZ ;  /* 0x0000001a2f2f7224 */ /* 0x000fe400078e02ff */
[----:B------:R-:W-:Y:S01]  /*17b90*/  IMAD R35, R50, UR6, RZ ;  /* 0x0000000632237c24 */ /* 0x000fe2000f8e02ff */
[----:B------:R-:W-:Y:S01]  /*17ba0*/  IADD3.X R50, PT, PT, R34, UR7, RZ, P1, !PT ;  /* 0x0000000722327c10 */ /* 0x000fe20008ffe4ff */
[----:B------:R-:W-:Y:S01]  /*17bb0*/  IMAD.IADD R21, R33, 0x1, R21 ;  /* 0x0000000121157824 */ /* 0x000fe200078e0215 */
[----:B------:R-:W-:Y:S01]  /*17bc0*/  LEA R33, P3, R54, R38, 0x3 ;  /* 0x0000002636217211 */ /* 0x000fe200078618ff */
[C---:B------:R-:W-:Y:S02]  /*17bd0*/  IMAD R49, R28.reuse, R27, R47 ;  /* 0x0000001b1c317224 */ /* 0x040fe400078e022f */
[----:B------:R-:W-:Y:S01]  /*17be0*/  IMAD.WIDE.U32 R26, R28, R26, RZ ;  /* 0x0000001a1c1a7225 */ /* 0x000fe200078e00ff */
[----:B------:R-:W-:Y:S02]  /*17bf0*/  LEA.HI.X R51, R54, R51, R57, 0x3, P3 ;  /* 0x0000003336337211 */ /* 0x000fe400018f1c39 */
[C---:B------:R-:W-:Y:S01]  /*17c00*/  SHF.L.U64.HI R21, R32.reuse, 0x3, R21 ;  /* 0x0000000320157819 */ /* 0x040fe20000010215 */
[----:B------:R-:W-:Y:S01]  /*17c10*/  IMAD R12, R41, UR6, RZ ;  /* 0x00000006290c7c24 */ /* 0x000fe2000f8e02ff */
[----:B------:R-:W-:Y:S01]  /*17c20*/  SHF.L.U32 R32, R32, 0x3, RZ ;  /* 0x0000000320207819 */ /* 0x000fe200000006ff */
[----:B------:R-:W-:Y:S01]  /*17c30*/  IMAD R35, R20, UR7, R35 ;  /* 0x0000000714237c24 */ /* 0x000fe2000f8e0223 */
[----:B------:R-:W-:Y:S01]  /*17c40*/  SHF.L.U32 R28, R26, 0x3, RZ ;  /* 0x000000031a1c7819 */ /* 0x000fe200000006ff */
[----:B------:R-:W-:-:S04]  /*17c50*/  IMAD.WIDE.U32 R60, R20, UR6, RZ ;  /* 0x00000006143c7c25 */ /* 0x000fc8000f8e00ff */
[----:B------:R-:W-:Y:S01]  /*17c60*/  IMAD R47, R43, UR6, RZ ;  /* 0x000000062b2f7c24 */ /* 0x000fe2000f8e02ff */
[----:B------:R-:W-:Y:S01]  /*17c70*/  IADD3 R35, PT, PT, R61, R35, RZ ;  /* 0x000000233d237210 */ /* 0x000fe20007ffe0ff */
[----:B------:R-:W-:Y:S01]  /*17c80*/  IMAD R44, R44, UR6, RZ ;  /* 0x000000062c2c7c24 */ /* 0x000fe2000f8e02ff */
[C---:B------:R-:W-:Y:S01]  /*17c90*/  LEA R17, P5, R60.reuse, R17, 0x3 ;  /* 0x000000113c117211 */ /* 0x040fe200078a18ff */
[----:B------:R-:W-:Y:S02]  /*17ca0*/  IMAD R57, R13, UR7, R12 ;  /* 0x000000070d397c24 */ /* 0x000fe4000f8e020c */
[----:B------:R-:W-:Y:S01]  /*17cb0*/  IMAD.IADD R27, R27, 0x1, R49 ;  /* 0x000000011b1b7824 */ /* 0x000fe200078e0231 */
[----:B------:R-:W-:Y:S01]  /*17cc0*/  LEA.HI.X R35, R60, R48, R35, 0x3, P5 ;  /* 0x000000303c237211 */ /* 0x000fe200028f1c23 */
[----:B------:R-:W-:-:S03]  /*17cd0*/  IMAD.WIDE.U32 R12, R13, UR6, RZ ;  /* 0x000000060d0c7c25 */ /* 0x000fc6000f8e00ff */
[----:B------:R-:W-:Y:S01]  /*17ce0*/  SHF.L.U64.HI R20, R26, 0x3, R27 ;  /* 0x000000031a147819 */ /* 0x000fe2000001021b */
[----:B------:R-:W-:Y:S01]  /*17cf0*/  IMAD R47, R40, UR7, R47 ;  /* 0x00000007282f7c24 */ /* 0x000fe2000f8e022f */
[----:B------:R-:W-:Y:S01]  /*17d00*/  LEA R31, P4, R12, R31, 0x3 ;  /* 0x0000001f0c1f7211 */ /* 0x000fe200078818ff */
[C---:B------:R-:W-:Y:S02]  /*17d10*/  IMAD R49, R9.reuse, UR7, R44 ;  /* 0x0000000709317c24 */ /* 0x040fe4000f8e022c */
[----:B------:R-:W-:Y:S01]  /*17d20*/  IMAD.WIDE.U32 R42, R9, UR6, RZ ;  /* 0x00000006092a7c25 */ /* 0x000fe2000f8e00ff */
[----:B------:R-:W-:-:S03]  /*17d30*/  IADD3 R9, PT, PT, R13, R57, RZ ;  /* 0x000000390d097210 */ /* 0x000fc60007ffe0ff */
[----:B------:R-:W-:Y:S01]  /*17d40*/  IMAD.WIDE.U32 R40, R40, UR6, RZ ;  /* 0x0000000628287c25 */ /* 0x000fe2000f8e00ff */
[----:B------:R-:W-:Y:S01]  /*17d50*/  LEA R13, P5, R42, R32, 0x3 ;  /* 0x000000202a0d7211 */ /* 0x000fe200078a18ff */
[----:B------:R-:W-:Y:S02]  /*17d60*/  USHF.L.U64.HI UR6, UR6, 0x6, UR7 ;  /* 0x0000000606067899 */ /* 0x000fe40008010207 */
[----:B------:R-:W-:Y:S01]  /*17d70*/  IMAD.IADD R26, R43, 0x1, R49 ;  /* 0x000000012b1a7824 */ /* 0x000fe200078e0231 */
[----:B------:R-:W-:Y:S01]  /*17d80*/  LEA R27, P3, R40, R7, 0x3 ;  /* 0x00000007281b7211 */ /* 0x000fe200078618ff */
[----:B------:R-:W-:Y:S01]  /*17d90*/  IMAD.IADD R47, R41, 0x1, R47 ;  /* 0x00000001292f7824 */ /* 0x000fe200078e022f */
[C---:B------:R-:W-:Y:S01]  /*17da0*/  LEA R41, P1, R39.reuse, R28, 0x3 ;  /* 0x0000001c27297211 */ /* 0x040fe200078218ff */
[----:B0-----:R-:W-:Y:S01]  /*17db0*/  IMAD.U32 R7, RZ, RZ, UR13 ;  /* 0x0000000dff077e24 */ /* 0x001fe2000f8e00ff */
[----:B------:R-:W-:Y:S02]  /*17dc0*/  LEA.HI.X R26, R42, R21, R26, 0x3, P5 ;  /* 0x000000152a1a7211 */ /* 0x000fe400028f1c1a */
[----:B------:R-:W-:-:S02]  /*17dd0*/  LEA.HI.X R50, R39, R20, R50, 0x3, P1 ;  /* 0x0000001427327211 */ /* 0x000fc400008f1c32 */
[----:B------:R-:W-:Y:S02]  /*17de0*/  IADD3 R42, P6, PT, R16, R41, RZ ;  /* 0x00000029102a7210 */ /* 0x000fe40007fde0ff */
[----:B------:R-:W-:Y:S02]  /*17df0*/  IADD3.X R10, PT, PT, ~R10, UR6, RZ, P2, !PT ;  /* 0x000000060a0a7c10 */ /* 0x000fe400097fe5ff */
[----:B------:R-:W-:Y:S01]  /*17e00*/  IADD3 R44, P2, PT, R16, R33, RZ ;  /* 0x00000021102c7210 */ /* 0x000fe20007f5e0ff */
[----:B------:R-:W-:Y:S01]  /*17e10*/  IMAD.X R50, RZ, RZ, R50, P6 ;  /* 0x000000ffff327224 */ /* 0x000fe200030e0632 */
[----:B------:R-:W-:Y:S02]  /*17e20*/  LEA.HI.X R43, R12, R53, R9, 0x3, P4 ;  /* 0x000000350c2b7211 */ /* 0x000fe400020f1c09 */
[----:B------:R-:W-:Y:S02]  /*17e30*/  LEA.HI.X R45, R40, R45, R47, 0x3, P3 ;  /* 0x0000002d282d7211 */ /* 0x000fe400018f1c2f */
[----:B------:R-:W-:-:S02]  /*17e40*/  IADD3 R20, P1, PT, R16, R11, RZ ;  /* 0x0000000b10147210 */ /* 0x000fc40007f3e0ff */
[C---:B------:R-:W-:Y:S02]  /*17e50*/  IADD3 R54, P4, PT, R16.reuse, R17, RZ ;  /* 0x0000001110367210 */ /* 0x040fe40007f9e0ff */
[C---:B------:R-:W-:Y:S01]  /*17e60*/  IADD3 R48, P6, PT, R16.reuse, R31, RZ ;  /* 0x0000001f10307210 */ /* 0x040fe20007fde0ff */
[----:B------:R-:W-:Y:S01]  /*17e70*/  IMAD.X R60, RZ, RZ, R37, P1 ;  /* 0x000000ffff3c7224 */ /* 0x000fe200008e0625 */
[----:B------:R-:W-:Y:S01]  /*17e80*/  IADD3.X R58, PT, PT, RZ, R51, RZ, P2, !PT ;  /* 0x00000033ff3a7210 */ /* 0x000fe200017fe4ff */
[----:B------:R-:W-:Y:S01]  /*17e90*/  IMAD.X R17, RZ, RZ, R35, P4 ;  /* 0x000000ffff117224 */ /* 0x000fe200020e0623 */
[C---:B------:R-:W-:Y:S01]  /*17ea0*/  IADD3 R46, P3, PT, R16.reuse, R55, RZ ;  /* 0x00000037102e7210 */ /* 0x040fe20007f7e0ff */
[----:B------:R-:W-:Y:S01]  /*17eb0*/  IMAD.X R43, RZ, RZ, R43, P6 ;  /* 0x000000ffff2b7224 */ /* 0x000fe200030e062b */
[C---:B------:R-:W-:Y:S02]  /*17ec0*/  IADD3 R52, P5, PT, R16.reuse, R27, RZ ;  /* 0x0000001b10347210 */ /* 0x040fe40007fbe0ff */
[----:B------:R-:W-:-:S02]  /*17ed0*/  IADD3 R56, P2, PT, R16, R13, RZ ;  /* 0x0000000d10387210 */ /* 0x000fc40007f5e0ff */
[----:B------:R-:W-:Y:S02]  /*17ee0*/  MOV R12, R8 ;  /* 0x00000008000c7202 */ /* 0x000fe40000000f00 */
[----:B------:R-:W-:Y:S02]  /*17ef0*/  MOV R9, UR12 ;  /* 0x0000000c00097c02 */ /* 0x000fe40008000f00 */
[----:B------:R-:W-:Y:S02]  /*17f00*/  LOP3.LUT R8, R3, 0xfffffff8, RZ, 0xc0, !PT ;  /* 0xfffffff803087812 */ /* 0x000fe400078ec0ff */
[----:B------:R-:W-:Y:S02]  /*17f10*/  IADD3.X R11, PT, PT, RZ, R29, RZ, P3, !PT ;  /* 0x0000001dff0b7210 */ /* 0x000fe40001ffe4ff */
[----:B------:R-:W-:Y:S02]  /*17f20*/  IADD3.X R21, PT, PT, RZ, R45, RZ, P5, !PT ;  /* 0x0000002dff157210 */ /* 0x000fe40002ffe4ff */
[----:B------:R-:W-:-:S07]  /*17f30*/  IADD3.X R13, PT, PT, RZ, R26, RZ, P2, !PT ;  /* 0x0000001aff0d7210 */ /* 0x000fce00017fe4ff */
.L_x_1926:
        /* <DEDUP_REMOVED lines=41> */
.L_x_1925:
[----:B------:R-:W-:Y:S05]  /*181d0*/  BSYNC.RECONVERGENT B2 ;  /* 0x0000000000027941 */ /* 0x000fea0003800200 */
.L_x_1924:
        /* <DEDUP_REMOVED lines=78> */
.L_x_1930:
[----:B------:R-:W-:Y:S05]  /*186c0*/  BSYNC.RECONVERGENT B3 ;  /* 0x0000000000037941 */ /* 0x000fea0003800200 */
.L_x_1929:
        /* <DEDUP_REMOVED lines=48> */
.L_x_1932:
[----:B------:R-:W-:Y:S05]  /*189d0*/  BSYNC.RECONVERGENT B3 ;  /* 0x0000000000037941 */ /* 0x000fea0003800200 */
.L_x_1931:
        /* <DEDUP_REMOVED lines=17> */
[----:B------:R-:W-:-:S04]  /*18af0*/  LEA R16, P0, R6, R16, 0x3 ;  /* 0x0000001006107211 */ /* 0x000fc800078018ff */
[----:B------:R-:W-:-:S04]  /*18b00*/  IADD3 R3, PT, PT, R7, R3, RZ ;  /* 0x0000000307037210 */ /* 0x000fc80007ffe0ff */
[----:B------:R-:W-:-:S05]  /*18b10*/  LEA.HI.X R17, R6, R4, R3, 0x3, P0 ;  /* 0x0000000406117211 */ /* 0x000fca00000f1c03 */
[----:B------:R-:W2:Y:S02]  /*18b20*/  LDG.E.64 R6, desc[UR8][R16.64] ;  /* 0x0000000810067981 */ /* 0x000ea4000c1e1b00 */
[----:B--2--5:R-:W-:-:S11]  /*18b30*/  DADD R24, R24, R6 ;  /* 0x0000000018187229 */ /* 0x024fd60000000006 */
.L_x_1928:
[----:B------:R-:W-:Y:S05]  /*18b40*/  BSYNC.RECONVERGENT B2 ;  /* 0x0000000000027941 */ /* 0x000fea0003800200 */
.L_x_1927:
[----:B-----5:R2:W-:Y:S02]  /*18b50*/  STG.E.64 desc[UR8][R22.64], R24 ;  /* 0x0000001816007986 */ /* 0x0205e4000c101b08 */
.L_x_1923:
[----:B------:R-:W-:Y:S05]  /*18b60*/  BSYNC.RECONVERGENT B1 ;  /* 0x0000000000017941 */ /* 0x000fea0003800200 */
.L_x_1922:
[----:B------:R-:W-:-:S07]  /*18b70*/  VIADD R5, R5, 0x80 ;  /* 0x0000008005057836 */ /* 0x000fce0000000000 */
.L_x_1914:
[----:B------:R-:W-:Y:S05]  /*18b80*/  BSYNC.RECONVERGENT B0 ;  /* 0x0000000000007941 */ /* 0x000fea0003800200 */
.L_x_1913:
        /* <DEDUP_REMOVED lines=351> */
.L_x_1935:
        /* <DEDUP_REMOVED lines=37> */
.L_x_1938:
[----:B------:R-:W-:-:S07]  /*1a3d0*/  MOV R4, 0x1a3f0 ;  /* 0x0001a3f000047802 */ /* 0x000fce0000000f00 */
[----:B012---:R-:W-:Y:S05]  /*1a3e0*/  CALL.REL.NOINC `($__internal_6_$__cuda_sm20_div_s64) ;  /* 0x000000ec00f47944 */ /* 0x007fea0003c00000 */
[----:B------:R-:W-:Y:S01]  /*1a3f0*/  MOV R8, R6 ;  /* 0x0000000600087202 */ /* 0x000fe20000000f00 */
[----:B------:R-:W-:-:S07]  /*1a400*/  IMAD.MOV.U32 R9, RZ, RZ, R7 ;  /* 0x000000ffff097224 */ /* 0x000fce00078e0007 */
.L_x_1937:
[----:B------:R-:W-:Y:S05]  /*1a410*/  BSYNC.RECONVERGENT B1 ;  /* 0x0000000000017941 */ /* 0x000fea0003800200 */
.L_x_1936:
        /* <DEDUP_REMOVED lines=40> */
.L_x_1940:
[----:B------:R-:W-:Y:S02]  /*1a6a0*/  MOV R10, R14 ;  /* 0x0000000e000a7202 */ /* 0x000fe40000000f00 */
[----:B------:R-:W-:Y:S02]  /*1a6b0*/  MOV R3, R15 ;  /* 0x0000000f00037202 */ /* 0x000fe40000000f00 */
[----:B------:R-:W-:-:S07]  /*1a6c0*/  MOV R4, 0x1a6e0 ;  /* 0x0001a6e000047802 */ /* 0x000fce0000000f00 */
[----:B012---:R-:W-:Y:S05]  /*1a6d0*/  CALL.REL.NOINC `($__internal_6_$__cuda_sm20_div_s64) ;  /* 0x000000ec00387944 */ /* 0x007fea0003c00000 */
.L_x_1941:
[----:B------:R-:W-:Y:S05]  /*1a6e0*/  BSYNC.RECONVERGENT B1 ;  /* 0x0000000000017941 */ /* 0x000fea0003800200 */
.L_x_1939:
        /* <DEDUP_REMOVED lines=212> */
.L_x_1946:
[----:B------:R-:W-:-:S05]  /*1b430*/  IADD3 R26, P1, PT, R9, R20, RZ ;  /* 0x00000014091a7210 */ /* 0x000fca0007f3e0ff */
[----:B------:R-:W-:Y:S01]  /*1b440*/  IMAD.X R27, R7, 0x1, R60, P1 ;  /* 0x00000001071b7824 */ /* 0x000fe200008e063c */
[----:B------:R-:W-:-:S05]  /*1b450*/  IADD3 R28, P1, PT, R9, R42, RZ ;  /* 0x0000002a091c7210 */ /* 0x000fca0007f3e0ff */
[----:B------:R-:W2:Y:S01]  /*1b460*/  LDG.E.64 R26, desc[UR8][R26.64] ;  /* 0x000000081a1a7981 */ /* 0x000ea2000c1e1b00 */
[----:B------:R-:W-:Y:S02]  /*1b470*/  IADD3.X R29, PT, PT, R7, R50, RZ, P1, !PT ;  /* 0x00000032071d7210 */ /* 0x000fe40000ffe4ff */
[----:B------:R-:W-:-:S04]  /*1b480*/  IADD3 R30, P1, PT, R9, R44, RZ ;  /* 0x0000002c091e7210 */ /* 0x000fc80007f3e0ff */
        /* <DEDUP_REMOVED lines=35> */
.L_x_1945:
[----:B------:R-:W-:Y:S05]  /*1b6c0*/  BSYNC.RECONVERGENT B2 ;  /* 0x0000000000027941 */ /* 0x000fea0003800200 */
.L_x_1944:
        /* <DEDUP_REMOVED lines=27> */
[----:B------:R-:W-:Y:S02]  /*1b880*/  IMAD R21, R19, UR6, RZ ;  /* 0x0000000613157c24 */ /* 0x000fe4000f8e02ff */
        /* <DEDUP_REMOVED lines=18> */
[----:B------:R-:W-:Y:S01]  /*1b9b0*/  IADD3.X R10, PT, PT, R15, ~R21, RZ, P1, !PT ;  /* 0x800000150f0a7210 */ /* 0x000fe20000ffe4ff */
[----:B------:R-:W-:Y:S01]  /*1b9c0*/  IMAD R31, R29, UR15, R20 ;  /* 0x0000000f1d1f7c24 */ /* 0x000fe2000f8e0214 */
[----:B------:R-:W-:-:S02]  /*1b9d0*/  IADD3 R27, P3, P4, R14, -UR6, -R27 ;  /* 0x800000060e1b7c10 */ /* 0x000fc4000fc7e81b */
[----:B------:R-:W-:Y:S01]  /*1b9e0*/  IADD3.X R13, PT, PT, R9, UR13, RZ, P2, !PT ;  /* 0x0000000d090d7c10 */ /* 0x000fe200097fe4ff */
[----:B------:R-:W-:Y:S01]  /*1b9f0*/  IMAD R10, R10, UR14, RZ ;  /* 0x0000000e0a0a7c24 */ /* 0x000fe2000f8e02ff */
[----:B------:R-:W-:Y:S01]  /*1ba00*/  IADD3 R20, P1, PT, R12, UR12, RZ ;  /* 0x0000000c0c147c10 */ /* 0x000fe2000ff3e0ff */
[----:B------:R-:W-:Y:S01]  /*1ba10*/  IMAD.WIDE.U32 R8, R29, UR14, R8 ;  /* 0x0000000e1d087c25 */ /* 0x000fe2000f8e0008 */
[----:B------:R-:W-:Y:S02]  /*1ba20*/  IADD3.X R26, PT, PT, R15, ~UR7, ~R21, P3, P4 ;  /* 0x800000070f1a7c10 */ /* 0x000fe40009fe8c15 */
[----:B------:R-:W-:Y:S01]  /*1ba30*/  IADD3.X R21, PT, PT, R13, UR13, RZ, P1, !PT ;  /* 0x0000000d0d157c10 */ /* 0x000fe20008ffe4ff */
[C---:B------:R-:W-:Y:S02]  /*1ba40*/  IMAD R29, R11.reuse, UR15, R10 ;  /* 0x0000000f0b1d7c24 */ /* 0x040fe4000f8e020a */
        /* <DEDUP_REMOVED lines=10> */
[----:B------:R-:W-:-:S04]  /*1baf0*/  LEA.HI.X R9, R10, R4, R9, 0x3, P1 ;  /* 0x000000040a097211 */ /* 0x000fc800008f1c09 */
        /* <DEDUP_REMOVED lines=11> */
.L_x_1950:
[----:B------:R-:W-:Y:S05]  /*1bbb0*/  BSYNC.RECONVERGENT B3 ;  /* 0x0000000000037941 */ /* 0x000fea0003800200 */
.L_x_1949:
        /* <DEDUP_REMOVED lines=44> */
[----:B------:R-:W-:-:S04]  /*1be80*/  IADD3 R18, P1, PT, R18, 0x2, RZ ;  /* 0x0000000212127810 */ /* 0x000fc80007f3e0ff */
[----:B------:R-:W-:Y:S01]  /*1be90*/  IADD3.X R19, PT, PT, RZ, R19, RZ, P1, !PT ;  /* 0x00000013ff137210 */ /* 0x000fe20000ffe4ff */
[----:B--2--5:R-:W-:-:S08]  /*1bea0*/  DADD R24, R24, R6 ;  /* 0x0000000018187229 */ /* 0x024fd00000000006 */
[----:B---3--:R-:W-:-:S11]  /*1beb0*/  DADD R24, R24, R8 ;  /* 0x0000000018187229 */ /* 0x008fd60000000008 */
.L_x_1952:
[----:B------:R-:W-:Y:S05]  /*1bec0*/  BSYNC.RECONVERGENT B3 ;  /* 0x0000000000037941 */ /* 0x000fea0003800200 */
.L_x_1951:
        /* <DEDUP_REMOVED lines=22> */
.L_x_1948:
[----:B------:R-:W-:Y:S05]  /*1c030*/  BSYNC.RECONVERGENT B2 ;  /* 0x0000000000027941 */ /* 0x000fea0003800200 */
.L_x_1947:
[----:B-----5:R3:W-:Y:S02]  /*1c040*/  STG.E.64 desc[UR8][R22.64], R24 ;  /* 0x0000001816007986 */ /* 0x0207e4000c101b08 */
.L_x_1943:
[----:B------:R-:W-:Y:S05]  /*1c050*/  BSYNC.RECONVERGENT B1 ;  /* 0x0000000000017941 */ /* 0x000fea0003800200 */
.L_x_1942:
[----:B------:R-:W-:-:S07]  /*1c060*/  IADD3 R5, PT, PT, R5, 0x80, RZ ;  /* 0x0000008005057810 */ /* 0x000fce0007ffe0ff */
.L_x_1934:
[----:B------:R-:W-:Y:S05]  /*1c070*/  BSYNC.RECONVERGENT B0 ;  /* 0x0000000000007941 */ /* 0x000fea0003800200 */
.L_x_1933:
        /* <DEDUP_REMOVED lines=351> */
.L_x_1955:
        /* <DEDUP_REMOVED lines=37> */
.L_x_1958:
[----:B------:R-:W-:-:S07]  /*1d8c0*/  MOV R4, 0x1d8e0 ;  /* 0x0001d8e000047802 */ /* 0x000fce0000000f00 */
[----:B-123--:R-:W-:Y:S05]  /*1d8d0*/  CALL.REL.NOINC `($__internal_6_$__cuda_sm20_div_s64) ;  /* 0x000000b800b87944 */ /* 0x00efea0003c00000 */
[----:B------:R-:W-:Y:S01]  /*1d8e0*/  MOV R8, R6 ;  /* 0x0000000600087202 */ /* 0x000fe20000000f00 */
[----:B------:R-:W-:-:S07]  /*1d8f0*/  IMAD.MOV.U32 R9, RZ, RZ, R7 ;  /* 0x000000ffff097224 */ /* 0x000fce00078e0007 */
.L_x_1957:
[----:B------:R-:W-:Y:S05]  /*1d900*/  BSYNC.RECONVERGENT B1 ;  /* 0x0000000000017941 */ /* 0x000fea0003800200 */
.L_x_1956:
        /* <DEDUP_REMOVED lines=40> */
.L_x_1960:
[----:B------:R-:W-:Y:S02]  /*1db90*/  MOV R10, R14 ;  /* 0x0000000e000a7202 */ /* 0x000fe40000000f00 */
[----:B------:R-:W-:Y:S02]  /*1dba0*/  MOV R3, R15 ;  /* 0x0000000f00037202 */ /* 0x000fe40000000f00 */
[----:B------:R-:W-:-:S07]  /*1dbb0*/  MOV R4, 0x1dbd0 ;  /* 0x0001dbd000047802 */ /* 0x000fce0000000f00 */
[----:B-123--:R-:W-:Y:S05]  /*1dbc0*/  CALL.REL.NOINC `($__internal_6_$__cuda_sm20_div_s64) ;  /* 0x000000b400fc7944 */ /* 0x00efea0003c00000 */
.L_x_1961:
[----:B------:R-:W-:Y:S05]  /*1dbd0*/  BSYNC.RECONVERGENT B1 ;  /* 0x0000000000017941 */ /* 0x000fea0003800200 */
.L_x_1959:
        /* <DEDUP_REMOVED lines=212> */
.L_x_1966:
        /* <DEDUP_REMOVED lines=41> */
.L_x_1965:
[----:B------:R-:W-:Y:S05]  /*1ebb0*/  BSYNC.RECONVERGENT B2 ;  /* 0x0000000000027941 */ /* 0x000fea0003800200 */
.L_x_1964:
        /* <DEDUP_REMOVED lines=78> */
.L_x_1970:
[----:B------:R-:W-:Y:S05]  /*1f0a0*/  BSYNC.RECONVERGENT B3 ;  /* 0x0000000000037941 */ /* 0x000fea0003800200 */
.L_x_1969:
        /* <DEDUP_REMOVED lines=48> */
.L_x_1972:
[----:B------:R-:W-:Y:S05]  /*1f3b0*/  BSYNC.RECONVERGENT B3 ;  /* 0x0000000000037941 */ /* 0x000fea0003800200 */
.L_x_1971:
        /* <DEDUP_REMOVED lines=22> */
.L_x_1968:
[----:B------:R-:W-:Y:S05]  /*1f520*/  BSYNC.RECONVERGENT B2 ;  /* 0x0000000000027941 */ /* 0x000fea0003800200 */
.L_x_1967:
[----:B-----5:R0:W-:Y:S02]  /*1f530*/  STG.E.64 desc[UR8][R22.64], R24 ;  /* 0x0000001816007986 */ /* 0x0201e4000c101b08 */
.L_x_1963:
[----:B------:R-:W-:Y:S05]  /*1f540*/  BSYNC.RECONVERGENT B1 ;  /* 0x0000000000017941 */ /* 0x000fea0003800200 */
.L_x_1962:
[----:B------:R-:W-:-:S07]  /*1f550*/  IADD3 R5, PT, PT, R5, 0x80, RZ ;  /* 0x0000008005057810 */ /* 0x000fce0007ffe0ff */
.L_x_1954:
[----:B------:R-:W-:Y:S05]  /*1f560*/  BSYNC.RECONVERGENT B0 ;  /* 0x0000000000007941 */ /* 0x000fea0003800200 */
.L_x_1953:
        /* <DEDUP_REMOVED lines=351> */
.L_x_1975:
        /* <DEDUP_REMOVED lines=37> */
.L_x_1978:
[----:B------:R-:W-:-:S07]  /*20db0*/  MOV R4, 0x20dd0 ;  /* 0x00020dd000047802 */ /* 0x000fce0000000f00 */
[----:B-123--:R-:W-:Y:S05]  /*20dc0*/  CALL.REL.NOINC `($__internal_6_$__cuda_sm20_div_s64) ;  /* 0x00000084007c7944 */ /* 0x00efea0003c00000 */
[----:B------:R-:W-:Y:S01]  /*20dd0*/  MOV R8, R6 ;  /* 0x0000000600087202 */ /* 0x000fe20000000f00 */
[----:B------:R-:W-:-:S07]  /*20de0*/  IMAD.MOV.U32 R9, RZ, RZ, R7 ;  /* 0x000000ffff097224 */ /* 0x000fce00078e0007 */
.L_x_1977:
[----:B------:R-:W-:Y:S05]  /*20df0*/  BSYNC.RECONVERGENT B1 ;  /* 0x0000000000017941 */ /* 0x000fea0003800200 */
.L_x_1976:
        /* <DEDUP_REMOVED lines=40> */
.L_x_1980:
[----:B------:R-:W-:Y:S02]  /*21080*/  MOV R10, R14 ;  /* 0x0000000e000a7202 */ /* 0x000fe40000000f00 */
[----:B------:R-:W-:Y:S02]  /*21090*/  MOV R3, R15 ;  /* 0x0000000f00037202 */ /* 0x000fe40000000f00 */
[----:B------:R-:W-:-:S07]  /*210a0*/  MOV R4, 0x210c0 ;  /* 0x000210c000047802 */ /* 0x000fce0000000f00 */
[----:B-123--:R-:W-:Y:S05]  /*210b0*/  CALL.REL.NOINC `($__internal_6_$__cuda_sm20_div_s64) ;  /* 0x0000008000c07944 */ /* 0x00efea0003c00000 */
.L_x_1981:
[----:B------:R-:W-:Y:S05]  /*210c0*/  BSYNC.RECONVERGENT B1 ;  /* 0x0000000000017941 */ /* 0x000fea0003800200 */
.L_x_1979:
        /* <DEDUP_REMOVED lines=212> */
.L_x_1986:
        /* <DEDUP_REMOVED lines=41> */
.L_x_1985:
[----:B------:R-:W-:Y:S05]  /*220a0*/  BSYNC.RECONVERGENT B2 ;  /* 0x0000000000027941 */ /* 0x000fea0003800200 */
.L_x_1984:
        /* <DEDUP_REMOVED lines=78> */
.L_x_1990:
[----:B------:R-:W-:Y:S05]  /*22590*/  BSYNC.RECONVERGENT B3 ;  /* 0x0000000000037941 */ /* 0x000fea0003800200 */
.L_x_1989:
        /* <DEDUP_REMOVED lines=48> */
.L_x_1992:
[----:B------:R-:W-:Y:S05]  /*228a0*/  BSYNC.RECONVERGENT B3 ;  /* 0x0000000000037941 */ /* 0x000fea0003800200 */
.L_x_1991:
        /* <DEDUP_REMOVED lines=22> */
.L_x_1988:
[----:B------:R-:W-:Y:S05]  /*22a10*/  BSYNC.RECONVERGENT B2 ;  /* 0x0000000000027941 */ /* 0x000fea0003800200 */
.L_x_1987:
[----:B-----5:R0:W-:Y:S02]  /*22a20*/  STG.E.64 desc[UR8][R22.64], R24 ;  /* 0x0000001816007986 */ /* 0x0201e4000c101b08 */
.L_x_1983:
[----:B------:R-:W-:Y:S05]  /*22a30*/  BSYNC.RECONVERGENT B1 ;  /* 0x0000000000017941 */ /* 0x000fea0003800200 */
.L_x_1982:
[----:B------:R-:W-:-:S07]  /*22a40*/  IADD3 R5, PT, PT, R5, 0x80, RZ ;  /* 0x0000008005057810 */ /* 0x000fce0007ffe0ff */
.L_x_1974:
[----:B------:R-:W-:Y:S05]  /*22a50*/  BSYNC.RECONVERGENT B0 ;  /* 0x0000000000007941 */ /* 0x000fea0003800200 */
.L_x_1973:
        /* <DEDUP_REMOVED lines=351> */
.L_x_1995:
        /* <DEDUP_REMOVED lines=37> */
.L_x_1998:
[----:B------:R-:W-:-:S07]  /*242a0*/  MOV R4, 0x242c0 ;  /* 0x000242c000047802 */ /* 0x000fce0000000f00 */
[----:B-123--:R-:W-:Y:S05]  /*242b0*/  CALL.REL.NOINC `($__internal_6_$__cuda_sm20_div_s64) ;  /* 0x0000005000407944 */ /* 0x00efea0003c00000 */
[----:B------:R-:W-:Y:S01]  /*242c0*/  MOV R8, R6 ;  /* 0x0000000600087202 */ /* 0x000fe20000000f00 */
[----:B------:R-:W-:-:S07]  /*242d0*/  IMAD.MOV.U32 R9, RZ, RZ, R7 ;  /* 0x000000ffff097224 */ /* 0x000fce00078e0007 */
.L_x_1997:
[----:B------:R-:W-:Y:S05]  /*242e0*/  BSYNC.RECONVERGENT B1 ;  /* 0x0000000000017941 */ /* 0x000fea0003800200 */
.L_x_1996:
        /* <DEDUP_REMOVED lines=40> */
.L_x_2000:
[----:B------:R-:W-:Y:S02]  /*24570*/  MOV R10, R14 ;  /* 0x0000000e000a7202 */ /* 0x000fe40000000f00 */
[----:B------:R-:W-:Y:S02]  /*24580*/  MOV R3, R15 ;  /* 0x0000000f00037202 */ /* 0x000fe40000000f00 */
[----:B------:R-:W-:-:S07]  /*24590*/  MOV R4, 0x245b0 ;  /* 0x000245b000047802 */ /* 0x000fce0000000f00 */
[----:B-123--:R-:W-:Y:S05]  /*245a0*/  CALL.REL.NOINC `($__internal_6_$__cuda_sm20_div_s64) ;  /* 0x0000004c00847944 */ /* 0x00efea0003c00000 */
.L_x_2001:
[----:B------:R-:W-:Y:S05]  /*245b0*/  BSYNC.RECONVERGENT B1 ;  /* 0x0000000000017941 */ /* 0x000fea0003800200 */
.L_x_1999:
        /* <DEDUP_REMOVED lines=212> */
.L_x_2006:
        /* <DEDUP_REMOVED lines=41> */
.L_x_2005:
[----:B------:R-:W-:Y:S05]  /*25590*/  BSYNC.RECONVERGENT B2 ;  /* 0x0000000000027941 */ /* 0x000fea0003800200 */
.L_x_2004:
        /* <DEDUP_REMOVED lines=78> */
.L_x_2010:
[----:B------:R-:W-:Y:S05]  /*25a80*/  BSYNC.RECONVERGENT B3 ;  /* 0x0000000000037941 */ /* 0x000fea0003800200 */
.L_x_2009:
        /* <DEDUP_REMOVED lines=48> */
.L_x_2012:
[----:B------:R-:W-:Y:S05]  /*25d90*/  BSYNC.RECONVERGENT B3 ;  /* 0x0000000000037941 */ /* 0x000fea0003800200 */
.L_x_2011:
        /* <DEDUP_REMOVED lines=22> */
.L_x_2008:
[----:B------:R-:W-:Y:S05]  /*25f00*/  BSYNC.RECONVERGENT B2 ;  /* 0x0000000000027941 */ /* 0x000fea0003800200 */
.L_x_2007:
[----:B-----5:R0:W-:Y:S02]  /*25f10*/  STG.E.64 desc[UR8][R22.64], R24 ;  /* 0x0000001816007986 */ /* 0x0201e4000c101b08 */
.L_x_2003:
[----:B------:R-:W-:Y:S05]  /*25f20*/  BSYNC.RECONVERGENT B1 ;  /* 0x0000000000017941 */ /* 0x000fea0003800200 */
.L_x_2002:
[----:B------:R-:W-:-:S07]  /*25f30*/  IADD3 R5, PT, PT, R5, 0x80, RZ ;  /* 0x0000008005057810 */ /* 0x000fce0007ffe0ff */
.L_x_1994:
[----:B------:R-:W-:Y:S05]  /*25f40*/  BSYNC.RECONVERGENT B0 ;  /* 0x0000000000007941 */ /* 0x000fea0003800200 */
.L_x_1993:
[----:B------:R-:W4:Y:S02]  /*25f50*/  LDCU UR6, c[0x0][0x380] ;  /* 0x00007000ff0677ac */ /* 0x000f240008000800 */
[----:B----4-:R-:W-:-:S13]  /*25f60*/  ISETP.GE.AND P0, PT, R5, UR6, PT ;  /* 0x0000000605007c0c */ /* 0x010fda000bf06270 */
[----:B------:R-:W-:Y:S05]  /*25f70*/  @P0 EXIT ;  /* 0x000000000000094d */ /* 0x000fea0003800000 */
        /* <DEDUP_REMOVED lines=347> */
.L_x_2013:
        /* <DEDUP_REMOVED lines=40> */
.L_x_2016:
[----:B------:R-:W-:-:S07]  /*277b0*/  MOV R4, 0x277d0 ;  /* 0x000277d000047802 */ /* 0x000fce0000000f00 */
[----:B-123--:R-:W-:Y:S05]  /*277c0*/  CALL.REL.NOINC `($__internal_6_$__cuda_sm20_div_s64) ;  /* 0x0000001800fc7944 */ /* 0x00efea0003c00000 */
.L_x_2015:
[----:B------:R-:W-:Y:S05]  /*277d0*/  BSYNC.RECONVERGENT B0 ;  /* 0x0000000000007941 */ /* 0x000fea0003800200 */
.L_x_2014:
        /* <DEDUP_REMOVED lines=38> */
.L_x_2018:
[----:B------:R-:W-:Y:S01]  /*27a40*/  IMAD.MOV.U32 R10, RZ, RZ, R14 ;  /* 0x000000ffff0a7224 */ /* 0x000fe200078e000e */
[----:B------:R-:W-:Y:S02]  /*27a50*/  MOV R3, R15 ;  /* 0x0000000f00037202 */ /* 0x000fe40000000f00 */
[----:B------:R-:W-:-:S07]  /*27a60*/  MOV R4, 0x27a80 ;  /* 0x00027a8000047802 */ /* 0x000fce0000000f00 */
[----:B-123--:R-:W-:Y:S05]  /*27a70*/  CALL.REL.NOINC `($__internal_6_$__cuda_sm20_div_s64) ;  /* 0x0000001800507944 */ /* 0x00efea0003c00000 */
.L_x_2019:
[----:B------:R-:W-:Y:S05]  /*27a80*/  BSYNC.RECONVERGENT B0 ;  /* 0x0000000000007941 */ /* 0x000fea0003800200 */
.L_x_2017:
        /* <DEDUP_REMOVED lines=23> */
[----:B------:R-:W1:Y:S03]  /*27c00*/  LDCU.64 UR6, c[0x0][0x608] ;  /* 0x0000c100ff0677ac */ /* 0x000e660008000a00 */
[----:B------:R-:W-:Y:S02]  /*27c10*/  IADD3.X R40, PT, PT, RZ, R0, RZ, P2, !PT ;  /* 0x00000000ff287210 */ /* 0x000fe400017fe4ff */
        /* <DEDUP_REMOVED lines=15> */
[----:B------:R-:W-:Y:S01]  /*27d10*/  IMAD.X R8, RZ, RZ, ~R0, P3 ;  /* 0x000000ffff087224 */ /* 0x000fe200018e0e00 */
[----:B------:R-:W-:-:S02]  /*27d20*/  IADD3 R23, P3, PT, R5, 0x3, RZ ;  /* 0x0000000305177810 */ /* 0x000fc40007f7e0ff */
[----:B------:R-:W-:Y:S01]  /*27d30*/  IADD3 R37, PT, PT, R11, R37, RZ ;  /* 0x000000250b257210 */ /* 0x000fe20007ffe0ff */
[----:B------:R-:W-:Y:S01]  /*27d40*/  IMAD R8, R8, UR6, RZ ;  /* 0x0000000608087c24 */ /* 0x000fe2000f8e02ff */
[----:B------:R-:W-:Y:S01]  /*27d50*/  IADD3 R35, P2, PT, RZ, -R23, RZ ;  /* 0x80000017ff237210 */ /* 0x000fe20007f5e0ff */
[----:B------:R-:W-:Y:S02]  /*27d60*/  IMAD R6, R6, UR6, RZ ;  /* 0x0000000606067c24 */ /* 0x000fe4000f8e02ff */
[C---:B------:R-:W-:Y:S02]  /*27d70*/  IMAD R29, R9.reuse, UR7, R8 ;  /* 0x00000007091d7c24 */ /* 0x040fe4000f8e0208 */
[----:B------:R-:W-:-:S04]  /*27d80*/  IMAD.WIDE.U32 R8, R9, UR6, R14 ;  /* 0x0000000609087c25 */ /* 0x000fc8000f8e000e */
[----:B------:R-:W-:Y:S01]  /*27d90*/  IMAD.X R20, RZ, RZ, R0, P3 ;  /* 0x000000ffff147224 */ /* 0x000fe200018e0600 */
[----:B------:R-:W-:Y:S01]  /*27da0*/  IADD3 R9, PT, PT, R9, R29, RZ ;  /* 0x0000001d09097210 */ /* 0x000fe20007ffe0ff */
[C---:B------:R-:W-:Y:S02]  /*27db0*/  IMAD R33, R13.reuse, UR7, R6 ;  /* 0x000000070d217c24 */ /* 0x040fe4000f8e0206 */
[----:B------:R-:W-:-:S04]  /*27dc0*/  IMAD.WIDE.U32 R12, R13, UR6, R14 ;  /* 0x000000060d0c7c25 */ /* 0x000fc8000f8e000e */
        /* <DEDUP_REMOVED lines=19> */
[----:B------:R-:W-:Y:S01]  /*27f00*/  IMAD.WIDE.U32 R12, R12, R30, RZ ;  /* 0x0000001e0c0c7225 */ /* 0x000fe200078e00ff */
[----:B------:R-:W-:-:S03]  /*27f10*/  IADD3 R37, P4, PT, R5, 0x5, RZ ;  /* 0x0000000505257810 */ /* 0x000fc60007f9e0ff */
[-C--:B------:R-:W-:Y:S01]  /*27f20*/  IMAD R11, R11, R30.reuse, RZ ;  /* 0x0000001e0b0b7224 */ /* 0x080fe200078e02ff */
[----:B------:R-:W-:Y:S01]  /*27f30*/  IADD3 R43, PT, PT, R13, R43, RZ ;  /* 0x0000002b0d2b7210 */ /* 0x000fe20007ffe0ff */
[----:B------:R-:W-:Y:S01]  /*27f40*/  IMAD.X R8, RZ, RZ, ~R45, P3 ;  /* 0x000000ffff087224 */ /* 0x000fe200018e0e2d */
[----:B------:R-:W-:Y:S01]  /*27f50*/  SHF.L.U32 R22, R12, 0x3, RZ ;  /* 0x000000030c167819 */ /* 0x000fe200000006ff */
[----:B------:R-:W-:Y:S01]  /*27f60*/  IMAD R11, R26, R31, R11 ;  /* 0x0000001f1a0b7224 */ /* 0x000fe200078e020b */
[----:B------:R-:W-:Y:S01]  /*27f70*/  SHF.L.U64.HI R43, R12, 0x3, R43 ;  /* 0x000000030c2b7819 */ /* 0x000fe2000001022b */
[----:B------:R-:W-:Y:S01]  /*27f80*/  IMAD R8, R8, UR6, RZ ;  /* 0x0000000608087c24 */ /* 0x000fe2000f8e02ff */
[----:B------:R-:W-:Y:S01]  /*27f90*/  IADD3 R12, P5, PT, R5, 0x6, RZ ;  /* 0x00000006050c7810 */ /* 0x000fe20007fbe0ff */
[----:B------:R-:W-:Y:S01]  /*27fa0*/  IMAD.WIDE.U32 R26, R26, R30, RZ ;  /* 0x0000001e1a1a7225 */ /* 0x000fe200078e00ff */
[----:B------:R-:W-:Y:S02]  /*27fb0*/  IADD3.X R39, PT, PT, RZ, R0, RZ, P4, !PT ;  /* 0x00000000ff277210 */ /* 0x000fe400027fe4ff */
[----:B------:R-:W-:Y:S01]  /*27fc0*/  IADD3 R33, P3, PT, RZ, -R37, RZ ;  /* 0x80000025ff217210 */ /* 0x000fe20007f7e0ff */
[----:B------:R-:W-:Y:S01]  /*27fd0*/  IMAD R41, R35, UR7, R8 ;  /* 0x0000000723297c24 */ /* 0x000fe2000f8e0208 */
[----:B------:R-:W-:Y:S01]  /*27fe0*/  IADD3 R13, PT, PT, R27, R11, RZ ;  /* 0x0000000b1b0d7210 */ /* 0x000fe20007ffe0ff */
[----:B------:R-:W-:Y:S01]  /*27ff0*/  IMAD.WIDE.U32 R34, R35, UR6, R14 ;  /* 0x0000000623227c25 */ /* 0x000fe2000f8e000e */
[----:B------:R-:W-:-:S02]  /*28000*/  IADD3.X R28, PT, PT, RZ, ~R39, RZ, P3, !PT ;  /* 0x80000027ff1c7210 */ /* 0x000fc40001ffe4ff */
[----:B------:R-:W-:Y:S01]  /*28010*/  SHF.L.U64.HI R44, R26, 0x3, R13 ;  /* 0x000000031a2c7819 */ /* 0x000fe2000001020d */
[----:B------:R-:W-:Y:S01]  /*28020*/  IMAD.X R38, RZ, RZ, R0, P5 ;  /* 0x000000ffff267224 */ /* 0x000fe200028e0600 */
[----:B------:R-:W-:Y:S01]  /*28030*/  IADD3 R13, PT, PT, R35, R41, RZ ;  /* 0x00000029230d7210 */ /* 0x000fe20007ffe0ff */
[----:B------:R-:W-:Y:S01]  /*28040*/  IMAD R28, R28, UR6, RZ ;  /* 0x000000061c1c7c24 */ /* 0x000fe2000f8e02ff */
[----:B------:R-:W-:Y:S01]  /*28050*/  IADD3 R29, P4, PT, RZ, -R12, RZ ;  /* 0x8000000cff1d7210 */ /* 0x000fe20007f9e0ff */
[----:B------:R-:W-:Y:S01]  /*28060*/  IMAD.SHL.U32 R11, R26, 0x8, RZ ;  /* 0x000000081a0b7824 */ /* 0x000fe200078e00ff */
[----:B------:R-:W-:Y:S01]  /*28070*/  IADD3 R8, P3, PT, R5, 0x7, RZ ;  /* 0x0000000705087810 */ /* 0x000fe20007f7e0ff */
[----:B------:R-:W-:Y:S01]  /*28080*/  IMAD R13, R13, R30, RZ ;  /* 0x0000001e0d0d7224 */ /* 0x000fe200078e02ff */
[----:B------:R-:W-:Y:S01]  /*28090*/  IADD3.X R46, PT, PT, RZ, ~R38, RZ, P4, !PT ;  /* 0x80000026ff2e7210 */ /* 0x000fe200027fe4ff */
[----:B------:R-:W-:Y:S01]  /*280a0*/  IMAD R47, R33, UR7, R28 ;  /* 0x00000007212f7c24 */ /* 0x000fe2000f8e021c */
[----:B------:R-:W0:Y:S01]  /*280b0*/  LDC.64 R26, c[0x0][0x608] ;  /* 0x00018200ff1a7b82 */ /* 0x000e220000000a00 */
[----:B------:R-:W-:-:S02]  /*280c0*/  IMAD R13, R34, R31, R13 ;  /* 0x0000001f220d7224 */ /* 0x000fc400078e020d */
[----:B------:R-:W-:Y:S02]  /*280d0*/  IMAD R46, R46, UR6, RZ ;  /* 0x000000062e2e7c24 */ /* 0x000fe4000f8e02ff */
        /* <DEDUP_REMOVED lines=11> */
[-C--:B------:R-:W-:Y:S01]  /*28190*/  IMAD R33, R33, R30.reuse, RZ ;  /* 0x0000001e21217224 */ /* 0x080fe200078e02ff */
        /* <DEDUP_REMOVED lines=14> */
[----:B------:R-:W-:Y:S02]  /*28280*/  IMAD.IADD R49, R35, 0x1, R49 ;  /* 0x0000000123317824 */ /* 0x000fe400078e0231 */
[C---:B------:R-:W-:Y:S01]  /*28290*/  IMAD R53, R5.reuse, UR7, R48 ;  /* 0x0000000705357c24 */ /* 0x040fe2000f8e0230 */
[----:B------:R-:W-:Y:S01]  /*282a0*/  SHF.L.U64.HI R48, R28, 0x3, R51 ;  /* 0x000000031c307819 */ /* 0x000fe20000010233 */
[----:B0-----:R-:W-:Y:S01]  /*282b0*/  IMAD.WIDE.U32 R26, R5, UR6, R26 ;  /* 0x00000006051a7c25 */ /* 0x001fe2000f8e001a */
[----:B------:R-:W0:Y:S03]  /*282c0*/  LDCU.64 UR6, c[0x0][0x5f0] ;  /* 0x0000be00ff0677ac */ /* 0x000e260008000a00 */
[----:B------:R-:W-:Y:S01]  /*282d0*/  IMAD R51, R49, R30, RZ ;  /* 0x0000001e31337224 */ /* 0x000fe200078e02ff */
[----:B------:R-:W-:Y:S01]  /*282e0*/  IADD3 R53, PT, PT, R27, R53, RZ ;  /* 0x000000351b357210 */ /* 0x000fe20007ffe0ff */
[----:B------:R-:W-:Y:S01]  /*282f0*/  IMAD R29, R40, UR4, RZ ;  /* 0x00000004281d7c24 */ /* 0x000fe2000f8e02ff */
[----:B------:R-:W-:Y:S01]  /*28300*/  IADD3 R40, P3, PT, R14, -R26, RZ ;  /* 0x8000001a0e287210 */ /* 0x000fe20007f7e0ff */
[----:B------:R-:W-:-:S02]  /*28310*/  IMAD R51, R34, R31, R51 ;  /* 0x0000001f22337224 */ /* 0x000fc400078e0233 */
[----:B------:R-:W-:Y:S01]  /*28320*/  IMAD R20, R20, UR4, RZ ;  /* 0x0000000414147c24 */ /* 0x000fe2000f8e02ff */
[----:B------:R-:W-:Y:S01]  /*28330*/  IADD3.X R53, PT, PT, R15, ~R53, RZ, P3, !PT ;  /* 0x800000350f357210 */ /* 0x000fe20001ffe4ff */
[----:B------:R-:W-:-:S04]  /*28340*/  IMAD.WIDE.U32 R34, R34, R30, RZ ;  /* 0x0000001e22227225 */ /* 0x000fc800078e00ff */
[----:B------:R-:W-:Y:S02]  /*28350*/  IMAD R55, R45, UR4, RZ ;  /* 0x000000042d377c24 */ /* 0x000fe4000f8e02ff */
[C---:B------:R-:W-:Y:S02]  /*28360*/  IMAD R49, R42.reuse, UR5, R29 ;  /* 0x000000052a317c24 */ /* 0x040fe4000f8e021d */
[----:B------:R-:W-:-:S04]  /*28370*/  IMAD.WIDE.U32 R26, R42, UR4, RZ ;  /* 0x000000042a1a7c25 */ /* 0x000fc8000f8e00ff */
[----:B------:R-:W-:Y:S01]  /*28380*/  IMAD R45, R23, UR5, R20 ;  /* 0x00000005172d7c24 */ /* 0x000fe2000f8e0214 */
[----:B------:R-:W-:Y:S01]  /*28390*/  IADD3 R49, PT, PT, R27, R49, RZ ;  /* 0x000000311b317210 */ /* 0x000fe20007ffe0ff */
[----:B------:R-:W-:-:S04]  /*283a0*/  IMAD.WIDE.U32 R28, R23, UR4, RZ ;  /* 0x00000004171c7c25 */ /* 0x000fc8000f8e00ff */
[----:B------:R-:W-:Y:S01]  /*283b0*/  IMAD.IADD R35, R35, 0x1, R51 ;  /* 0x0000000123237824 */ /* 0x000fe200078e0233 */
[----:B------:R-:W-:Y:S01]  /*283c0*/  LEA R11, P4, R28, R11, 0x3 ;  /* 0x0000000b1c0b7211 */ /* 0x000fe200078818ff */
[C---:B------:R-:W-:Y:S02]  /*283d0*/  IMAD R23, R16.reuse, UR5, R55 ;  /* 0x0000000510177c24 */ /* 0x040fe4000f8e0237 */
[----:B------:R-:W-:Y:S01]  /*283e0*/  IMAD.WIDE.U32 R50, R16, UR4, RZ ;  /* 0x0000000410327c25 */ /* 0x000fe2000f8e00ff */
[C---:B------:R-:W-:Y:S02]  /*283f0*/  SHF.L.U32 R16, R34.reuse, 0x3, RZ ;  /* 0x0000000322107819 */ /* 0x040fe400000006ff */
[----:B------:R-:W-:Y:S01]  /*28400*/  SHF.L.U64.HI R34, R34, 0x3, R35 ;  /* 0x0000000322227819 */ /* 0x000fe20000010223 */
[----:B------:R-:W-:Y:S01]  /*28410*/  IMAD R53, R53, R30, RZ ;  /* 0x0000001e35357224 */ /* 0x000fe200078e02ff */
[----:B------:R-:W-:Y:S01]  /*28420*/  IADD3 R27, PT, PT, R51, R23, RZ ;  /* 0x00000017331b7210 */ /* 0x000fe20007ffe0ff */
[----:B------:R-:W-:Y:S01]  /*28430*/  IMAD.IADD R45, R29, 0x1, R45 ;  /* 0x000000011d2d7824 */ /* 0x000fe200078e022d */
[----:B------:R-:W-:Y:S01]  /*28440*/  LEA R23, P3, R26, R22, 0x3 ;  /* 0x000000161a177211 */ /* 0x000fe200078618ff */
[----:B------:R-:W-:Y:S01]  /*28450*/  IMAD R53, R40, R31, R53 ;  /* 0x0000001f28357224 */ /* 0x000fe200078e0235 */
[----:B------:R-:W-:Y:S01]  /*28460*/  LEA R13, P5, R50, R13, 0x3 ;  /* 0x0000000d320d7211 */ /* 0x000fe200078a18ff */
[----:B------:R-:W-:Y:S01]  /*28470*/  IMAD R20, R39, UR4, RZ ;  /* 0x0000000427147c24 */ /* 0x000fe2000f8e02ff */
[----:B------:R-:W-:Y:S01]  /*28480*/  LEA.HI.X R43, R26, R43, R49, 0x3, P3 ;  /* 0x0000002b1a2b7211 */ /* 0x000fe200018f1c31 */
[----:B------:R-:W-:Y:S01]  /*28490*/  IMAD R29, R38, UR4, RZ ;  /* 0x00000004261d7c24 */ /* 0x000fe2000f8e02ff */
[----:B------:R-:W-:Y:S01]  /*284a0*/  LEA.HI.X R44, R28, R44, R45, 0x3, P4 ;  /* 0x0000002c1c2c7211 */ /* 0x000fe200020f1c2d */
[----:B------:R-:W-:Y:S01]  /*284b0*/  IMAD.WIDE.U32 R30, R40, R30, RZ ;  /* 0x0000001e281e7225 */ /* 0x000fe200078e00ff */
[----:B------:R-:W-:-:S03]  /*284c0*/  LEA.HI.X R46, R50, R46, R27, 0x3, P5 ;  /* 0x0000002e322e7211 */ /* 0x000fc600028f1c1b */
[C---:B------:R-:W-:Y:S01]  /*284d0*/  IMAD R45, R37.reuse, UR5, R20 ;  /* 0x00000005252d7c24 */ /* 0x040fe2000f8e0214 */
[----:B------:R-:W-:Y:S01]  /*284e0*/  SHF.L.U32 R35, R30, 0x3, RZ ;  /* 0x000000031e237819 */ /* 0x000fe200000006ff */
[----:B------:R-:W-:-:S04]  /*284f0*/  IMAD.WIDE.U32 R26, R37, UR4, RZ ;  /* 0x00000004251a7c25 */ /* 0x000fc8000f8e00ff */
[----:B------:R-:W-:Y:S01]  /*28500*/  IMAD R41, R41, UR4, RZ ;  /* 0x0000000429297c24 */ /* 0x000fe2000f8e02ff */
[----:B------:R-:W-:Y:S01]  /*28510*/  LEA R33, P3, R26, R33, 0x3 ;  /* 0x000000211a217211 */ /* 0x000fe200078618ff */
[C---:B------:R-:W-:Y:S02]  /*28520*/  IMAD R49, R12.reuse, UR5, R29 ;  /* 0x000000050c317c24 */ /* 0x040fe4000f8e021d */
[----:B------:R-:W-:Y:S01]  /*28530*/  IMAD.WIDE.U32 R28, R12, UR4, RZ ;  /* 0x000000040c1c7c25 */ /* 0x000fe2000f8e00ff */
[----:B------:R-:W-:Y:S02]  /*28540*/  MOV R12, R7 ;  /* 0x00000007000c7202 */ /* 0x000fe40000000f00 */
[----:B------:R-:W-:Y:S01]  /*28550*/  LOP3.LUT R7, R3, 0xfffffff8, RZ, 0xc0, !PT ;  /* 0xfffffff803077812 */ /* 0x000fe200078ec0ff */
[----:B------:R-:W-:Y:S01]  /*28560*/  IMAD.IADD R37, R31, 0x1, R53 ;  /* 0x000000011f257824 */ /* 0x000fe200078e0235 */
[----:B------:R-:W-:Y:S01]  /*28570*/  IADD3 R31, PT, PT, R27, R45, RZ ;  /* 0x0000002d1b1f7210 */ /* 0x000fe20007ffe0ff */
[----:B------:R-:W-:Y:S01]  /*28580*/  IMAD R41, R8, UR5, R41 ;  /* 0x0000000508297c24 */ /* 0x000fe2000f8e0229 */
[----:B------:R-:W-:Y:S01]  /*28590*/  LEA R47, P4, R28, R47, 0x3 ;  /* 0x0000002f1c2f7211 */ /* 0x000fe200078818ff */
[----:B------:R-:W-:Y:S01]  /*285a0*/  IMAD.WIDE.U32 R38, R8, UR4, RZ ;  /* 0x0000000408267c25 */ /* 0x000fe2000f8e00ff */
[----:B------:R-:W-:Y:S01]  /*285b0*/  IADD3.X R8, PT, PT, R17, UR5, RZ, P1, !PT ;  /* 0x0000000511087c10 */ /* 0x000fe20008ffe4ff */
[----:B------:R-:W-:Y:S01]  /*285c0*/  USHF.L.U64.HI UR4, UR4, 0x6, UR5 ;  /* 0x0000000604047899 */ /* 0x000fe20008010205 */
[----:B------:R-:W-:Y:S01]  /*285d0*/  SHF.L.U64.HI R37, R30, 0x3, R37 ;  /* 0x000000031e257819 */ /* 0x000fe20000010225 */
[----:B------:R-:W-:Y:S01]  /*285e0*/  IMAD.IADD R49, R29, 0x1, R49 ;  /* 0x000000011d317824 */ /* 0x000fe200078e0231 */
[----:B------:R-:W-:-:S02]  /*285f0*/  LEA R29, P1, R36, R35, 0x3 ;  /* 0x00000023241d7211 */ /* 0x000fc400078218ff */
[----:B------:R-:W-:Y:S02]  /*28600*/  LEA R27, P5, R38, R16, 0x3 ;  /* 0x00000010261b7211 */ /* 0x000fe400078a18ff */
[----:B------:R-:W-:Y:S01]  /*28610*/  LEA.HI.X R36, R36, R37, R8, 0x3, P1 ;  /* 0x0000002524247211 */ /* 0x000fe200008f1c08 */
[----:B0-----:R-:W-:Y:S01]  /*28620*/  IMAD.U32 R8, RZ, RZ, UR7 ;  /* 0x00000007ff087e24 */ /* 0x001fe2000f8e00ff */
[----:B------:R-:W-:Y:S02]  /*28630*/  IADD3 R16, P1, PT, R2, R9, RZ ;  /* 0x0000000902107210 */ /* 0x000fe40007f3e0ff */
[----:B------:R-:W-:Y:S02]  /*28640*/  IADD3.X R9, PT, PT, ~R10, UR4, RZ, P2, !PT ;  /* 0x000000040a097c10 */ /* 0x000fe400097fe5ff */
[----:B------:R-:W-:Y:S02]  /*28650*/  IADD3 R20, P2, PT, R2, R23, RZ ;  /* 0x0000001702147210 */ /* 0x000fe40007f5e0ff */
[----:B------:R-:W-:-:S02]  /*28660*/  IADD3 R17, PT, PT, R39, R41, RZ ;  /* 0x0000002927117210 */ /* 0x000fc40007ffe0ff */
[----:B------:R-:W-:Y:S01]  /*28670*/  IADD3 R10, P6, PT, R2, R29, RZ ;  /* 0x0000001d020a7210 */ /* 0x000fe20007fde0ff */
[----:B------:R-:W-:Y:S01]  /*28680*/  IMAD.X R43, RZ, RZ, R43, P2 ;  /* 0x000000ffff2b7224 */ /* 0x000fe200010e062b */
[----:B------:R-:W-:Y:S02]  /*28690*/  LEA.HI.X R32, R26, R32, R31, 0x3, P3 ;  /* 0x000000201a207211 */ /* 0x000fe400018f1c1f */
[----:B------:R-:W-:Y:S02]  /*286a0*/  LEA.HI.X R49, R28, R48, R49, 0x3, P4 ;  /* 0x000000301c317211 */ /* 0x000fe400020f1c31 */
[----:B------:R-:W-:Y:S02]  /*286b0*/  IADD3 R22, P3, PT, R2, R11, RZ ;  /* 0x0000000b02167210 */ /* 0x000fe40007f7e0ff */
[----:B------:R-:W-:Y:S02]  /*286c0*/  LEA.HI.X R34, R38, R34, R17, 0x3, P5 ;  /* 0x0000002226227211 */ /* 0x000fe400028f1c11 */
[----:B------:R-:W-:-:S02]  /*286d0*/  IADD3 R50, P4, PT, R2, R13, RZ ;  /* 0x0000000d02327210 */ /* 0x000fc40007f9e0ff */
[----:B------:R-:W-:Y:S02]  /*286e0*/  IADD3.X R11, PT, PT, RZ, R36, RZ, P6, !PT ;  /* 0x00000024ff0b7210 */ /* 0x000fe400037fe4ff */
[C---:B------:R-:W-:Y:S01]  /*286f0*/  IADD3 R52, P2, PT, R2.reuse, R27, RZ ;  /* 0x0000001b02347210 */ /* 0x040fe20007f5e0ff */
[----:B------:R-:W-:Y:S01]  /*28700*/  IMAD.X R45, RZ, RZ, R46, P4 ;  /* 0x000000ffff2d7224 */ /* 0x000fe200020e062e */
[C---:B------:R-:W-:Y:S02]  /*28710*/  IADD3 R48, P5, PT, R2.reuse, R33, RZ ;  /* 0x0000002102307210 */ /* 0x040fe40007fbe0ff */
[----:B------:R-:W-:Y:S01]  /*28720*/  IADD3 R42, P6, PT, R2, R47, RZ ;  /* 0x0000002f022a7210 */ /* 0x000fe20007fde0ff */
[----:B------:R-:W-:Y:S01]  /*28730*/  IMAD.X R23, RZ, RZ, R34, P2 ;  /* 0x000000ffff177224 */ /* 0x000fe200010e0622 */
[----:B------:R-:W-:Y:S02]  /*28740*/  MOV R17, UR6 ;  /* 0x0000000600117c02 */ /* 0x000fe40008000f00 */
[----:B------:R-:W-:-:S02]  /*28750*/  IADD3.X R21, PT, PT, RZ, R21, RZ, P1, !PT ;  /* 0x00000015ff157210 */ /* 0x000fc40000ffe4ff */
[----:B------:R-:W-:Y:S02]  /*28760*/  IADD3.X R13, PT, PT, RZ, R44, RZ, P3, !PT ;  /* 0x0000002cff0d7210 */ /* 0x000fe40001ffe4ff */
[----:B------:R-:W-:Y:S02]  /*28770*/  IADD3.X R47, PT, PT, RZ, R32, RZ, P5, !PT ;  /* 0x00000020ff2f7210 */ /* 0x000fe40002ffe4ff */
[----:B------:R-:W-:-:S07]  /*28780*/  IADD3.X R49, PT, PT, RZ, R49, RZ, P6, !PT ;  /* 0x00000031ff317210 */ /* 0x000fce00037fe4ff */
.L_x_2022:
[----:B------:R-:W-:-:S04]  /*28790*/  IADD3 R34, P1, PT, R17, R16, RZ ;  /* 0x0000001011227210 */ /* 0x000fc80007f3e0ff */
[----:B------:R-:W-:Y:S02]  /*287a0*/  IADD3.X R35, PT, PT, R8, R21, RZ, P1, !PT ;  /* 0x0000001508237210 */ /* 0x000fe40000ffe4ff */
[----:B------:R-:W-:-:S04]  /*287b0*/  IADD3 R32, P1, PT, R17, R10, RZ ;  /* 0x0000000a11207210 */ /* 0x000fc80007f3e0ff */
        /* <DEDUP_REMOVED lines=38> */
.L_x_2021:
[----:B------:R-:W-:Y:S05]  /*28a20*/  BSYNC.RECONVERGENT B0 ;  /* 0x0000000000007941 */ /* 0x000fea0003800200 */
.L_x_2020:
        /* <DEDUP_REMOVED lines=33> */
[----:B------:R-:W-:Y:S01]  /*28c40*/  IADD3 R12, P4, PT, R8, UR6, RZ ;  /* 0x00000006080c7c10 */ /* 0x000fe2000ff9e0ff */
[----:B------:R-:W-:Y:S01]  /*28c50*/  IMAD R17, R5, UR5, R16 ;  /* 0x0000000505117c24 */ /* 0x000fe2000f8e0210 */
[----:B------:R-:W-:Y:S01]  /*28c60*/  LEA R6, P1, R10, R2, 0x3 ;  /* 0x000000020a067211 */ /* 0x000fe200078218ff */
[----:B------:R-:W-:-:S03]  /*28c70*/  IMAD.IADD R7, R7, 0x1, R11 ;  /* 0x0000000107077824 */ /* 0x000fc600078e020b */
[----:B------:R-:W-:Y:S02]  /*28c80*/  IADD3 R17, PT, PT, R13, R17, RZ ;  /* 0x000000110d117210 */ /* 0x000fe40007ffe0ff */
[----:B------:R-:W-:Y:S02]  /*28c90*/  LEA.HI.X R7, R10, R4, R7, 0x3, P1 ;  /* 0x000000040a077211 */ /* 0x000fe400008f1c07 */
[----:B------:R-:W-:Y:S02]  /*28ca0*/  IADD3.X R10, PT, PT, R15, ~R17, RZ, P3, !PT ;  /* 0x800000110f0a7210 */ /* 0x000fe40001ffe4ff */
[----:B------:R-:W-:Y:S02]  /*28cb0*/  IADD3 R11, P1, PT, R14, -R21, RZ ;  /* 0x800000150e0b7210 */ /* 0x000fe40007f3e0ff */
[----:B------:R-:W-:Y:S01]  /*28cc0*/  IADD3.X R17, PT, PT, R17, UR5, RZ, P2, !PT ;  /* 0x0000000511117c10 */ /* 0x000fe200097fe4ff */
[----:B------:R-:W-:Y:S01]  /*28cd0*/  IMAD R16, R10, UR10, RZ ;  /* 0x0000000a0a107c24 */ /* 0x000fe2000f8e02ff */
[----:B------:R-:W-:Y:S01]  /*28ce0*/  IADD3.X R13, PT, PT, R9, UR7, RZ, P4, !PT ;  /* 0x00000007090d7c10 */ /* 0x000fe2000a7fe4ff */
[----:B------:R-:W2:Y:S01]  /*28cf0*/  LDG.E.64 R6, desc[UR8][R6.64] ;  /* 0x0000000806067981 */ /* 0x000ea2000c1e1b00 */
[----:B------:R-:W-:Y:S01]  /*28d00*/  IADD3 R8, P2, PT, R12, UR6, RZ ;  /* 0x000000060c087c10 */ /* 0x000fe2000ff5e0ff */
[----:B------:R-:W-:Y:S01]  /*28d10*/  IMAD.X R10, R15, 0x1, ~R17, P1 ;  /* 0x000000010f0a7824 */ /* 0x000fe200008e0e11 */
[----:B------:R-:W-:Y:S01]  /*28d20*/  IADD3 R21, P3, P4, R14, -UR4, -R21 ;  /* 0x800000040e157c10 */ /* 0x000fe2000fc7e815 */
[----:B------:R-:W-:Y:S01]  /*28d30*/  IMAD R27, R23, UR11, R16 ;  /* 0x0000000b171b7c24 */ /* 0x000fe2000f8e0210 */
[----:B------:R-:W-:Y:S01]  /*28d40*/  IADD3.X R9, PT, PT, R13, UR7, RZ, P2, !PT ;  /* 0x000000070d097c10 */ /* 0x000fe200097fe4ff */
[----:B------:R-:W-:Y:S01]  /*28d50*/  IMAD R10, R10, UR10, RZ ;  /* 0x0000000a0a0a7c24 */ /* 0x000fe2000f8e02ff */
[----:B------:R-:W-:Y:S01]  /*28d60*/  IADD3 R16, P1, PT, R8, UR6, RZ ;  /* 0x0000000608107c10 */ /* 0x000fe2000ff3e0ff */
[----:B------:R-:W-:Y:S01]  /*28d70*/  IMAD.WIDE.U32 R12, R23, UR10, R12 ;  /* 0x0000000a170c7c25 */ /* 0x000fe2000f8e000c */
[----:B------:R-:W-:-:S02]  /*28d80*/  IADD3.X R22, PT, PT, R15, ~UR5, ~R17, P3, P4 ;  /* 0x800000050f167c10 */ /* 0x000fc40009fe8c11 */
[----:B------:R-:W-:Y:S01]  /*28d90*/  IADD3.X R17, PT, PT, R9, UR7, RZ, P1, !PT ;  /* 0x0000000709117c10 */ /* 0x000fe20008ffe4ff */
[C---:B------:R-:W-:Y:S02]  /*28da0*/  IMAD R23, R11.reuse, UR11, R10 ;  /* 0x0000000b0b177c24 */ /* 0x040fe4000f8e020a */
[----:B------:R-:W-:Y:S01]  /*28db0*/  IMAD.WIDE.U32 R10, R11, UR10, R8 ;  /* 0x0000000a0b0a7c25 */ /* 0x000fe2000f8e0008 */
[----:B------:R-:W-:Y:S02]  /*28dc0*/  IADD3 R9, PT, PT, R27, R13, RZ ;  /* 0x0000000d1b097210 */ /* 0x000fe40007ffe0ff */
[----:B------:R-:W-:Y:S01]  /*28dd0*/  LEA R8, P1, R12, R2, 0x3 ;  /* 0x000000020c087211 */ /* 0x000fe200078218ff */
[----:B------:R-:W-:-:S03]  /*28de0*/  IMAD R22, R22, UR10, RZ ;  /* 0x0000000a16167c24 */ /* 0x000fc6000f8e02ff */
[----:B------:R-:W-:Y:S01]  /*28df0*/  LEA.HI.X R9, R12, R4, R9, 0x3, P1 ;  /* 0x000000040c097211 */ /* 0x000fe200008f1c09 */
[----:B------:R-:W-:Y:S01]  /*28e00*/  IMAD.WIDE.U32 R12, R21, UR10, R16 ;  /* 0x0000000a150c7c25 */ /* 0x000fe2000f8e0010 */
[----:B------:R-:W-:Y:S02]  /*28e10*/  IADD3 R11, PT, PT, R11, R23, RZ ;  /* 0x000000170b0b7210 */ /* 0x000fe40007ffe0ff */
[C---:B------:R-:W-:Y:S02]  /*28e20*/  LEA R16, P1, R10.reuse, R2, 0x3 ;  /* 0x000000020a107211 */ /* 0x040fe400078218ff */
[----:B------:R-:W3:Y:S01]  /*28e30*/  LDG.E.64 R8, desc[UR8][R8.64] ;  /* 0x0000000808087981 */ /* 0x000ee2000c1e1b00 */
[----:B------:R-:W-:Y:S01]  /*28e40*/  IMAD R27, R21, UR11, R22 ;  /* 0x0000000b151b7c24 */ /* 0x000fe2000f8e0216 */
[----:B------:R-:W-:Y:S02]  /*28e50*/  LEA.HI.X R17, R10, R4, R11, 0x3, P1 ;  /* 0x000000040a117211 */ /* 0x000fe400008f1c0b */
[----:B------:R-:W-:Y:S01]  /*28e60*/  LEA R22, P1, R12, R2, 0x3 ;  /* 0x000000020c167211 */ /* 0x000fe200078218ff */
[----:B------:R-:W-:-:S02]  /*28e70*/  IMAD.IADD R13, R13, 0x1, R27 ;  /* 0x000000010d0d7824 */ /* 0x000fc400078e021b */
[----:B------:R-:W4:Y:S03]  /*28e80*/  LDG.E.64 R10, desc[UR8][R16.64] ;  /* 0x00000008100a7981 */ /* 0x000f26000c1e1b00 */
[----:B------:R-:W-:-:S05]  /*28e90*/  LEA.HI.X R23, R12, R4, R13, 0x3, P1 ;  /* 0x000000040c177211 */ /* 0x000fca00008f1c0d */
[----:B------:R-:W4:Y:S01]  /*28ea0*/  LDG.E.64 R12, desc[UR8][R22.64] ;  /* 0x00000008160c7981 */ /* 0x000f22000c1e1b00 */
[----:B------:R-:W-:-:S04]  /*28eb0*/  IADD3 R5, P1, PT, R5, 0x4, RZ ;  /* 0x0000000405057810 */ /* 0x000fc80007f3e0ff */
[----:B------:R-:W-:Y:S01]  /*28ec0*/  IADD3.X R0, PT, PT, RZ, R0, RZ, P1, !PT ;  /* 0x00000000ff007210 */ /* 0x000fe20000ffe4ff */
[----:B--2--5:R-:W-:-:S08]  /*28ed0*/  DADD R6, R24, R6 ;  /* 0x0000000018067229 */ /* 0x024fd00000000006 */
[----:B---3--:R-:W-:-:S08]  /*28ee0*/  DADD R6, R6, R8 ;  /* 0x0000000006067229 */ /* 0x008fd00000000008 */
[----:B----4-:R-:W-:-:S08]  /*28ef0*/  DADD R6, R6, R10 ;  /* 0x0000000006067229 */ /* 0x010fd0000000000a */
[----:B------:R-:W-:-:S11]  /*28f00*/  DADD R24, R6, R12 ;  /* 0x0000000006187229 */ /* 0x000fd6000000000c */
.L_x_2026:
[----:B------:R-:W-:Y:S05]  /*28f10*/  BSYNC.RECONVERGENT B1 ;  /* 0x0000000000017941 */ /* 0x000fea0003800200 */
.L_x_2025:
        /* <DEDUP_REMOVED lines=27> */
[----:B---3--:R-:W-:Y:S01]  /*290d0*/  IMAD R3, R3, UR10, RZ ;  /* 0x0000000a03037c24 */ /* 0x008fe2000f8e02ff */
        /* <DEDUP_REMOVED lines=20> */
.L_x_2028:
[----:B------:R-:W-:Y:S05]  /*29220*/  BSYNC.RECONVERGENT B1 ;  /* 0x0000000000017941 */ /* 0x000fea0003800200 */
.L_x_2027:
        /* <DEDUP_REMOVED lines=20> */
[----:B------:R-:W2:Y:S02]  /*29370*/  LDG.E.64 R2, desc[UR8][R2.64] ;  /* 0x0000000802027981 */ /* 0x000ea4000c1e1b00 */
[----:B--2--5:R-:W-:-:S11]  /*29380*/  DADD R24, R24, R2 ;  /* 0x0000000018187229 */ /* 0x024fd60000000002 */
.L_x_2024:
[----:B------:R-:W-:Y:S05]  /*29390*/  BSYNC.RECONVERGENT B0 ;  /* 0x0000000000007941 */ /* 0x000fea0003800200 */
.L_x_2023:
[----:B-----5:R-:W-:Y:S01]  /*293a0*/  STG.E.64 desc[UR8][R18.64], R24 ;  /* 0x0000001812007986 */ /* 0x020fe2000c101b08 */
[----:B------:R-:W-:Y:S05]  /*293b0*/  EXIT ;  /* 0x000000000000794d */ /* 0x000fea0003800000 */
        .weak           $__internal_6_$__cuda_sm20_div_s64
        .type           $__internal_6_$__cuda_sm20_div_s64,@function
        .size           $__internal_6_$__cuda_sm20_div_s64,(.L_x_3492 - $__internal_6_$__cuda_sm20_div_s64)
$__internal_6_$__cuda_sm20_div_s64:
        /* <DEDUP_REMOVED lines=83> */
[----:B------:R-:W-:Y:S05]  /*298f0*/  RET.REL.NODEC R8 `(_ZN2at6native61_GLOBAL__N__2cc7adc6_23_UnfoldBackwardKernel_cu_9e10b42f_332735_unfold_backward_elementwise_kernelILi128ELi8EZNS1_32_unfold_backward_internal_kernelIdEEvRNS_14TensorIteratorEllllllEUliE_EEviT1_) ;  /* 0xfffffd6408c07950 */ /* 0x000fea0003c3ffff */
.L_x_2029:
        /* <DEDUP_REMOVED lines=16> */
.L_x_3492:


//--------------------- .text._ZN2at6native61_GLOBAL__N__2cc7adc6_23_UnfoldBackwardKernel_cu_9e10b42f_332735_unfold_backward_elementwise_kernelILi128ELi8EZNS1_32_unfold_backward_internal_kernelIsEEvRNS_14TensorIteratorEllllllEUliE_EEviT1_ --------------------------
	.section	.text._ZN2at6native61_GLOBAL__N__2cc7adc6_23_UnfoldBackwardKernel_cu_9e10b42f_332735_unfold_backward_elementwise_kernelILi128ELi8EZNS1_32_unfold_backward_internal_kernelIsEEvRNS_14TensorIteratorEllllllEUliE_EEviT1_,"ax",@progbits
	.align	128
.text._ZN2at6native61_GLOBAL__N__2cc7adc6_23_UnfoldBackwardKernel_cu_9e10b42f_332735_unfold_backward_elementwise_kernelILi128ELi8EZNS1_32_unfold_backward_internal_kernelIsEEvRNS_14TensorIteratorEllllllEUliE_EEviT1_:
        .type           _ZN2at6native61_GLOBAL__N__2cc7adc6_23_UnfoldBackwardKernel_cu_9e10b42f_332735_unfold_backward_elementwise_kernelILi128ELi8EZNS1_32_unfold_backward_internal_kernelIsEEvRNS_14TensorIteratorEllllllEUliE_EEviT1_,@function
        .size           _ZN2at6native61_GLOBAL__N__2cc7adc6_23_UnfoldBackwardKernel_cu_9e10b42f_332735_unfold_backward_elementwise_kernelILi128ELi8EZNS1_32_unfold_backward_internal_kernelIsEEvRNS_14TensorIteratorEllllllEUliE_EEviT1_,(.L_x_3494 - _ZN2at6native61_GLOBAL__N__2cc7adc6_23_UnfoldBackwardKernel_cu_9e10b42f_332735_unfold_backward_elementwise_kernelILi128ELi8EZNS1_32_unfold_backward_internal_kernelIsEEvRNS_14TensorIteratorEllllllEUliE_EEviT1_)
        .other          _ZN2at6native61_GLOBAL__N__2cc7adc6_23_UnfoldBackwardKernel_cu_9e10b42f_332735_unfold_backward_elementwise_kernelILi128ELi8EZNS1_32_unfold_backward_internal_kernelIsEEvRNS_14TensorIteratorEllllllEUliE_EEviT1_,@"STO_CUDA_ENTRY STV_DEFAULT"
_ZN2at6native61_GLOBAL__N__2cc7adc6_23_UnfoldBackwardKernel_cu_9e10b42f_332735_unfold_backward_elementwise_kernelILi128ELi8EZNS1_32_unfold_backward_internal_kernelIsEEvRNS_14TensorIteratorEllllllEUliE_EEviT1_:
        /* <DEDUP_REMOVED lines=51> */
.L_x_2034:
[----:B------:R-:W-:-:S07]  /*0330*/  MOV R5, 0x350 ;  /* 0x0000035000057802 */ /* 0x000fce0000000f00 */
[----:B------:R-:W-:Y:S05]  /*0340*/  CALL.REL.NOINC `($__internal_7_$__cuda_sm20_div_s64) ;  /* 0x0000028800647944 */ /* 0x000fea0003c00000 */
.L_x_2033:
        /* <DEDUP_REMOVED lines=37> */
.L_x_2035:
[----:B------:R-:W-:Y:S01]  /*05a0*/  MOV R10, R14 ;  /* 0x0000000e000a7202 */ /* 0x000fe20000000f00 */
[----:B------:R-:W-:Y:S01]  /*05b0*/  IMAD.MOV.U32 R3, RZ, RZ, R15 ;  /* 0x000000ffff037224 */ /* 0x000fe200078e000f */
[----:B------:R-:W-:-:S07]  /*05c0*/  MOV R5, 0x5e0 ;  /* 0x000005e000057802 */ /* 0x000fce0000000f00 */
[----:B------:R-:W-:Y:S05]  /*05d0*/  CALL.REL.NOINC `($__internal_7_$__cuda_sm20_div_s64) ;  /* 0x0000028400c07944 */ /* 0x000fea0003c00000 */
.L_x_2036:
        /* <DEDUP_REMOVED lines=170> */
[----:B------:R-:W-:Y:S01]  /*1080*/  MOV R39, R20 ;  /* 0x0000001400277202 */ /* 0x000fe20000000f00 */
        /* <DEDUP_REMOVED lines=21> */
[----:B------:R-:W-:Y:S02]  /*11e0*/  LOP3.LUT R37, R5, 0xfffffff8, RZ, 0xc0, !PT ;  /* 0xfffffff805257812 */ /* 0x000fe400078ec0ff */
[----:B------:R-:W-:-:S07]  /*11f0*/  IADD3.X R45, PT, PT, ~R21, UR6, RZ, P1, !PT ;  /* 0x00000006152d7c10 */ /* 0x000fce0008ffe5ff */
.L_x_2041:
[C---:B------:R-:W-:Y:S02]  /*1200*/  IADD3 R30, P1, PT, R36.reuse, R8, RZ ;  /* 0x00000008241e7210 */ /* 0x040fe40007f3e0ff */
[----:B------:R-:W-:-:S03]  /*1210*/  IADD3 R20, P2, PT, R36, R26, RZ ;  /* 0x0000001a24147210 */ /* 0x000fc60007f5e0ff */
[----:B------:R-:W-:Y:S01]  /*1220*/  IMAD.X R31, R38, 0x1, R9, P1 ;  /* 0x00000001261f7824 */ /* 0x000fe200008e0609 */
[----:B------:R-:W-:Y:S02]  /*1230*/  IADD3 R12, P1, PT, R36, R27, RZ ;  /* 0x0000001b240c7210 */ /* 0x000fe40007f3e0ff */
[----:B------:R-:W-:Y:S02]  /*1240*/  IADD3.X R21, PT, PT, R38, R29, RZ, P2, !PT ;  /* 0x0000001d26157210 */ /* 0x000fe400017fe4ff */
[----:B------:R-:W-:Y:S01]  /*1250*/  IADD3 R16, P2, PT, R36, R28, RZ ;  /* 0x0000001c24107210 */ /* 0x000fe20007f5e0ff */
[----:B------:R-:W-:Y:S01]  /*1260*/  IMAD.X R13, R38, 0x1, R43, P1 ;  /* 0x00000001260d7824 */ /* 0x000fe200008e062b */
[----:B------:R-:W-:Y:S01]  /*1270*/  IADD3 R10, P1, PT, R36, R35, RZ ;  /* 0x00000023240a7210 */ /* 0x000fe20007f3e0ff */
[----:B------:R0:W2:Y:S01]  /*1280*/  LDG.E.U16 R40, desc[UR8][R30.64] ;  /* 0x000000081e287981 */ /* 0x0000a2000c1e1500 */
[----:B------:R-:W-:Y:S02]  /*1290*/  IADD3.X R17, PT, PT, R38, R41, RZ, P2, !PT ;  /* 0x0000002926117210 */ /* 0x000fe400017fe4ff */
[----:B------:R-:W-:Y:S01]  /*12a0*/  IADD3 R18, P2, PT, R36, R46, RZ ;  /* 0x0000002e24127210 */ /* 0x000fe20007f5e0ff */
[----:B------:R-:W2:Y:S01]  /*12b0*/  LDG.E.U16 R20, desc[UR8][R20.64] ;  /* 0x0000000814147981 */ /* 0x000ea2000c1e1500 */
[----:B------:R-:W-:Y:S01]  /*12c0*/  IMAD.X R11, R38, 0x1, R34, P1 ;  /* 0x00000001260b7824 */ /* 0x000fe200008e0622 */
[----:B------:R-:W-:-:S02]  /*12d0*/  IADD3 R24, P1, PT, R36, R47, RZ ;  /* 0x0000002f24187210 */ /* 0x000fc40007f3e0ff */
[----:B------:R-:W-:Y:S01]  /*12e0*/  IADD3.X R19, PT, PT, R38, R48, RZ, P2, !PT ;  /* 0x0000003026137210 */ /* 0x000fe200017fe4ff */
[----:B------:R-:W3:Y:S01]  /*12f0*/  LDG.E.U16 R13, desc[UR8][R12.64] ;  /* 0x000000080c0d7981 */ /* 0x000ee2000c1e1500 */
[----:B0-----:R-:W-:Y:S01]  /*1300*/  IADD3 R30, P3, PT, R36, R33, RZ ;  /* 0x00000021241e7210 */ /* 0x001fe20007f7e0ff */
[C---:B------:R-:W-:Y:S02]  /*1310*/  IMAD.X R25, R38.reuse, 0x1, R49, P1 ;  /* 0x0000000126197824 */ /* 0x040fe400008e0631 */
[----:B------:R-:W3:Y:S01]  /*1320*/  LDG.E.U16 R16, desc[UR8][R16.64] ;  /* 0x0000000810107981 */ /* 0x000ee2000c1e1500 */
[----:B------:R-:W-:-:S03]  /*1330*/  IADD3.X R31, PT, PT, R38, R32, RZ, P3, !PT ;  /* 0x00000020261f7210 */ /* 0x000fc60001ffe4ff */
[----:B------:R-:W4:Y:S04]  /*1340*/  LDG.E.U16 R10, desc[UR8][R10.64] ;  /* 0x000000080a0a7981 */ /* 0x000f28000c1e1500 */
[----:B------:R-:W4:Y:S04]  /*1350*/  LDG.E.U16 R18, desc[UR8][R18.64] ;  /* 0x0000000812127981 */ /* 0x000f28000c1e1500 */
[----:B------:R-:W4:Y:S04]  /*1360*/  LDG.E.U16 R25, desc[UR8][R24.64] ;  /* 0x0000000818197981 */ /* 0x000f28000c1e1500 */
[----:B------:R-:W4:Y:S01]  /*1370*/  LDG.E.U16 R30, desc[UR8][R30.64] ;  /* 0x000000081e1e7981 */ /* 0x000f22000c1e1500 */
[----:B------:R-:W-:-:S02]  /*1380*/  IADD3 R37, P1, PT, R37, -0x8, RZ ;  /* 0xfffffff825257810 */ /* 0x000fc40007f3e0ff */
[----:B------:R-:W-:Y:S02]  /*1390*/  IADD3 R0, P2, PT, R0, 0x8, RZ ;  /* 0x0000000800007810 */ /* 0x000fe40007f5e0ff */
[----:B------:R-:W-:Y:S02]  /*13a0*/  IADD3.X R39, PT, PT, R39, -0x1, RZ, P1, !PT ;  /* 0xffffffff27277810 */ /* 0x000fe40000ffe4ff */
[----:B------:R-:W-:Y:S01]  /*13b0*/  ISETP.NE.U32.AND P1, PT, R37, RZ, PT ;  /* 0x000000ff2500720c */ /* 0x000fe20003f25070 */
[----:B------:R-:W-:Y:S01]  /*13c0*/  IMAD.X R2, RZ, RZ, R2, P2 ;  /* 0x000000ffff027224 */ /* 0x000fe200010e0602 */
[----:B------:R-:W-:Y:S02]  /*13d0*/  IADD3 R36, P3, PT, R36, R7, RZ ;  /* 0x0000000724247210 */ /* 0x000fe40007f7e0ff */
[----:B------:R-:W-:Y:S02]  /*13e0*/  ISETP.NE.AND.EX P1, PT, R39, RZ, PT, P1 ;  /* 0x000000ff2700720c */ /* 0x000fe40003f25310 */
[----:B------:R-:W-:-:S02]  /*13f0*/  IADD3.X R38, PT, PT, R38, R45, RZ, P3, !PT ;  /* 0x0000002d26267210 */ /* 0x000fc40001ffe4ff */
[----:B--2--5:R-:W-:-:S04]  /*1400*/  IADD3 R20, PT, PT, R20, R3, R40 ;  /* 0x0000000314147210 */ /* 0x024fc80007ffe028 */
[----:B---3--:R-:W-:-:S04]  /*1410*/  IADD3 R13, PT, PT, R16, R20, R13 ;  /* 0x00000014100d7210 */ /* 0x008fc80007ffe00d */
[----:B----4-:R-:W-:-:S04]  /*1420*/  IADD3 R10, PT, PT, R18, R13, R10 ;  /* 0x0000000d120a7210 */ /* 0x010fc80007ffe00a */
[----:B------:R-:W-:-:S04]  /*1430*/  IADD3 R10, PT, PT, R30, R10, R25 ;  /* 0x0000000a1e0a7210 */ /* 0x000fc80007ffe019 */
[----:B------:R-:W-:Y:S01]  /*1440*/  PRMT R3, R10, 0x7610, R3 ;  /* 0x000076100a037816 */ /* 0x000fe20000000003 */
[----:B------:R-:W-:Y:S06]  /*1450*/  @P1 BRA `(.L_x_2041) ;  /* 0xfffffffc00681947 */ /* 0x000fec000383ffff */
.L_x_2040:
[----:B------:R-:W-:Y:S05]  /*1460*/  BSYNC.RECONVERGENT B2 ;  /* 0x0000000000027941 */ /* 0x000fea0003800200 */
.L_x_2039:
        /* <DEDUP_REMOVED lines=21> */
[----:B------:R-:W-:Y:S01]  /*15c0*/  IMAD.WIDE.U32 R10, R0, UR14, RZ ;  /* 0x0000000e000a7c25 */ /* 0x000fe2000f8e00ff */
[----:B------:R-:W-:-:S03]  /*15d0*/  IADD3 R9, PT, PT, R13, R9, RZ ;  /* 0x000000090d097210 */ /* 0x000fc60007ffe0ff */
[----:B------:R-:W-:Y:S01]  /*15e0*/  IMAD R17, R0, UR15, R17 ;  /* 0x0000000f00117c24 */ /* 0x000fe2000f8e0211 */
[----:B------:R-:W-:Y:S01]  /*15f0*/  IADD3 R8, P5, PT, R10, UR14, RZ ;  /* 0x0000000e0a087c10 */ /* 0x000fe2000ffbe0ff */
[C---:B------:R-:W-:Y:S02]  /*1600*/  IMAD R13, R0.reuse, UR13, R19 ;  /* 0x0000000d000d7c24 */ /* 0x040fe4000f8e0213 */
[----:B------:R-:W-:Y:S02]  /*1610*/  IMAD.IADD R11, R11, 0x1, R17 ;  /* 0x000000010b0b7824 */ /* 0x000fe400078e0211 */
[----:B-1----:R-:W-:-:S04]  /*1620*/  IMAD.WIDE.U32 R16, R0, UR12, R6 ;  /* 0x0000000c00107c25 */ /* 0x002fc8000f8e0006 */
[----:B---3--:R-:W-:Y:S01]  /*1630*/  IMAD R9, R9, UR16, RZ ;  /* 0x0000001009097c24 */ /* 0x008fe2000f8e02ff */
[----:B------:R-:W-:Y:S01]  /*1640*/  IADD3 R27, P4, PT, R14, -R16, RZ ;  /* 0x800000100e1b7210 */ /* 0x000fe20007f9e0ff */
[----:B------:R-:W-:Y:S01]  /*1650*/  IMAD.WIDE.U32 R6, R12, UR16, R10 ;  /* 0x000000100c067c25 */ /* 0x000fe2000f8e000a */
[----:B------:R-:W-:Y:S02]  /*1660*/  IADD3 R13, PT, PT, R17, R13, RZ ;  /* 0x0000000d110d7210 */ /* 0x000fe40007ffe0ff */
[----:B------:R-:W-:Y:S01]  /*1670*/  IADD3 R19, P3, PT, R16, UR12, RZ ;  /* 0x0000000c10137c10 */ /* 0x000fe2000ff7e0ff */
[----:B------:R-:W-:Y:S01]  /*1680*/  IMAD R25, R12, UR17, R9 ;  /* 0x000000110c197c24 */ /* 0x000fe2000f8e0209 */
[----:B------:R-:W-:Y:S01]  /*1690*/  IADD3 R10, P1, PT, R8, UR14, RZ ;  /* 0x0000000e080a7c10 */ /* 0x000fe2000ff3e0ff */
[----:B------:R-:W-:Y:S01]  /*16a0*/  IMAD.X R16, R15, 0x1, ~R13, P4 ;  /* 0x000000010f107824 */ /* 0x000fe200020e0e0d */
[----:B------:R-:W-:Y:S01]  /*16b0*/  IADD3 R17, P2, PT, R14, -R19, RZ ;  /* 0x800000130e117210 */ /* 0x000fe20007f5e0ff */
[----:B------:R-:W-:Y:S01]  /*16c0*/  IMAD.IADD R7, R25, 0x1, R7 ;  /* 0x0000000119077824 */ /* 0x000fe200078e0207 */
[----:B------:R-:W-:Y:S01]  /*16d0*/  IADD3.X R21, PT, PT, R13, UR13, RZ, P3, !PT ;  /* 0x0000000d0d157c10 */ /* 0x000fe20009ffe4ff */
[----:B------:R-:W-:Y:S01]  /*16e0*/  IMAD R16, R16, UR16, RZ ;  /* 0x0000001010107c24 */ /* 0x000fe2000f8e02ff */
[----:B------:R-:W-:-:S02]  /*16f0*/  IADD3 R19, P3, P4, R14, -UR12, -R19 ;  /* 0x8000000c0e137c10 */ /* 0x000fc4000fc7e813 */
[----:B------:R-:W-:Y:S01]  /*1700*/  IADD3.X R13, PT, PT, R15, ~R21, RZ, P2, !PT ;  /* 0x800000150f0d7210 */ /* 0x000fe200017fe4ff */
[----:B------:R-:W-:Y:S01]  /*1710*/  IMAD R29, R27, UR17, R16 ;  /* 0x000000111b1d7c24 */ /* 0x000fe2000f8e0210 */
[----:B------:R-:W-:Y:S02]  /*1720*/  IADD3.X R9, PT, PT, R11, UR15, RZ, P5, !PT ;  /* 0x0000000f0b097c10 */ /* 0x000fe4000affe4ff */
[----:B------:R-:W-:Y:S01]  /*1730*/  IADD3.X R16, PT, PT, R15, ~UR13, ~R21, P3, P4 ;  /* 0x8000000d0f107c10 */ /* 0x000fe20009fe8c15 */
[----:B------:R-:W-:Y:S01]  /*1740*/  IMAD R18, R13, UR16, RZ ;  /* 0x000000100d127c24 */ /* 0x000fe2000f8e02ff */
[----:B------:R-:W-:Y:S02]  /*1750*/  IADD3 R12, P5, PT, R10, UR14, RZ ;  /* 0x0000000e0a0c7c10 */ /* 0x000fe4000ffbe0ff */
[----:B------:R-:W-:Y:S01]  /*1760*/  IADD3.X R11, PT, PT, R9, UR15, RZ, P1, !PT ;  /* 0x0000000f090b7c10 */ /* 0x000fe20008ffe4ff */
[----:B------:R-:W-:Y:S02]  /*1770*/  IMAD R21, R17, UR17, R18 ;  /* 0x0000001111157c24 */ /* 0x000fe4000f8e0212 */
[----:B------:R-:W-:Y:S01]  /*1780*/  IMAD R18, R16, UR16, RZ ;  /* 0x0000001010127c24 */ /* 0x000fe2000f8e02ff */
[----:B------:R-:W-:Y:S01]  /*1790*/  IADD3.X R13, PT, PT, R11, UR15, RZ, P5, !PT ;  /* 0x0000000f0b0d7c10 */ /* 0x000fe2000affe4ff */
[----:B------:R-:W-:Y:S01]  /*17a0*/  IMAD.WIDE.U32 R8, R27, UR16, R8 ;  /* 0x000000101b087c25 */ /* 0x000fe2000f8e0008 */
[----:B----4-:R-:W-:-:S03]  /*17b0*/  LEA R16, P1, R6, UR6, 0x1 ;  /* 0x0000000606107c11 */ /* 0x010fc6000f8208ff */
[----:B------:R-:W-:Y:S01]  /*17c0*/  IMAD R25, R19, UR17, R18 ;  /* 0x0000001113197c24 */ /* 0x000fe2000f8e0212 */
[----:B------:R-:W-:Y:S01]  /*17d0*/  IADD3 R9, PT, PT, R29, R9, RZ ;  /* 0x000000091d097210 */ /* 0x000fe20007ffe0ff */
[----:B------:R-:W-:Y:S01]  /*17e0*/  IMAD.WIDE.U32 R18, R19, UR16, R12 ;  /* 0x0000001013127c25 */ /* 0x000fe2000f8e000c */
[----:B------:R-:W-:-:S03]  /*17f0*/  LEA R12, P2, R8, UR6, 0x1 ;  /* 0x00000006080c7c11 */ /* 0x000fc6000f8408ff */
[----:B------:R-:W-:Y:S01]  /*1800*/  IMAD.WIDE.U32 R10, R17, UR16, R10 ;  /* 0x00000010110a7c25 */ /* 0x000fe2000f8e000a */
[----:B------:R-:W-:Y:S02]  /*1810*/  LEA.HI.X R17, R6, UR7, R7, 0x1, P1 ;  /* 0x0000000706117c11 */ /* 0x000fe400088f0c07 */
[----:B------:R-:W-:Y:S01]  /*1820*/  LEA.HI.X R13, R8, UR7, R9, 0x1, P2 ;  /* 0x00000007080d7c11 */ /* 0x000fe200090f0c09 */
[----:B------:R-:W-:Y:S01]  /*1830*/  IMAD.IADD R7, R11, 0x1, R21 ;  /* 0x000000010b077824 */ /* 0x000fe200078e0215 */
[----:B------:R-:W-:Y:S01]  /*1840*/  LEA R6, P1, R10, UR6, 0x1 ;  /* 0x000000060a067c11 */ /* 0x000fe2000f8208ff */
[----:B------:R-:W2:Y:S01]  /*1850*/  LDG.E.U16 R16, desc[UR8][R16.64] ;  /* 0x0000000810107981 */ /* 0x000ea2000c1e1500 */
[----:B------:R-:W-:Y:S02]  /*1860*/  IADD3 R9, PT, PT, R19, R25, RZ ;  /* 0x0000001913097210 */ /* 0x000fe40007ffe0ff */
[----:B------:R-:W-:Y:S01]  /*1870*/  LEA R8, P2, R18, UR6, 0x1 ;  /* 0x0000000612087c11 */ /* 0x000fe2000f8408ff */
[----:B------:R-:W2:Y:S01]  /*1880*/  LDG.E.U16 R12, desc[UR8][R12.64] ;  /* 0x000000080c0c7981 */ /* 0x000ea2000c1e1500 */
[----:B------:R-:W-:-:S02]  /*1890*/  LEA.HI.X R7, R10, UR7, R7, 0x1, P1 ;  /* 0x000000070a077c11 */ /* 0x000fc400088f0c07 */
[----:B------:R-:W-:-:S03]  /*18a0*/  LEA.HI.X R9, R18, UR7, R9, 0x1, P2 ;  /* 0x0000000712097c11 */ /* 0x000fc600090f0c09 */
[----:B------:R-:W3:Y:S04]  /*18b0*/  LDG.E.U16 R6, desc[UR8][R6.64] ;  /* 0x0000000806067981 */ /* 0x000ee8000c1e1500 */
[----:B------:R-:W3:Y:S01]  /*18c0*/  LDG.E.U16 R8, desc[UR8][R8.64] ;  /* 0x0000000808087981 */ /* 0x000ee2000c1e1500 */
[----:B------:R-:W-:-:S05]  /*18d0*/  IADD3 R0, P1, PT, R0, 0x4, RZ ;  /* 0x0000000400007810 */ /* 0x000fca0007f3e0ff */
[----:B------:R-:W-:Y:S01]  /*18e0*/  IMAD.X R2, RZ, RZ, R2, P1 ;  /* 0x000000ffff027224 */ /* 0x000fe200008e0602 */
[----:B--2--5:R-:W-:-:S04]  /*18f0*/  IADD3 R3, PT, PT, R12, R3, R16 ;  /* 0x000000030c037210 */ /* 0x024fc80007ffe010 */
[----:B---3--:R-:W-:-:S07]  /*1900*/  IADD3 R3, PT, PT, R8, R3, R6 ;  /* 0x0000000308037210 */ /* 0x008fce0007ffe006 */
.L_x_2045:
[----:B------:R-:W-:Y:S05]  /*1910*/  BSYNC.RECONVERGENT B3 ;  /* 0x0000000000037941 */ /* 0x000fea0003800200 */
.L_x_2044:
        /* <DEDUP_REMOVED lines=21> */
[----:B------:R-:W0:Y:S01]  /*1a70*/  LDCU.64 UR6, c[0x0][0x5f0] ;  /* 0x0000be00ff0677ac */ /* 0x000e220008000a00 */
[----:B------:R-:W-:Y:S02]  /*1a80*/  IADD3 R5, P1, PT, R14, -R10, RZ ;  /* 0x8000000a0e057210 */ /* 0x000fe40007f3e0ff */
[----:B------:R-:W-:-:S04]  /*1a90*/  IMAD.WIDE.U32 R8, R0, UR12, RZ ;  /* 0x0000000c00087c25 */ /* 0x000fc8000f8e00ff */
        /* <DEDUP_REMOVED lines=19> */
[----:B------:R-:W2:Y:S04]  /*1bd0*/  LDG.E.U16 R6, desc[UR8][R6.64] ;  /* 0x0000000806067981 */ /* 0x000ea8000c1e1500 */
[----:B------:R-:W2:Y:S01]  /*1be0*/  LDG.E.U16 R12, desc[UR8][R12.64] ;  /* 0x000000080c0c7981 */ /* 0x000ea2000c1e1500 */
[----:B------:R-:W-:-:S05]  /*1bf0*/  IADD3 R0, P1, PT, R0, 0x2, RZ ;  /* 0x0000000200007810 */ /* 0x000fca0007f3e0ff */
[----:B------:R-:W-:Y:S01]  /*1c00*/  IMAD.X R2, RZ, RZ, R2, P1 ;  /* 0x000000ffff027224 */ /* 0x000fe200008e0602 */
[----:B--2--5:R-:W-:-:S07]  /*1c10*/  IADD3 R3, PT, PT, R12, R3, R6 ;  /* 0x000000030c037210 */ /* 0x024fce0007ffe006 */
.L_x_2047:
[----:B------:R-:W-:Y:S05]  /*1c20*/  BSYNC.RECONVERGENT B3 ;  /* 0x0000000000037941 */ /* 0x000fea0003800200 */
.L_x_2046:
        /* <DEDUP_REMOVED lines=21> */
[----:B------:R-:W2:Y:S02]  /*1d80*/  LDG.E.U16 R8, desc[UR8][R8.64] ;  /* 0x0000000808087981 */ /* 0x000ea4000c1e1500 */
[----:B--2--5:R-:W-:-:S07]  /*1d90*/  IADD3 R3, PT, PT, R3, R8, RZ ;  /* 0x0000000803037210 */ /* 0x024fce0007ffe0ff */
.L_x_2043:
[----:B------:R-:W-:Y:S05]  /*1da0*/  BSYNC.RECONVERGENT B2 ;  /* 0x0000000000027941 */ /* 0x000fea0003800200 */
.L_x_2042:
[----:B-----5:R0:W-:Y:S02]  /*1db0*/  STG.E.U16 desc[UR8][R22.64], R3 ;  /* 0x0000000316007986 */ /* 0x0201e4000c101508 */
.L_x_2038:
[----:B------:R-:W-:Y:S05]  /*1dc0*/  BSYNC.RECONVERGENT B1 ;  /* 0x0000000000017941 */ /* 0x000fea0003800200 */
.L_x_2037:
[----:B------:R-:W-:-:S07]  /*1dd0*/  VIADD R4, R4, 0x80 ;  /* 0x0000008004047836 */ /* 0x000fce0000000000 */
.L_x_2032:
[----:B------:R-:W-:Y:S05]  /*1de0*/  BSYNC.RECONVERGENT B0 ;  /* 0x0000000000007941 */ /* 0x000fea0003800200 */
.L_x_2031:
        /* <DEDUP_REMOVED lines=38> */
.L_x_2051:
[----:B------:R-:W-:-:S07]  /*2050*/  MOV R5, 0x2070 ;  /* 0x0000207000057802 */ /* 0x000fce0000000f00 */
[----:B------:R-:W-:Y:S05]  /*2060*/  CALL.REL.NOINC `($__internal_7_$__cuda_sm20_div_s64) ;  /* 0x0000026c001c7944 */ /* 0x000fea0003c00000 */
.L_x_2050:
        /* <DEDUP_REMOVED lines=37> */
.L_x_2052:
[----:B------:R-:W-:Y:S01]  /*22c0*/  MOV R10, R14 ;  /* 0x0000000e000a7202 */ /* 0x000fe20000000f00 */
[----:B------:R-:W-:Y:S01]  /*22d0*/  IMAD.MOV.U32 R3, RZ, RZ, R15 ;  /* 0x000000ffff037224 */ /* 0x000fe200078e000f */
[----:B------:R-:W-:-:S07]  /*22e0*/  MOV R5, 0x2300 ;  /* 0x0000230000057802 */ /* 0x000fce0000000f00 */
[----:B------:R-:W-:Y:S05]  /*22f0*/  CALL.REL.NOINC `($__internal_7_$__cuda_sm20_div_s64) ;  /* 0x0000026800787944 */ /* 0x000fea0003c00000 */
.L_x_2053:
        /* <DEDUP_REMOVED lines=194> */
.L_x_2058:
        /* <DEDUP_REMOVED lines=38> */
.L_x_2057:
[----:B------:R-:W-:Y:S05]  /*3180*/  BSYNC.RECONVERGENT B2 ;  /* 0x0000000000027941 */ /* 0x000fea0003800200 */
.L_x_2056:
        /* <DEDUP_REMOVED lines=74> */
.L_x_2062:
[----:B------:R-:W-:Y:S05]  /*3630*/  BSYNC.RECONVERGENT B3 ;  /* 0x0000000000037941 */ /* 0x000fea0003800200 */
.L_x_2061:
        /* <DEDUP_REMOVED lines=48> */
.L_x_2064:
[----:B------:R-:W-:Y:S05]  /*3940*/  BSYNC.RECONVERGENT B3 ;  /* 0x0000000000037941 */ /* 0x000fea0003800200 */
.L_x_2063:
        /* <DEDUP_REMOVED lines=23> */
.L_x_2060:
[----:B------:R-:W-:Y:S05]  /*3ac0*/  BSYNC.RECONVERGENT B2 ;  /* 0x0000000000027941 */ /* 0x000fea0003800200 */
.L_x_2059:
[----:B-----5:R0:W-:Y:S02]  /*3ad0*/  STG.E.U16 desc[UR8][R22.64], R3 ;  /* 0x0000000316007986 */ /* 0x0201e4000c101508 */
.L_x_2055:
[----:B------:R-:W-:Y:S05]  /*3ae0*/  BSYNC.RECONVERGENT B1 ;  /* 0x0000000000017941 */ /* 0x000fea0003800200 */
.L_x_2054:
[----:B------:R-:W-:-:S07]  /*3af0*/  VIADD R4, R4, 0x80 ;  /* 0x0000008004047836 */ /* 0x000fce0000000000 */
.L_x_2049:
[----:B------:R-:W-:Y:S05]  /*3b00*/  BSYNC.RECONVERGENT B0 ;  /* 0x0000000000007941 */ /* 0x000fea0003800200 */
.L_x_2048:
        /* <DEDUP_REMOVED lines=38> */
.L_x_2068:
[----:B------:R-:W-:-:S07]  /*3d70*/  MOV R5, 0x3d90 ;  /* 0x00003d9000057802 */ /* 0x000fce0000000f00 */
[----:B------:R-:W-:Y:S05]  /*3d80*/  CALL.REL.NOINC `($__internal_7_$__cuda_sm20_div_s64) ;  /* 0x0000024c00d47944 */ /* 0x000fea0003c00000 */
.L_x_2067:
        /* <DEDUP_REMOVED lines=37> */
.L_x_2069:
[----:B------:R-:W-:Y:S01]  /*3fe0*/  MOV R10, R14 ;  /* 0x0000000e000a7202 */ /* 0x000fe20000000f00 */
[----:B------:R-:W-:Y:S01]  /*3ff0*/  IMAD.MOV.U32 R3, RZ, RZ, R15 ;  /* 0x000000ffff037224 */ /* 0x000fe200078e000f */
[----:B------:R-:W-:-:S07]  /*4000*/  MOV R5, 0x4020 ;  /* 0x0000402000057802 */ /* 0x000fce0000000f00 */
[----:B------:R-:W-:Y:S05]  /*4010*/  CALL.REL.NOINC `($__internal_7_$__cuda_sm20_div_s64) ;  /* 0x0000024c00307944 */ /* 0x000fea0003c00000 */
.L_x_2070:
        /* <DEDUP_REMOVED lines=194> */
.L_x_2075:
        /* <DEDUP_REMOVED lines=38> */
.L_x_2074:
[----:B------:R-:W-:Y:S05]  /*4ea0*/  BSYNC.RECONVERGENT B2 ;  /* 0x0000000000027941 */ /* 0x000fea0003800200 */
.L_x_2073:
        /* <DEDUP_REMOVED lines=74> */
.L_x_2079:
[----:B------:R-:W-:Y:S05]  /*5350*/  BSYNC.RECONVERGENT B3 ;  /* 0x0000000000037941 */ /* 0x000fea0003800200 */
.L_x_2078:
        /* <DEDUP_REMOVED lines=48> */
.L_x_2081:
[----:B------:R-:W-:Y:S05]  /*5660*/  BSYNC.RECONVERGENT B3 ;  /* 0x0000000000037941 */ /* 0x000fea0003800200 */
.L_x_2080:
        /* <DEDUP_REMOVED lines=23> */
.L_x_2077:
[----:B------:R-:W-:Y:S05]  /*57e0*/  BSYNC.RECONVERGENT B2 ;  /* 0x0000000000027941 */ /* 0x000fea0003800200 */
.L_x_2076:
[----:B-----5:R0:W-:Y:S02]  /*57f0*/  STG.E.U16 desc[UR8][R22.64], R3 ;  /* 0x0000000316007986 */ /* 0x0201e4000c101508 */
.L_x_2072:
[----:B------:R-:W-:Y:S05]  /*5800*/  BSYNC.RECONVERGENT B1 ;  /* 0x0000000000017941 */ /* 0x000fea0003800200 */
.L_x_2071:
[----:B------:R-:W-:-:S07]  /*5810*/  VIADD R4, R4, 0x80 ;  /* 0x0000008004047836 */ /* 0x000fce0000000000 */
.L_x_2066:
[----:B------:R-:W-:Y:S05]  /*5820*/  BSYNC.RECONVERGENT B0 ;  /* 0x0000000000007941 */ /* 0x000fea0003800200 */
.L_x_2065:
        /* <DEDUP_REMOVED lines=38> */
.L_x_2085:
[----:B------:R-:W-:-:S07]  /*5a90*/  MOV R5, 0x5ab0 ;  /* 0x00005ab000057802 */ /* 0x000fce0000000f00 */
[----:B------:R-:W-:Y:S05]  /*5aa0*/  CALL.REL.NOINC `($__internal_7_$__cuda_sm20_div_s64) ;  /* 0x00000230008c7944 */ /* 0x000fea0003c00000 */
.L_x_2084:
        /* <DEDUP_REMOVED lines=37> */
.L_x_2086:
[----:B------:R-:W-:Y:S01]  /*5d00*/  MOV R10, R14 ;  /* 0x0000000e000a7202 */ /* 0x000fe20000000f00 */
[----:B------:R-:W-:Y:S01]  /*5d10*/  IMAD.MOV.U32 R3, RZ, RZ, R15 ;  /* 0x000000ffff037224 */ /* 0x000fe200078e000f */
[----:B------:R-:W-:-:S07]  /*5d20*/  MOV R5, 0x5d40 ;  /* 0x00005d4000057802 */ /* 0x000fce0000000f00 */
[----:B------:R-:W-:Y:S05]  /*5d30*/  CALL.REL.NOINC `($__internal_7_$__cuda_sm20_div_s64) ;  /* 0x0000022c00e87944 */ /* 0x000fea0003c00000 */
.L_x_2087:
        /* <DEDUP_REMOVED lines=194> */
.L_x_2092:
        /* <DEDUP_REMOVED lines=38> */
.L_x_2091:
[----:B------:R-:W-:Y:S05]  /*6bc0*/  BSYNC.RECONVERGENT B2 ;  /* 0x0000000000027941 */ /* 0x000fea0003800200 */
.L_x_2090:
        /* <DEDUP_REMOVED lines=74> */
.L_x_2096:
[----:B------:R-:W-:Y:S05]  /*7070*/  BSYNC.RECONVERGENT B3 ;  /* 0x0000000000037941 */ /* 0x000fea0003800200 */
.L_x_2095:
        /* <DEDUP_REMOVED lines=48> */
.L_x_2098:
[----:B------:R-:W-:Y:S05]  /*7380*/  BSYNC.RECONVERGENT B3 ;  /* 0x0000000000037941 */ /* 0x000fea0003800200 */
.L_x_2097:
        /* <DEDUP_REMOVED lines=23> */
.L_x_2094:
[----:B------:R-:W-:Y:S05]  /*7500*/  BSYNC.RECONVERGENT B2 ;  /* 0x0000000000027941 */ /* 0x000fea0003800200 */
.L_x_2093:
[----:B-----5:R0:W-:Y:S02]  /*7510*/  STG.E.U16 desc[UR8][R22.64], R3 ;  /* 0x0000000316007986 */ /* 0x0201e4000c101508 */
.L_x_2089:
[----:B------:R-:W-:Y:S05]  /*7520*/  BSYNC.RECONVERGENT B1 ;  /* 0x0000000000017941 */ /* 0x000fea0003800200 */
.L_x_2088:
[----:B------:R-:W-:-:S07]  /*7530*/  VIADD R4, R4, 0x80 ;  /* 0x0000008004047836 */ /* 0x000fce0000000000 */
.L_x_2083:
[----:B------:R-:W-:Y:S05]  /*7540*/  BSYNC.RECONVERGENT B0 ;  /* 0x0000000000007941 */ /* 0x000fea0003800200 */
.L_x_2082:
        /* <DEDUP_REMOVED lines=38> */
.L_x_2102:
[----:B------:R-:W-:-:S07]  /*77b0*/  MOV R5, 0x77d0 ;  /* 0x000077d000057802 */ /* 0x000fce0000000f00 */
[----:B------:R-:W-:Y:S05]  /*77c0*/  CALL.REL.NOINC `($__internal_7_$__cuda_sm20_div_s64) ;  /* 0x0000021400447944 */ /* 0x000fea0003c00000 */
.L_x_2101:
        /* <DEDUP_REMOVED lines=37> */
.L_x_2103:
[----:B------:R-:W-:Y:S01]  /*7a20*/  MOV R10, R14 ;  /* 0x0000000e000a7202 */ /* 0x000fe20000000f00 */
[----:B------:R-:W-:Y:S01]  /*7a30*/  IMAD.MOV.U32 R3, RZ, RZ, R15 ;  /* 0x000000ffff037224 */ /* 0x000fe200078e000f */
[----:B------:R-:W-:-:S07]  /*7a40*/  MOV R5, 0x7a60 ;  /* 0x00007a6000057802 */ /* 0x000fce0000000f00 */
[----:B------:R-:W-:Y:S05]  /*7a50*/  CALL.REL.NOINC `($__internal_7_$__cuda_sm20_div_s64) ;  /* 0x0000021000a07944 */ /* 0x000fea0003c00000 */
.L_x_2104:
        /* <DEDUP_REMOVED lines=194> */
.L_x_2109:
        /* <DEDUP_REMOVED lines=38> */
.L_x_2108:
[----:B------:R-:W-:Y:S05]  /*88e0*/  BSYNC.RECONVERGENT B2 ;  /* 0x0000000000027941 */ /* 0x000fea0003800200 */
.L_x_2107:
        /* <DEDUP_REMOVED lines=74> */
.L_x_2113:
[----:B------:R-:W-:Y:S05]  /*8d90*/  BSYNC.RECONVERGENT B3 ;  /* 0x0000000000037941 */ /* 0x000fea0003800200 */
.L_x_2112:
        /* <DEDUP_REMOVED lines=48> */
.L_x_2115:
[----:B------:R-:W-:Y:S05]  /*90a0*/  BSYNC.RECONVERGENT B3 ;  /* 0x0000000000037941 */ /* 0x000fea0003800200 */
.L_x_2114:
        /* <DEDUP_REMOVED lines=23> */
.L_x_2111:
[----:B------:R-:W-:Y:S05]  /*9220*/  BSYNC.RECONVERGENT B2 ;  /* 0x0000000000027941 */ /* 0x000fea0003800200 */
.L_x_2110:
[----:B-----5:R0:W-:Y:S02]  /*9230*/  STG.E.U16 desc[UR8][R22.64], R3 ;  /* 0x0000000316007986 */ /* 0x0201e4000c101508 */
.L_x_2106:
[----:B------:R-:W-:Y:S05]  /*9240*/  BSYNC.RECONVERGENT B1 ;  /* 0x0000000000017941 */ /* 0x000fea0003800200 */
.L_x_2105:
[----:B------:R-:W-:-:S07]  /*9250*/  VIADD R4, R4, 0x80 ;  /* 0x0000008004047836 */ /* 0x000fce0000000000 */
.L_x_2100:
[----:B------:R-:W-:Y:S05]  /*9260*/  BSYNC.RECONVERGENT B0 ;  /* 0x0000000000007941 */ /* 0x000fea0003800200 */
.L_x_2099:
        /* <DEDUP_REMOVED lines=38> */
.L_x_2119:
[----:B------:R-:W-:-:S07]  /*94d0*/  MOV R5, 0x94f0 ;  /* 0x000094f000057802 */ /* 0x000fce0000000f00 */
[----:B------:R-:W-:Y:S05]  /*94e0*/  CALL.REL.NOINC `($__internal_7_$__cuda_sm20_div_s64) ;  /* 0x000001f400fc7944 */ /* 0x000fea0003c00000 */
.L_x_2118:
        /* <DEDUP_REMOVED lines=37> */
.L_x_2120:
[----:B------:R-:W-:Y:S01]  /*9740*/  MOV R10, R14 ;  /* 0x0000000e000a7202 */ /* 0x000fe20000000f00 */
[----:B------:R-:W-:Y:S01]  /*9750*/  IMAD.MOV.U32 R3, RZ, RZ, R15 ;  /* 0x000000ffff037224 */ /* 0x000fe200078e000f */
[----:B------:R-:W-:-:S07]  /*9760*/  MOV R5, 0x9780 ;  /* 0x0000978000057802 */ /* 0x000fce0000000f00 */
[----:B------:R-:W-:Y:S05]  /*9770*/  CALL.REL.NOINC `($__internal_7_$__cuda_sm20_div_s64) ;  /* 0x000001f400587944 */ /* 0x000fea0003c00000 */
.L_x_2121:
        /* <DEDUP_REMOVED lines=194> */
.L_x_2126:
        /* <DEDUP_REMOVED lines=38> */
.L_x_2125:
[----:B------:R-:W-:Y:S05]  /*a600*/  BSYNC.RECONVERGENT B2 ;  /* 0x0000000000027941 */ /* 0x000fea0003800200 */
.L_x_2124:
        /* <DEDUP_REMOVED lines=74> */
.L_x_2130:
[----:B------:R-:W-:Y:S05]  /*aab0*/  BSYNC.RECONVERGENT B3 ;  /* 0x0000000000037941 */ /* 0x000fea0003800200 */
.L_x_2129:
        /* <DEDUP_REMOVED lines=48> */
.L_x_2132:
[----:B------:R-:W-:Y:S05]  /*adc0*/  BSYNC.RECONVERGENT B3 ;  /* 0x0000000000037941 */ /* 0x000fea0003800200 */
.L_x_2131:
        /* <DEDUP_REMOVED lines=23> */
.L_x_2128:
[----:B------:R-:W-:Y:S05]  /*af40*/  BSYNC.RECONVERGENT B2 ;  /* 0x0000000000027941 */ /* 0x000fea0003800200 */
.L_x_2127:
[----:B-----5:R0:W-:Y:S02]  /*af50*/  STG.E.U16 desc[UR8][R22.64], R3 ;  /* 0x0000000316007986 */ /* 0x0201e4000c101508 */
.L_x_2123:
[----:B------:R-:W-:Y:S05]  /*af60*/  BSYNC.RECONVERGENT B1 ;  /* 0x0000000000017941 */ /* 0x000fea0003800200 */
.L_x_2122:
[----:B------:R-:W-:-:S07]  /*af70*/  VIADD R4, R4, 0x80 ;  /* 0x0000008004047836 */ /* 0x000fce0000000000 */
.L_x_2117:
[----:B------:R-:W-:Y:S05]  /*af80*/  BSYNC.RECONVERGENT B0 ;  /* 0x0000000000007941 */ /* 0x000fea0003800200 */
.L_x_2116:
        /* <DEDUP_REMOVED lines=38> */
.L_x_2136:
[----:B------:R-:W-:-:S07]  /*b1f0*/  MOV R5, 0xb210 ;  /* 0x0000b21000057802 */ /* 0x000fce0000000f00 */
[----:B------:R-:W-:Y:S05]  /*b200*/  CALL.REL.NOINC `($__internal_7_$__cuda_sm20_div_s64) ;  /* 0x000001d800b47944 */ /* 0x000fea0003c00000 */
.L_x_2135:
        /* <DEDUP_REMOVED lines=37> */
.L_x_2137:
[----:B------:R-:W-:Y:S01]  /*b460*/  MOV R10, R14 ;  /* 0x0000000e000a7202 */ /* 0x000fe20000000f00 */
[----:B------:R-:W-:Y:S01]  /*b470*/  IMAD.MOV.U32 R3, RZ, RZ, R15 ;  /* 0x000000ffff037224 */ /* 0x000fe200078e000f */
[----:B------:R-:W-:-:S07]  /*b480*/  MOV R5, 0xb4a0 ;  /* 0x0000b4a000057802 */ /* 0x000fce0000000f00 */
[----:B------:R-:W-:Y:S05]  /*b490*/  CALL.REL.NOINC `($__internal_7_$__cuda_sm20_div_s64) ;  /* 0x000001d800107944 */ /* 0x000fea0003c00000 */
.L_x_2138:
        /* <DEDUP_REMOVED lines=194> */
.L_x_2143:
        /* <DEDUP_REMOVED lines=38> */
.L_x_2142:
[----:B------:R-:W-:Y:S05]  /*c320*/  BSYNC.RECONVERGENT B2 ;  /* 0x0000000000027941 */ /* 0x000fea0003800200 */
.L_x_2141:
        /* <DEDUP_REMOVED lines=74> */
.L_x_2147:
[----:B------:R-:W-:Y:S05]  /*c7d0*/  BSYNC.RECONVERGENT B3 ;  /* 0x0000000000037941 */ /* 0x000fea0003800200 */
.L_x_2146:
        /* <DEDUP_REMOVED lines=48> */
.L_x_2149:
[----:B------:R-:W-:Y:S05]  /*cae0*/  BSYNC.RECONVERGENT B3 ;  /* 0x0000000000037941 */ /* 0x000fea0003800200 */
.L_x_2148:
        /* <DEDUP_REMOVED lines=23> */
.L_x_2145:
[----:B------:R-:W-:Y:S05]  /*cc60*/  BSYNC.RECONVERGENT B2 ;  /* 0x0000000000027941 */ /* 0x000fea0003800200 */
.L_x_2144:
[----:B-----5:R0:W-:Y:S02]  /*cc70*/  STG.E.U16 desc[UR8][R22.64], R3 ;  /* 0x0000000316007986 */ /* 0x0201e4000c101508 */
.L_x_2140:
[----:B------:R-:W-:Y:S05]  /*cc80*/  BSYNC.RECONVERGENT B1 ;  /* 0x0000000000017941 */ /* 0x000fea0003800200 */
.L_x_2139:
[----:B------:R-:W-:-:S07]  /*cc90*/  VIADD R4, R4, 0x80 ;  /* 0x0000008004047836 */ /* 0x000fce0000000000 */
.L_x_2134:
[----:B------:R-:W-:Y:S05]  /*cca0*/  BSYNC.RECONVERGENT B0 ;  /* 0x0000000000007941 */ /* 0x000fea0003800200 */
.L_x_2133:
        /* <DEDUP_REMOVED lines=37> */
.L_x_2151:
[----:B------:R-:W-:-:S07]  /*cf00*/  MOV R5, 0xcf20 ;  /* 0x0000cf2000057802 */ /* 0x000fce0000000f00 */
[----:B------:R-:W-:Y:S05]  /*cf10*/  CALL.REL.NOINC `($__internal_7_$__cuda_sm20_div_s64) ;  /* 0x000001bc00707944 */ /* 0x000fea0003c00000 */
.L_x_2150:
        /* <DEDUP_REMOVED lines=37> */
.L_x_2152:
[----:B------:R-:W-:Y:S01]  /*d170*/  MOV R10, R14 ;  /* 0x0000000e000a7202 */ /* 0x000fe20000000f00 */
[----:B------:R-:W-:Y:S01]  /*d180*/  IMAD.MOV.U32 R3, RZ, RZ, R15 ;  /* 0x000000ffff037224 */ /* 0x000fe200078e000f */
[----:B------:R-:W-:-:S07]  /*d190*/  MOV R5, 0xd1b0 ;  /* 0x0000d1b000057802 */ /* 0x000fce0000000f00 */
[----:B------:R-:W-:Y:S05]  /*d1a0*/  CALL.REL.NOINC `($__internal_7_$__cuda_sm20_div_s64) ;  /* 0x000001b800cc7944 */ /* 0x000fea0003c00000 */
.L_x_2153:
        /* <DEDUP_REMOVED lines=38> */
[C---:B------:R-:W-:Y:S01]  /*d410*/  IADD3 R12, P2, PT, R4.reuse, UR4, RZ ;  /* 0x00000004040c7c10 */ /* 0x040fe2000ff5e0ff */
[----:B------:R-:W-:Y:S02]  /*d420*/  IMAD.SHL.U32 R13, R4, 0x2, RZ ;  /* 0x00000002040d7824 */ /* 0x000fe400078e00ff */
[----:B------:R-:W-:Y:S01]  /*d430*/  IMAD.IADD R11, R5, 0x1, R3 ;  /* 0x00000001050b7824 */ /* 0x000fe200078e0203 */
[----:B------:R-:W-:Y:S01]  /*d440*/  IADD3.X R5, PT, PT, RZ, ~R44, RZ, P1, !PT ;  /* 0x8000002cff057210 */ /* 0x000fe20000ffe4ff */
[----:B--2---:R-:W-:Y:S02]  /*d450*/  IMAD R16, R16, UR6, RZ ;  /* 0x0000000610107c24 */ /* 0x004fe4000f8e02ff */
[----:B------:R-:W-:Y:S01]  /*d460*/  IMAD R20, R20, UR6, RZ ;  /* 0x0000000614147c24 */ /* 0x000fe2000f8e02ff */
[----:B------:R-:W-:Y:S01]  /*d470*/  SHF.L.U64.HI R3, R4, 0x1, R11 ;  /* 0x0000000104037819 */ /* 0x000fe2000001020b */
[----:B------:R-:W-:-:S02]  /*d480*/  IMAD R4, R5, UR6, RZ ;  /* 0x0000000605047c24 */ /* 0x000fc4000f8e02ff */
[----:B------:R-:W-:Y:S02]  /*d490*/  IMAD R5, R17, UR7, R16 ;  /* 0x0000000711057c24 */ /* 0x000fe4000f8e0210 */
[----:B------:R-:W-:Y:S02]  /*d4a0*/  IMAD R27, R19, UR7, R4 ;  /* 0x00000007131b7c24 */ /* 0x000fe4000f8e0204 */
[----:B------:R-:W-:-:S04]  /*d4b0*/  IMAD.WIDE.U32 R16, R17, UR6, R14 ;  /* 0x0000000611107c25 */ /* 0x000fc8000f8e000e */
[----:B------:R-:W-:-:S04]  /*d4c0*/  IMAD.WIDE.U32 R18, R19, UR6, R14 ;  /* 0x0000000613127c25 */ /* 0x000fc8000f8e000e */
[----:B------:R-:W-:Y:S02]  /*d4d0*/  IMAD R29, R21, UR7, R20 ;  /* 0x00000007151d7c24 */ /* 0x000fe4000f8e0214 */
[----:B------:R-:W-:Y:S01]  /*d4e0*/  IMAD.IADD R5, R17, 0x1, R5 ;  /* 0x0000000111057824 */ /* 0x000fe200078e0205 */
[----:B------:R-:W-:Y:S01]  /*d4f0*/  IADD3 R17, PT, PT, R19, R27, RZ ;  /* 0x0000001b13117210 */ /* 0x000fe20007ffe0ff */
[----:B------:R-:W-:-:S04]  /*d500*/  IMAD.WIDE.U32 R20, R21, UR6, R14 ;  /* 0x0000000615147c25 */ /* 0x000fc8000f8e000e */
[C---:B-1----:R-:W-:Y:S02]  /*d510*/  IMAD R4, R24.reuse, UR7, RZ ;  /* 0x0000000718047c24 */ /* 0x042fe4000f8e02ff */
[----:B------:R-:W-:Y:S02]  /*d520*/  IMAD.IADD R19, R21, 0x1, R29 ;  /* 0x0000000115137824 */ /* 0x000fe400078e021d */
        /* <DEDUP_REMOVED lines=17> */
[----:B------:R-:W-:Y:S01]  /*d640*/  IADD3 R21, PT, PT, R21, R27, RZ ;  /* 0x0000001b15157210 */ /* 0x000fe20007ffe0ff */
[----:B------:R-:W-:Y:S01]  /*d650*/  IMAD.X R40, RZ, RZ, R0, P4 ;  /* 0x000000ffff287224 */ /* 0x000fe200020e0600 */
[----:B------:R-:W-:Y:S02]  /*d660*/  IADD3 R31, P4, PT, RZ, -R37, RZ ;  /* 0x80000025ff1f7210 */ /* 0x000fe40007f9e0ff */
[----:B------:R-:W-:Y:S01]  /*d670*/  LEA.HI.X R3, R16, R3, R17, 0x1, P3 ;  /* 0x0000000310037211 */ /* 0x000fe200018f0c11 */
[C---:B------:R-:W-:Y:S01]  /*d680*/  IMAD.SHL.U32 R16, R18.reuse, 0x2, RZ ;  /* 0x0000000212107824 */ /* 0x040fe200078e00ff */
[----:B------:R-:W-:Y:S01]  /*d690*/  SHF.L.U64.HI R17, R18, 0x1, R19 ;  /* 0x0000000112117819 */ /* 0x000fe20000010213 */
[----:B------:R-:W-:Y:S01]  /*d6a0*/  IMAD.SHL.U32 R19, R20, 0x2, RZ ;  /* 0x0000000214137824 */ /* 0x000fe200078e00ff */
[----:B------:R-:W-:Y:S02]  /*d6b0*/  IADD3 R18, P3, PT, R2, 0x4, RZ ;  /* 0x0000000402127810 */ /* 0x000fe40007f7e0ff */
[----:B------:R-:W-:-:S02]  /*d6c0*/  SHF.L.U64.HI R20, R20, 0x1, R21 ;  /* 0x0000000114147819 */ /* 0x000fc40000010215 */
[----:B------:R-:W-:Y:S02]  /*d6d0*/  IADD3 R21, P6, PT, R2, 0x5, RZ ;  /* 0x0000000502157810 */ /* 0x000fe40007fde0ff */
[----:B------:R-:W-:Y:S02]  /*d6e0*/  IADD3.X R36, PT, PT, RZ, R0, RZ, P3, !PT ;  /* 0x00000000ff247210 */ /* 0x000fe40001ffe4ff */
[----:B------:R-:W-:Y:S01]  /*d6f0*/  IADD3 R35, P5, PT, RZ, -R18, RZ ;  /* 0x80000012ff237210 */ /* 0x000fe20007fbe0ff */
[--C-:B------:R-:W-:Y:S01]  /*d700*/  IMAD.X R38, RZ, RZ, R0.reuse, P6 ;  /* 0x000000ffff267224 */ /* 0x100fe200030e0600 */
[----:B------:R-:W-:Y:S01]  /*d710*/  IADD3 R28, P3, PT, RZ, -R21, RZ ;  /* 0x80000015ff1c7210 */ /* 0x000fe20007f7e0ff */
[----:B------:R-:W-:Y:S01]  /*d720*/  IMAD R53, R36, UR4, RZ ;  /* 0x0000000424357c24 */ /* 0x000fe2000f8e02ff */
[----:B------:R-:W-:Y:S02]  /*d730*/  IADD3.X R26, PT, PT, RZ, ~R36, RZ, P5, !PT ;  /* 0x80000024ff1a7210 */ /* 0x000fe40002ffe4ff */
[----:B------:R-:W-:Y:S01]  /*d740*/  IADD3 R39, P5, PT, R2, 0x7, RZ ;  /* 0x0000000702277810 */ /* 0x000fe20007fbe0ff */
[----:B------:R-:W-:Y:S01]  /*d750*/  IMAD R53, R18, UR5, R53 ;  /* 0x0000000512357c24 */ /* 0x000fe2000f8e0235 */
[----:B------:R-:W-:Y:S01]  /*d760*/  IADD3.X R27, PT, PT, RZ, ~R38, RZ, P3, !PT ;  /* 0x80000026ff1b7210 */ /* 0x000fe20001ffe4ff */
[----:B------:R-:W-:Y:S01]  /*d770*/  IMAD R26, R26, UR6, RZ ;  /* 0x000000061a1a7c24 */ /* 0x000fe2000f8e02ff */
[----:B------:R-:W-:Y:S01]  /*d780*/  IADD3.X R30, PT, PT, RZ, ~R40, RZ, P4, !PT ;  /* 0x80000028ff1e7210 */ /* 0x000fe200027fe4ff */
[----:B------:R-:W-:Y:S01]  /*d790*/  IMAD.X R41, RZ, RZ, R0, P5 ;  /* 0x000000ffff297224 */ /* 0x000fe200028e0600 */
[----:B------:R-:W-:Y:S01]  /*d7a0*/  IADD3 R33, P3, PT, RZ, -R39, RZ ;  /* 0x80000027ff217210 */ /* 0x000fe20007f7e0ff */
[----:B------:R-:W-:-:S02]  /*d7b0*/  IMAD R27, R27, UR6, RZ ;  /* 0x000000061b1b7c24 */ /* 0x000fc4000f8e02ff */
[----:B------:R-:W-:Y:S02]  /*d7c0*/  IMAD R30, R30, UR6, RZ ;  /* 0x000000061e1e7c24 */ /* 0x000fe4000f8e02ff */
[C---:B------:R-:W-:Y:S02]  /*d7d0*/  IMAD R45, R35.reuse, UR7, R26 ;  /* 0x00000007232d7c24 */ /* 0x040fe4000f8e021a */
[----:B------:R-:W-:Y:S02]  /*d7e0*/  IMAD.X R32, RZ, RZ, ~R41, P3 ;  /* 0x000000ffff207224 */ /* 0x000fe400018e0e29 */
[----:B------:R-:W-:-:S04]  /*d7f0*/  IMAD.WIDE.U32 R34, R35, UR6, R14 ;  /* 0x0000000623227c25 */ /* 0x000fc8000f8e000e */
[C---:B------:R-:W-:Y:S01]  /*d800*/  IMAD R49, R28.reuse, UR7, R27 ;  /* 0x000000071c317c24 */ /* 0x040fe2000f8e021b */
[----:B------:R-:W-:Y:S01]  /*d810*/  IADD3 R45, PT, PT, R35, R45, RZ ;  /* 0x0000002d232d7210 */ /* 0x000fe20007ffe0ff */
[C---:B------:R-:W-:Y:S02]  /*d820*/  IMAD R47, R31.reuse, UR7, R30 ;  /* 0x000000071f2f7c24 */ /* 0x040fe4000f8e021e */
[--C-:B------:R-:W-:Y:S02]  /*d830*/  IMAD.WIDE.U32 R26, R28, UR6, R14.reuse ;  /* 0x000000061c1a7c25 */ /* 0x100fe4000f8e000e */
[----:B------:R-:W0:Y:S02]  /*d840*/  LDC.64 R28, c[0x0][0x608] ;  /* 0x00018200ff1c7b82 */ /* 0x000e240000000a00 */
[----:B------:R-:W-:-:S04]  /*d850*/  IMAD.WIDE.U32 R30, R31, UR6, R14 ;  /* 0x000000061f1e7c25 */ /* 0x000fc8000f8e000e */
[----:B------:R-:W-:Y:S01]  /*d860*/  IMAD R32, R32, UR6, RZ ;  /* 0x0000000620207c24 */ /* 0x000fe2000f8e02ff */
[----:B------:R-:W-:Y:S01]  /*d870*/  IADD3 R47, PT, PT, R31, R47, RZ ;  /* 0x0000002f1f2f7210 */ /* 0x000fe20007ffe0ff */
[----:B------:R-:W-:Y:S02]  /*d880*/  IMAD.IADD R35, R27, 0x1, R49 ;  /* 0x000000011b237824 */ /* 0x000fe400078e0231 */
[C---:B------:R-:W-:Y:S02]  /*d890*/  IMAD R27, R33.reuse, UR7, R32 ;  /* 0x00000007211b7c24 */ /* 0x040fe4000f8e0220 */
[----:B------:R-:W-:-:S04]  /*d8a0*/  IMAD.WIDE.U32 R32, R33, UR6, R14 ;  /* 0x0000000621207c25 */ /* 0x000fc8000f8e000e */
[-C--:B------:R-:W-:Y:S02]  /*d8b0*/  IMAD R46, R35, R24.reuse, RZ ;  /* 0x00000018232e7224 */ /* 0x080fe400078e02ff */
[----:B------:R-:W-:Y:S02]  /*d8c0*/  IMAD.IADD R31, R33, 0x1, R27 ;  /* 0x00000001211f7824 */ /* 0x000fe400078e021b */
        /* <DEDUP_REMOVED lines=11> */
[----:B------:R-:W-:Y:S01]  /*d980*/  SHF.L.U64.HI R48, R30, 0x1, R27 ;  /* 0x000000011e307819 */ /* 0x000fe2000001021b */
[----:B------:R-:W-:Y:S01]  /*d990*/  IMAD R45, R45, R24, RZ ;  /* 0x000000182d2d7224 */ /* 0x000fe200078e02ff */
[----:B------:R-:W-:Y:S01]  /*d9a0*/  IADD3 R49, PT, PT, R33, R49, RZ ;  /* 0x0000003121317210 */ /* 0x000fe20007ffe0ff */
[----:B------:R-:W-:Y:S02]  /*d9b0*/  IMAD R27, R0, UR6, RZ ;  /* 0x00000006001b7c24 */ /* 0x000fe4000f8e02ff */
[----:B------:R-:W-:-:S02]  /*d9c0*/  IMAD R45, R34, R25, R45 ;  /* 0x00000019222d7224 */ /* 0x000fc400078e022d */
[----:B------:R-:W-:-:S04]  /*d9d0*/  IMAD.WIDE.U32 R34, R34, R24, RZ ;  /* 0x0000001822227225 */ /* 0x000fc800078e00ff */
[C---:B------:R-:W-:Y:S01]  /*d9e0*/  IMAD.SHL.U32 R33, R32.reuse, 0x2, RZ ;  /* 0x0000000220217824 */ /* 0x040fe200078e00ff */
[----:B------:R-:W-:Y:S01]  /*d9f0*/  SHF.L.U64.HI R32, R32, 0x1, R49 ;  /* 0x0000000120207819 */ /* 0x000fe20000010231 */
[----:B------:R-:W-:Y:S01]  /*da00*/  IMAD R31, R44, UR4, RZ ;  /* 0x000000042c1f7c24 */ /* 0x000fe2000f8e02ff */
[----:B------:R-:W-:Y:S01]  /*da10*/  IADD3 R45, PT, PT, R35, R45, RZ ;  /* 0x0000002d232d7210 */ /* 0x000fe20007ffe0ff */
[C---:B------:R-:W-:Y:S02]  /*da20*/  IMAD R49, R2.reuse, UR7, R27 ;  /* 0x0000000702317c24 */ /* 0x040fe4000f8e021b */
[----:B0-----:R-:W-:Y:S01]  /*da30*/  IMAD.WIDE.U32 R28, R2, UR6, R28 ;  /* 0x00000006021c7c25 */ /* 0x001fe2000f8e001c */
[----:B------:R-:W0:Y:S03]  /*da40*/  LDCU.64 UR6, c[0x0][0x5f0] ;  /* 0x0000be00ff0677ac */ /* 0x000e260008000a00 */
[----:B------:R-:W-:Y:S01]  /*da50*/  IMAD R51, R43, UR4, RZ ;  /* 0x000000042b337c24 */ /* 0x000fe2000f8e02ff */
[----:B------:R-:W-:Y:S01]  /*da60*/  IADD3 R36, P3, PT, R14, -R28, RZ ;  /* 0x8000001c0e247210 */ /* 0x000fe20007f7e0ff */
[----:B------:R-:W-:Y:S01]  /*da70*/  IMAD.SHL.U32 R46, R30, 0x2, RZ ;  /* 0x000000021e2e7824 */ /* 0x000fe200078e00ff */
[----:B------:R-:W-:Y:S01]  /*da80*/  IADD3 R49, PT, PT, R29, R49, RZ ;  /* 0x000000311d317210 */ /* 0x000fe20007ffe0ff */
[----:B------:R-:W-:-:S02]  /*da90*/  IMAD R43, R42, UR5, R31 ;  /* 0x000000052a2b7c24 */ /* 0x000fc4000f8e021f */
[C---:B------:R-:W-:Y:S02]  /*daa0*/  IMAD R51, R10.reuse, UR5, R51 ;  /* 0x000000050a337c24 */ /* 0x040fe4000f8e0233 */
[----:B------:R-:W-:-:S04]  /*dab0*/  IMAD.WIDE.U32 R30, R10, UR4, RZ ;  /* 0x000000040a1e7c25 */ /* 0x000fc8000f8e00ff */
[C---:B------:R-:W-:Y:S01]  /*dac0*/  IMAD.SHL.U32 R35, R34.reuse, 0x2, RZ ;  /* 0x0000000222237824 */ /* 0x040fe200078e00ff */
[----:B------:R-:W-:Y:S01]  /*dad0*/  SHF.L.U64.HI R34, R34, 0x1, R45 ;  /* 0x0000000122227819 */ /* 0x000fe2000001022d */
[----:B------:R-:W-:Y:S01]  /*dae0*/  IMAD.SHL.U32 R45, R26, 0x2, RZ ;  /* 0x000000021a2d7824 */ /* 0x000fe200078e00ff */
[----:B------:R-:W-:Y:S01]  /*daf0*/  IADD3 R51, PT, PT, R31, R51, RZ ;  /* 0x000000331f337210 */ /* 0x000fe20007ffe0ff */
[----:B------:R-:W-:-:S04]  /*db00*/  IMAD.WIDE.U32 R28, R18, UR4, RZ ;  /* 0x00000004121c7c25 */ /* 0x000fc8000f8e00ff */
[----:B------:R-:W-:Y:S01]  /*db10*/  IMAD.WIDE.U32 R26, R42, UR4, RZ ;  /* 0x000000042a1a7c25 */ /* 0x000fe2000f8e00ff */
[----:B------:R-:W-:Y:S02]  /*db20*/  IADD3 R29, PT, PT, R29, R53, RZ ;  /* 0x000000351d1d7210 */ /* 0x000fe40007ffe0ff */
[----:B------:R-:W-:Y:S01]  /*db30*/  LEA R35, P5, R28, R35, 0x1 ;  /* 0x000000231c237211 */ /* 0x000fe200078a08ff */
[----:B------:R-:W-:Y:S01]  /*db40*/  IMAD.X R31, R15, 0x1, ~R49, P3 ;  /* 0x000000010f1f7824 */ /* 0x000fe200018e0e31 */
        /* <DEDUP_REMOVED lines=9> */
[----:B------:R-:W-:-:S04]  /*dbe0*/  IMAD.WIDE.U32 R24, R36, R24, RZ ;  /* 0x0000001824187225 */ /* 0x000fc800078e00ff */
[----:B------:R-:W-:Y:S01]  /*dbf0*/  IMAD R31, R21, UR5, R38 ;  /* 0x00000005151f7c24 */ /* 0x000fe2000f8e0226 */
[----:B------:R-:W-:Y:S01]  /*dc00*/  IADD3 R29, PT, PT, R25, R29, RZ ;  /* 0x0000001d191d7210 */ /* 0x000fe20007ffe0ff */
[----:B------:R-:W-:Y:S01]  /*dc10*/  IMAD.WIDE.U32 R16, R21, UR4, RZ ;  /* 0x0000000415107c25 */ /* 0x000fe2000f8e00ff */
[----:B0-----:R-:W-:Y:S02]  /*dc20*/  MOV R38, UR6 ;  /* 0x0000000600267c02 */ /* 0x001fe40008000f00 */
[----:B------:R-:W-:Y:S01]  /*dc30*/  SHF.L.U64.HI R29, R24, 0x1, R29 ;  /* 0x00000001181d7819 */ /* 0x000fe2000001021d */
[----:B------:R-:W-:Y:S01]  /*dc40*/  IMAD R20, R41, UR4, RZ ;  /* 0x0000000429147c24 */ /* 0x000fe2000f8e02ff */
[----:B------:R-:W-:Y:S01]  /*dc50*/  LEA R45, P3, R16, R45, 0x1 ;  /* 0x0000002d102d7211 */ /* 0x000fe200078608ff */
[----:B------:R-:W-:Y:S02]  /*dc60*/  IMAD R40, R40, UR4, RZ ;  /* 0x0000000428287c24 */ /* 0x000fe4000f8e02ff */
[----:B------:R-:W-:-:S02]  /*dc70*/  IMAD.IADD R17, R17, 0x1, R31 ;  /* 0x0000000111117824 */ /* 0x000fc400078e021f */
[----:B------:R-:W-:Y:S02]  /*dc80*/  IMAD R31, R39, UR5, R20 ;  /* 0x00000005271f7c24 */ /* 0x000fe4000f8e0214 */
[C---:B------:R-:W-:Y:S01]  /*dc90*/  IMAD R41, R37.reuse, UR5, R40 ;  /* 0x0000000525297c24 */ /* 0x040fe2000f8e0228 */
[----:B------:R-:W-:Y:S01]  /*dca0*/  LEA.HI.X R47, R16, R47, R17, 0x1, P3 ;  /* 0x0000002f102f7211 */ /* 0x000fe200018f0c11 */
[----:B------:R-:W-:Y:S01]  /*dcb0*/  IMAD.WIDE.U32 R18, R37, UR4, RZ ;  /* 0x0000000425127c25 */ /* 0x000fe2000f8e00ff */
[----:B------:R-:W-:-:S03]  /*dcc0*/  IADD3.X R40, PT, PT, R11, UR5, RZ, P2, !PT ;  /* 0x000000050b287c10 */ /* 0x000fc600097fe4ff */
[----:B------:R-:W-:Y:S01]  /*dcd0*/  IMAD.WIDE.U32 R20, R39, UR4, RZ ;  /* 0x0000000427147c25 */ /* 0x000fe2000f8e00ff */
[----:B------:R-:W-:Y:S01]  /*dce0*/  USHF.L.U64.HI UR4, UR4, 0x4, UR5 ;  /* 0x0000000404047899 */ /* 0x000fe20008010205 */
[----:B------:R-:W-:Y:S02]  /*dcf0*/  IADD3 R19, PT, PT, R19, R41, RZ ;  /* 0x0000002913137210 */ /* 0x000fe40007ffe0ff */
[----:B------:R-:W-:Y:S01]  /*dd00*/  IMAD.SHL.U32 R25, R24, 0x2, RZ ;  /* 0x0000000218197824 */ /* 0x000fe200078e00ff */
[----:B------:R-:W-:Y:S01]  /*dd10*/  LEA R46, P3, R18, R46, 0x1 ;  /* 0x0000002e122e7211 */ /* 0x000fe200078608ff */
[----:B------:R-:W-:Y:S01]  /*dd20*/  IMAD.IADD R17, R21, 0x1, R31 ;  /* 0x0000000115117824 */ /* 0x000fe200078e021f */
[----:B------:R-:W-:Y:S01]  /*dd30*/  LEA R31, P4, R20, R33, 0x1 ;  /* 0x00000021141f7211 */ /* 0x000fe200078808ff */
[----:B------:R-:W-:Y:S01]  /*dd40*/  IMAD.U32 R37, RZ, RZ, UR7 ;  /* 0x00000007ff257e24 */ /* 0x000fe2000f8e00ff */
[----:B------:R-:W-:Y:S02]  /*dd50*/  LEA R11, P2, R12, R25, 0x1 ;  /* 0x000000190c0b7211 */ /* 0x000fe400078408ff */
[----:B------:R-:W-:-:S02]  /*dd60*/  LEA.HI.X R48, R18, R48, R19, 0x1, P3 ;  /* 0x0000003012307211 */ /* 0x000fc400018f0c13 */
[----:B------:R-:W-:Y:S02]  /*dd70*/  LEA.HI.X R36, R20, R32, R17, 0x1, P4 ;  /* 0x0000002014247211 */ /* 0x000fe400020f0c11 */
[----:B------:R-:W-:Y:S02]  /*dd80*/  LEA.HI.X R40, R12, R29, R40, 0x1, P2 ;  /* 0x0000001d0c287211 */ /* 0x000fe400010f0c28 */
[----:B------:R-:W-:Y:S02]  /*dd90*/  LOP3.LUT R39, R7, 0xfffffff8, RZ, 0xc0, !PT ;  /* 0xfffffff807277812 */ /* 0x000fe400078ec0ff */
[----:B------:R-:W-:-:S07]  /*dda0*/  IADD3.X R42, PT, PT, ~R13, UR4, RZ, P1, !PT ;  /* 0x000000040d2a7c10 */ /* 0x000fce0008ffe5ff */
.L_x_2156:
[C---:B------:R-:W-:Y:S02]  /*ddb0*/  IADD3 R24, P2, PT, R38.reuse, R11, RZ ;  /* 0x0000000b26187210 */ /* 0x040fe40007f5e0ff */
[----:B------:R-:W-:-:S03]  /*ddc0*/  IADD3 R32, P1, PT, R38, R4, RZ ;  /* 0x0000000426207210 */ /* 0x000fc60007f3e0ff */
[C---:B------:R-:W-:Y:S01]  /*ddd0*/  IMAD.X R25, R37.reuse, 0x1, R40, P2 ;  /* 0x0000000125197824 */ /* 0x040fe200010e0628 */
[C---:B------:R-:W-:Y:S02]  /*dde0*/  IADD3.X R33, PT, PT, R37.reuse, R3, RZ, P1, !PT ;  /* 0x0000000325217210 */ /* 0x040fe40000ffe4ff */
[C---:B------:R-:W-:Y:S02]  /*ddf0*/  IADD3 R16, P1, PT, R38.reuse, R10, RZ ;  /* 0x0000000a26107210 */ /* 0x040fe40007f3e0ff */
[C---:B------:R-:W-:Y:S01]  /*de00*/  IADD3 R18, P2, PT, R38.reuse, R27, RZ ;  /* 0x0000001b26127210 */ /* 0x040fe20007f5e0ff */
[----:B------:R0:W2:Y:S01]  /*de10*/  LDG.E.U16 R41, desc[UR8][R32.64] ;  /* 0x0000000820297981 */ /* 0x0000a2000c1e1500 */
[C---:B------:R-:W-:Y:S02]  /*de20*/  IADD3.X R17, PT, PT, R37.reuse, R26, RZ, P1, !PT ;  /* 0x0000001a25117210 */ /* 0x040fe40000ffe4ff */
[C---:B------:R-:W-:Y:S01]  /*de30*/  IADD3 R12, P1, PT, R38.reuse, R35, RZ ;  /* 0x00000023260c7210 */ /* 0x040fe20007f3e0ff */
[C---:B------:R-:W-:Y:S01]  /*de40*/  IMAD.X R19, R37.reuse, 0x1, R30, P2 ;  /* 0x0000000125137824 */ /* 0x040fe200010e061e */
[----:B------:R-:W-:Y:S01]  /*de50*/  IADD3 R20, P2, PT, R38, R45, RZ ;  /* 0x0000002d26147210 */ /* 0x000fe20007f5e0ff */
[----:B------:R-:W2:Y:S01]  /*de60*/  LDG.E.U16 R24, desc[UR8][R24.64] ;  /* 0x0000000818187981 */ /* 0x000ea2000c1e1500 */
[----:B------:R-:W-:-:S02]  /*de70*/  IADD3.X R13, PT, PT, R37, R34, RZ, P1, !PT ;  /* 0x00000022250d7210 */ /* 0x000fc40000ffe4ff */
[C---:B------:R-:W-:Y:S01]  /*de80*/  IADD3 R28, P1, PT, R38.reuse, R46, RZ ;  /* 0x0000002e261c7210 */ /* 0x040fe20007f3e0ff */
[C---:B------:R-:W-:Y:S01]  /*de90*/  IMAD.X R21, R37.reuse, 0x1, R47, P2 ;  /* 0x0000000125157824 */ /* 0x040fe200010e062f */
[----:B0-----:R-:W-:Y:S01]  /*dea0*/  IADD3 R32, P3, PT, R38, R31, RZ ;  /* 0x0000001f26207210 */ /* 0x001fe20007f7e0ff */
[----:B------:R-:W3:Y:S01]  /*deb0*/  LDG.E.U16 R17, desc[UR8][R16.64] ;  /* 0x0000000810117981 */ /* 0x000ee2000c1e1500 */
[----:B------:R-:W-:-:S03]  /*dec0*/  IADD3.X R29, PT, PT, R37, R48, RZ, P1, !PT ;  /* 0x00000030251d7210 */ /* 0x000fc60000ffe4ff */
[----:B------:R-:W3:Y:S01]  /*ded0*/  LDG.E.U16 R18, desc[UR8][R18.64] ;  /* 0x0000000812127981 */ /* 0x000ee2000c1e1500 */
[----:B------:R-:W-:-:S03]  /*dee0*/  IMAD.X R33, R37, 0x1, R36, P3 ;  /* 0x0000000125217824 */ /* 0x000fc600018e0624 */
[----:B------:R-:W4:Y:S04]  /*def0*/  LDG.E.U16 R12, desc[UR8][R12.64] ;  /* 0x000000080c0c7981 */ /* 0x000f28000c1e1500 */
[----:B------:R-:W4:Y:S04]  /*df00*/  LDG.E.U16 R20, desc[UR8][R20.64] ;  /* 0x0000000814147981 */ /* 0x000f28000c1e1500 */
[----:B------:R-:W4:Y:S04]  /*df10*/  LDG.E.U16 R29, desc[UR8][R28.64] ;  /* 0x000000081c1d7981 */ /* 0x000f28000c1e1500 */
[----:B------:R-:W4:Y:S01]  /*df20*/  LDG.E.U16 R32, desc[UR8][R32.64] ;  /* 0x0000000820207981 */ /* 0x000f22000c1e1500 */
[----:B------:R-:W-:-:S02]  /*df30*/  IADD3 R39, P1, PT, R39, -0x8, RZ ;  /* 0xfffffff827277810 */ /* 0x000fc40007f3e0ff */
[----:B------:R-:W-:Y:S02]  /*df40*/  IADD3 R38, P3, PT, R38, R5, RZ ;  /* 0x0000000526267210 */ /* 0x000fe40007f7e0ff */
[----:B------:R-:W-:Y:S02]  /*df50*/  IADD3.X R9, PT, PT, R9, -0x1, RZ, P1, !PT ;  /* 0xffffffff09097810 */ /* 0x000fe40000ffe4ff */
[----:B------:R-:W-:Y:S01]  /*df60*/  ISETP.NE.U32.AND P1, PT, R39, RZ, PT ;  /* 0x000000ff2700720c */ /* 0x000fe20003f25070 */
[----:B------:R-:W-:Y:S01]  /*df70*/  IMAD.X R37, R37, 0x1, R42, P3 ;  /* 0x0000000125257824 */ /* 0x000fe200018e062a */
[----:B------:R-:W-:Y:S02]  /*df80*/  IADD3 R2, P2, PT, R2, 0x8, RZ ;  /* 0x0000000802027810 */ /* 0x000fe40007f5e0ff */
[----:B------:R-:W-:Y:S02]  /*df90*/  ISETP.NE.AND.EX P1, PT, R9, RZ, PT, P1 ;  /* 0x000000ff0900720c */ /* 0x000fe40003f25310 */
[----:B------:R-:W-:-:S02]  /*dfa0*/  IADD3.X R0, PT, PT, RZ, R0, RZ, P2, !PT ;  /* 0x00000000ff007210 */ /* 0x000fc400017fe4ff */
[----:B--2--5:R-:W-:-:S04]  /*dfb0*/  IADD3 R24, PT, PT, R24, R6, R41 ;  /* 0x0000000618187210 */ /* 0x024fc80007ffe029 */
[----:B---3--:R-:W-:-:S04]  /*dfc0*/  IADD3 R17, PT, PT, R18, R24, R17 ;  /* 0x0000001812117210 */ /* 0x008fc80007ffe011 */
[----:B----4-:R-:W-:-:S04]  /*dfd0*/  IADD3 R12, PT, PT, R20, R17, R12 ;  /* 0x00000011140c7210 */ /* 0x010fc80007ffe00c */
[----:B------:R-:W-:-:S04]  /*dfe0*/  IADD3 R12, PT, PT, R32, R12, R29 ;  /* 0x0000000c200c7210 */ /* 0x000fc80007ffe01d */
[----:B------:R-:W-:Y:S01]  /*dff0*/  PRMT R6, R12, 0x7610, R6 ;  /* 0x000076100c067816 */ /* 0x000fe20000000006 */
[----:B------:R-:W-:Y:S06]  /*e000*/  @P1 BRA `(.L_x_2156) ;  /* 0xfffffffc00681947 */ /* 0x000fec000383ffff */
.L_x_2155:
[----:B------:R-:W-:Y:S05]  /*e010*/  BSYNC.RECONVERGENT B0 ;  /* 0x0000000000007941 */ /* 0x000fea0003800200 */
.L_x_2154:
        /* <DEDUP_REMOVED lines=24> */
[----:B------:R-:W-:Y:S02]  /*e1a0*/  IMAD.IADD R3, R13, 0x1, R3 ;  /* 0x000000010d037824 */ /* 0x000fe400078e0203 */
[----:B-1----:R-:W-:Y:S01]  /*e1b0*/  IMAD.WIDE.U32 R16, R2, UR4, R4 ;  /* 0x0000000402107c25 */ /* 0x002fe2000f8e0004 */
[----:B------:R-:W-:-:S03]  /*e1c0*/  IADD3 R11, PT, PT, R11, R9, RZ ;  /* 0x000000090b0b7210 */ /* 0x000fc60007ffe0ff */
[----:B---3--:R-:W-:Y:S01]  /*e1d0*/  IMAD R3, R3, UR10, RZ ;  /* 0x0000000a03037c24 */ /* 0x008fe2000f8e02ff */
[----:B------:R-:W-:Y:S01]  /*e1e0*/  IADD3 R21, P4, PT, R14, -R16, RZ ;  /* 0x800000100e157210 */ /* 0x000fe20007f9e0ff */
[----:B------:R-:W-:Y:S01]  /*e1f0*/  IMAD R9, R2, UR5, R19 ;  /* 0x0000000502097c24 */ /* 0x000fe2000f8e0213 */
[----:B------:R-:W-:Y:S01]  /*e200*/  IADD3 R19, P3, PT, R16, UR4, RZ ;  /* 0x0000000410137c10 */ /* 0x000fe2000ff7e0ff */
[C---:B------:R-:W-:Y:S02]  /*e210*/  IMAD R25, R12.reuse, UR11, R3 ;  /* 0x0000000b0c197c24 */ /* 0x040fe4000f8e0203 */
[----:B------:R-:W-:Y:S01]  /*e220*/  IMAD.IADD R3, R17, 0x1, R9 ;  /* 0x0000000111037824 */ /* 0x000fe200078e0209 */
[----:B------:R-:W-:Y:S01]  /*e230*/  IADD3.X R9, PT, PT, R11, UR7, RZ, P5, !PT ;  /* 0x000000070b097c10 */ /* 0x000fe2000affe4ff */
[----:B------:R-:W-:Y:S01]  /*e240*/  IMAD.WIDE.U32 R4, R12, UR10, R10 ;  /* 0x0000000a0c047c25 */ /* 0x000fe2000f8e000a */
[----:B------:R-:W-:Y:S02]  /*e250*/  IADD3 R17, P2, PT, R14, -R19, RZ ;  /* 0x800000130e117210 */ /* 0x000fe40007f5e0ff */
[----:B------:R-:W-:-:S02]  /*e260*/  IADD3.X R13, PT, PT, R15, ~R3, RZ, P4, !PT ;  /* 0x800000030f0d7210 */ /* 0x000fc400027fe4ff */
[----:B------:R-:W-:Y:S02]  /*e270*/  IADD3.X R11, PT, PT, R3, UR5, RZ, P3, !PT ;  /* 0x00000005030b7c10 */ /* 0x000fe40009ffe4ff */
[----:B------:R-:W-:Y:S01]  /*e280*/  IADD3 R19, P3, P4, R14, -UR4, -R19 ;  /* 0x800000040e137c10 */ /* 0x000fe2000fc7e813 */
[----:B------:R-:W-:Y:S01]  /*e290*/  IMAD R16, R13, UR10, RZ ;  /* 0x0000000a0d107c24 */ /* 0x000fe2000f8e02ff */
[----:B------:R-:W-:Y:S01]  /*e2a0*/  IADD3 R12, P1, PT, R8, UR6, RZ ;  /* 0x00000006080c7c10 */ /* 0x000fe2000ff3e0ff */
[--C-:B------:R-:W-:Y:S01]  /*e2b0*/  IMAD.X R3, R15, 0x1, ~R11.reuse, P2 ;  /* 0x000000010f037824 */ /* 0x100fe200010e0e0b */
[----:B------:R-:W-:Y:S01]  /*e2c0*/  IADD3 R5, PT, PT, R25, R5, RZ ;  /* 0x0000000519057210 */ /* 0x000fe20007ffe0ff */
[----:B------:R-:W-:Y:S01]  /*e2d0*/  IMAD R27, R21, UR11, R16 ;  /* 0x0000000b151b7c24 */ /* 0x000fe2000f8e0210 */
[----:B------:R-:W-:Y:S01]  /*e2e0*/  IADD3 R10, P5, PT, R12, UR6, RZ ;  /* 0x000000060c0a7c10 */ /* 0x000fe2000ffbe0ff */
[----:B------:R-:W-:Y:S01]  /*e2f0*/  IMAD R16, R3, UR10, RZ ;  /* 0x0000000a03107c24 */ /* 0x000fe2000f8e02ff */
[----:B------:R-:W-:-:S02]  /*e300*/  IADD3.X R3, PT, PT, R15, ~UR5, ~R11, P3, P4 ;  /* 0x800000050f037c10 */ /* 0x000fc40009fe8c0b */
[----:B------:R-:W-:Y:S01]  /*e310*/  IADD3.X R13, PT, PT, R9, UR7, RZ, P1, !PT ;  /* 0x00000007090d7c10 */ /* 0x000fe20008ffe4ff */
[----:B------:R-:W-:-:S03]  /*e320*/  IMAD.WIDE.U32 R8, R21, UR10, R8 ;  /* 0x0000000a15087c25 */ /* 0x000fc6000f8e0008 */
[----:B------:R-:W-:Y:S01]  /*e330*/  IADD3.X R11, PT, PT, R13, UR7, RZ, P5, !PT ;  /* 0x000000070d0b7c10 */ /* 0x000fe2000affe4ff */
[----:B------:R-:W-:Y:S02]  /*e340*/  IMAD R18, R3, UR10, RZ ;  /* 0x0000000a03127c24 */ /* 0x000fe4000f8e02ff */
[----:B------:R-:W-:Y:S01]  /*e350*/  IMAD R21, R17, UR11, R16 ;  /* 0x0000000b11157c24 */ /* 0x000fe2000f8e0210 */
[----:B----4-:R-:W-:Y:S01]  /*e360*/  LEA R16, P1, R4, UR12, 0x1 ;  /* 0x0000000c04107c11 */ /* 0x010fe2000f8208ff */
[C---:B------:R-:W-:Y:S02]  /*e370*/  IMAD R25, R19.reuse, UR11, R18 ;  /* 0x0000000b13197c24 */ /* 0x040fe4000f8e0212 */
[----:B------:R-:W-:Y:S01]  /*e380*/  IMAD.WIDE.U32 R18, R19, UR10, R10 ;  /* 0x0000000a13127c25 */ /* 0x000fe2000f8e000a */
[----:B------:R-:W-:-:S03]  /*e390*/  LEA R10, P2, R8, UR12, 0x1 ;  /* 0x0000000c080a7c11 */ /* 0x000fc6000f8408ff */
[----:B------:R-:W-:Y:S02]  /*e3a0*/  IMAD.IADD R3, R27, 0x1, R9 ;  /* 0x000000011b037824 */ /* 0x000fe400078e0209 */
[----:B------:R-:W-:Y:S01]  /*e3b0*/  IMAD.WIDE.U32 R12, R17, UR10, R12 ;  /* 0x0000000a110c7c25 */ /* 0x000fe2000f8e000c */
[----:B------:R-:W-:Y:S02]  /*e3c0*/  LEA.HI.X R17, R4, UR13, R5, 0x1, P1 ;  /* 0x0000000d04117c11 */ /* 0x000fe400088f0c05 */
[----:B------:R-:W-:Y:S01]  /*e3d0*/  LEA.HI.X R11, R8, UR13, R3, 0x1, P2 ;  /* 0x0000000d080b7c11 */ /* 0x000fe200090f0c03 */
[----:B------:R-:W-:Y:S01]  /*e3e0*/  IMAD.IADD R3, R19, 0x1, R25 ;  /* 0x0000000113037824 */ /* 0x000fe200078e0219 */
[----:B------:R-:W-:Y:S02]  /*e3f0*/  IADD3 R5, PT, PT, R13, R21, RZ ;  /* 0x000000150d057210 */ /* 0x000fe40007ffe0ff */
[----:B------:R-:W-:Y:S01]  /*e400*/  LEA R4, P1, R12, UR12, 0x1 ;  /* 0x0000000c0c047c11 */ /* 0x000fe2000f8208ff */
[----:B------:R-:W2:Y:S01]  /*e410*/  LDG.E.U16 R17, desc[UR8][R16.64] ;  /* 0x0000000810117981 */ /* 0x000ea2000c1e1500 */
[----:B------:R-:W-:-:S02]  /*e420*/  LEA R8, P2, R18, UR12, 0x1 ;  /* 0x0000000c12087c11 */ /* 0x000fc4000f8408ff */
[----:B------:R-:W-:Y:S01]  /*e430*/  LEA.HI.X R5, R12, UR13, R5, 0x1, P1 ;  /* 0x0000000d0c057c11 */ /* 0x000fe200088f0c05 */
[----:B------:R-:W2:Y:S01]  /*e440*/  LDG.E.U16 R10, desc[UR8][R10.64] ;  /* 0x000000080a0a7981 */ /* 0x000ea2000c1e1500 */
[----:B------:R-:W-:-:S04]  /*e450*/  LEA.HI.X R9, R18, UR13, R3, 0x1, P2 ;  /* 0x0000000d12097c11 */ /* 0x000fc800090f0c03 */
[----:B------:R-:W3:Y:S04]  /*e460*/  LDG.E.U16 R5, desc[UR8][R4.64] ;  /* 0x0000000804057981 */ /* 0x000ee8000c1e1500 */
[----:B------:R-:W3:Y:S01]  /*e470*/  LDG.E.U16 R8, desc[UR8][R8.64] ;  /* 0x0000000808087981 */ /* 0x000ee2000c1e1500 */
[----:B------:R-:W-:-:S04]  /*e480*/  IADD3 R2, P1, PT, R2, 0x4, RZ ;  /* 0x0000000402027810 */ /* 0x000fc80007f3e0ff */
[----:B------:R-:W-:Y:S02]  /*e490*/  IADD3.X R0, PT, PT, RZ, R0, RZ, P1, !PT ;  /* 0x00000000ff007210 */ /* 0x000fe40000ffe4ff */
[----:B--2--5:R-:W-:-:S04]  /*e4a0*/  IADD3 R6, PT, PT, R10, R6, R17 ;  /* 0x000000060a067210 */ /* 0x024fc80007ffe011 */
[----:B---3--:R-:W-:-:S07]  /*e4b0*/  IADD3 R6, PT, PT, R8, R6, R5 ;  /* 0x0000000608067210 */ /* 0x008fce0007ffe005 */
.L_x_2160:
[----:B------:R-:W-:Y:S05]  /*e4c0*/  BSYNC.RECONVERGENT B1 ;  /* 0x0000000000017941 */ /* 0x000fea0003800200 */
.L_x_2159:
        /* <DEDUP_REMOVED lines=21> */
[----:B------:R-:W0:Y:S01]  /*e620*/  LDCU.64 UR4, c[0x0][0x5f0] ;  /* 0x0000be00ff0477ac */ /* 0x000e220008000a00 */
[----:B------:R-:W-:Y:S02]  /*e630*/  IADD3 R3, P1, PT, R14, -R10, RZ ;  /* 0x8000000a0e037210 */ /* 0x000fe40007f3e0ff */
[C---:B------:R-:W-:Y:S01]  /*e640*/  IMAD.WIDE.U32 R8, R2.reuse, UR6, RZ ;  /* 0x0000000602087c25 */ /* 0x040fe2000f8e00ff */
[----:B------:R-:W-:Y:S02]  /*e650*/  IADD3 R17, PT, PT, R11, R17, RZ ;  /* 0x000000110b117210 */ /* 0x000fe40007ffe0ff */
[----:B------:R-:W-:Y:S01]  /*e660*/  IADD3 R7, PT, PT, R5, R7, RZ ;  /* 0x0000000705077210 */ /* 0x000fe20007ffe0ff */
[----:B------:R-:W-:Y:S01]  /*e670*/  IMAD R13, R2, UR7, R13 ;  /* 0x00000007020d7c24 */ /* 0x000fe2000f8e020d */
[----:B------:R-:W-:Y:S01]  /*e680*/  IADD3 R10, P2, PT, R8, UR6, RZ ;  /* 0x00000006080a7c10 */ /* 0x000fe2000ff5e0ff */
[----:B------:R-:W-:-:S02]  /*e690*/  IMAD.X R17, R15, 0x1, ~R17, P1 ;  /* 0x000000010f117824 */ /* 0x000fc400008e0e11 */
[----:B------:R-:W-:Y:S02]  /*e6a0*/  IMAD.IADD R9, R9, 0x1, R13 ;  /* 0x0000000109097824 */ /* 0x000fe400078e020d */
[----:B---3--:R-:W-:Y:S02]  /*e6b0*/  IMAD R7, R7, UR10, RZ ;  /* 0x0000000a07077c24 */ /* 0x008fe4000f8e02ff */
        /* <DEDUP_REMOVED lines=12> */
[----:B------:R-:W2:Y:S04]  /*e780*/  LDG.E.U16 R5, desc[UR8][R4.64] ;  /* 0x0000000804057981 */ /* 0x000ea8000c1e1500 */
[----:B------:R-:W2:Y:S01]  /*e790*/  LDG.E.U16 R12, desc[UR8][R12.64] ;  /* 0x000000080c0c7981 */ /* 0x000ea2000c1e1500 */
[----:B------:R-:W-:-:S04]  /*e7a0*/  IADD3 R2, P1, PT, R2, 0x2, RZ ;  /* 0x0000000202027810 */ /* 0x000fc80007f3e0ff */
[----:B------:R-:W-:Y:S02]  /*e7b0*/  IADD3.X R0, PT, PT, RZ, R0, RZ, P1, !PT ;  /* 0x00000000ff007210 */ /* 0x000fe40000ffe4ff */
[----:B--2--5:R-:W-:-:S07]  /*e7c0*/  IADD3 R6, PT, PT, R12, R6, R5 ;  /* 0x000000060c067210 */ /* 0x024fce0007ffe005 */
.L_x_2162:
[----:B------:R-:W-:Y:S05]  /*e7d0*/  BSYNC.RECONVERGENT B1 ;  /* 0x0000000000017941 */ /* 0x000fea0003800200 */
.L_x_2161:
        /* <DEDUP_REMOVED lines=21> */
[----:B------:R-:W2:Y:S02]  /*e930*/  LDG.E.U16 R5, desc[UR8][R4.64] ;  /* 0x0000000804057981 */ /* 0x000ea4000c1e1500 */
[----:B--2--5:R-:W-:-:S07]  /*e940*/  IMAD.IADD R6, R6, 0x1, R5 ;  /* 0x0000000106067824 */ /* 0x024fce00078e0205 */
.L_x_2158:
[----:B------:R-:W-:Y:S05]  /*e950*/  BSYNC.RECONVERGENT B0 ;  /* 0x0000000000007941 */ /* 0x000fea0003800200 */
.L_x_2157:
[----:B-----5:R-:W-:Y:S01]  /*e960*/  STG.E.U16 desc[UR8][R22.64], R6 ;  /* 0x0000000616007986 */ /* 0x020fe2000c101508 */
[----:B------:R-:W-:Y:S05]  /*e970*/  EXIT ;  /* 0x000000000000794d */ /* 0x000fea0003800000 */
.L_x_2030:
        /* <DEDUP_REMOVED lines=8> */
[----:B------:R-:W-:Y:S02]  /*ea00*/  HFMA2 R6, -RZ, RZ, 0, 0 ;  /* 0x00000000ff067431 */ /* 0x000fe400000001ff */
[----:B------:R-:W-:Y:S01]  /*ea10*/  IMAD.MOV.U32 R7, RZ, RZ, R4 ;  /* 0x000000ffff077224 */ /* 0x000fe200078e0004 */
        /* <DEDUP_REMOVED lines=345> */
.L_x_2165:
        /* <DEDUP_REMOVED lines=37> */
.L_x_2168:
[----:B------:R-:W-:-:S07]  /*10200*/  MOV R5, 0x10220 ;  /* 0x0001022000057802 */ /* 0x000fce0000000f00 */
[----:B------:R-:W-:Y:S05]  /*10210*/  CALL.REL.NOINC `($__internal_7_$__cuda_sm20_div_s64) ;  /* 0x0000018800b07944 */ /* 0x000fea0003c00000 */
.L_x_2167:
[----:B------:R-:W-:Y:S05]  /*10220*/  BSYNC.RECONVERGENT B1 ;  /* 0x0000000000017941 */ /* 0x000fea0003800200 */
.L_x_2166:
        /* <DEDUP_REMOVED lines=39> */
.L_x_2170:
[----:B------:R-:W-:Y:S01]  /*104a0*/  MOV R10, R18 ;  /* 0x00000012000a7202 */ /* 0x000fe20000000f00 */
[----:B------:R-:W-:Y:S01]  /*104b0*/  IMAD.MOV.U32 R3, RZ, RZ, R19 ;  /* 0x000000ffff037224 */ /* 0x000fe200078e0013 */
[----:B------:R-:W-:-:S07]  /*104c0*/  MOV R5, 0x104e0 ;  /* 0x000104e000057802 */ /* 0x000fce0000000f00 */
[----:B------:R-:W-:Y:S05]  /*104d0*/  CALL.REL.NOINC `($__internal_7_$__cuda_sm20_div_s64) ;  /* 0x0000018800007944 */ /* 0x000fea0003c00000 */
.L_x_2171:
[----:B------:R-:W-:Y:S05]  /*104e0*/  BSYNC.RECONVERGENT B1 ;  /* 0x0000000000017941 */ /* 0x000fea0003800200 */
.L_x_2169:
        /* <DEDUP_REMOVED lines=65> */
[----:B------:R-:W-:Y:S01]  /*10900*/  IMAD R30, R30, UR12, RZ ;  /* 0x0000000c1e1e7c24 */ /* 0x000fe2000f8e02ff */
[----:B------:R-:W-:Y:S01]  /*10910*/  IADD3.X R34, PT, PT, RZ, R16, RZ, P3, !PT ;  /* 0x00000010ff227210 */ /* 0x000fe20001ffe4ff */
[----:B------:R-:W-:Y:S01]  /*10920*/  IMAD R27, R21, R24, RZ ;  /* 0x00000018151b7224 */ /* 0x000fe200078e02ff */
[----:B------:R-:W-:Y:S01]  /*10930*/  IADD3 R47, P3, PT, RZ, -R17, RZ ;  /* 0x80000011ff2f7210 */ /* 0x000fe20007f7e0ff */
[----:B------:R-:W-:Y:S01]  /*10940*/  IMAD R35, R20, R25, R32 ;  /* 0x0000001914237224 */ /* 0x000fe200078e0220 */
[----:B------:R-:W-:Y:S01]  /*10950*/  LEA R20, P4, R28, R33, 0x1 ;  /* 0x000000211c147211 */ /* 0x000fe200078808ff */
        /* <DEDUP_REMOVED lines=11> */
[----:B------:R-:W-:Y:S01]  /*10a10*/  SHF.L.U64.HI R37, R26, 0x1, R37 ;  /* 0x000000011a257819 */ /* 0x000fe20000010225 */
[----:B------:R-:W-:Y:S01]  /*10a20*/  IMAD R26, R27, UR12, RZ ;  /* 0x0000000c1b1a7c24 */ /* 0x000fe2000f8e02ff */
[----:B------:R-:W-:Y:S01]  /*10a30*/  IADD3 R35, P4, PT, R15, 0x5, RZ ;  /* 0x000000050f237810 */ /* 0x000fe20007f9e0ff */
[----:B------:R-:W-:-:S02]  /*10a40*/  IMAD R27, R42, R25, R29 ;  /* 0x000000192a1b7224 */ /* 0x000fc400078e021d */
[----:B------:R-:W-:Y:S01]  /*10a50*/  IMAD.WIDE.U32 R42, R42, R24, RZ ;  /* 0x000000182a2a7225 */ /* 0x000fe200078e00ff */
[----:B------:R-:W-:-:S03]  /*10a60*/  IADD3 R29, P3, PT, RZ, -R35, RZ ;  /* 0x80000023ff1d7210 */ /* 0x000fc60007f7e0ff */
[C---:B------:R-:W-:Y:S02]  /*10a70*/  IMAD R33, R47.reuse, UR13, R26 ;  /* 0x0000000d2f217c24 */ /* 0x040fe4000f8e021a */
[----:B------:R-:W-:Y:S01]  /*10a80*/  IMAD.X R39, RZ, RZ, R16, P4 ;  /* 0x000000ffff277224 */ /* 0x000fe200020e0610 */
[----:B------:R-:W-:Y:S01]  /*10a90*/  IADD3 R31, P4, PT, RZ, -R38, RZ ;  /* 0x80000026ff1f7210 */ /* 0x000fe20007f9e0ff */
[----:B------:R-:W-:-:S03]  /*10aa0*/  IMAD.WIDE.U32 R46, R47, UR12, R18 ;  /* 0x0000000c2f2e7c25 */ /* 0x000fc6000f8e0012 */
[----:B------:R-:W-:Y:S01]  /*10ab0*/  IADD3.X R28, PT, PT, RZ, ~R39, RZ, P3, !PT ;  /* 0x80000027ff1c7210 */ /* 0x000fe20001ffe4ff */
[----:B------:R-:W-:Y:S01]  /*10ac0*/  IMAD.IADD R27, R43, 0x1, R27 ;  /* 0x000000012b1b7824 */ /* 0x000fe200078e021b */
[----:B------:R-:W-:Y:S01]  /*10ad0*/  IADD3 R33, PT, PT, R47, R33, RZ ;  /* 0x000000212f217210 */ /* 0x000fe20007ffe0ff */
[C---:B------:R-:W-:Y:S01]  /*10ae0*/  IMAD.SHL.U32 R41, R42.reuse, 0x2, RZ ;  /* 0x000000022a297824 */ /* 0x040fe200078e00ff */
[----:B------:R-:W-:Y:S01]  /*10af0*/  IADD3 R43, P3, PT, R15, 0x7, RZ ;  /* 0x000000070f2b7810 */ /* 0x000fe20007f7e0ff */
[----:B------:R-:W-:Y:S01]  /*10b00*/  IMAD.X R30, RZ, RZ, ~R40, P4 ;  /* 0x000000ffff1e7224 */ /* 0x000fe200020e0e28 */
[----:B------:R-:W-:Y:S01]  /*10b10*/  SHF.L.U64.HI R42, R42, 0x1, R27 ;  /* 0x000000012a2a7819 */ /* 0x000fe2000001021b */
[----:B------:R-:W-:Y:S01]  /*10b20*/  IMAD R28, R28, UR12, RZ ;  /* 0x0000000c1c1c7c24 */ /* 0x000fe2000f8e02ff */
[----:B------:R-:W0:Y:S01]  /*10b30*/  LDC.64 R26, c[0x0][0x608] ;  /* 0x00018200ff1a7b82 */ /* 0x000e220000000a00 */
[----:B------:R-:W-:Y:S01]  /*10b40*/  IMAD R45, R33, R24, RZ ;  /* 0x00000018212d7224 */ /* 0x000fe200078e02ff */
[----:B------:R-:W-:Y:S01]  /*10b50*/  IADD3.X R44, PT, PT, RZ, R16, RZ, P3, !PT ;  /* 0x00000010ff2c7210 */ /* 0x000fe20001ffe4ff */
[----:B------:R-:W-:Y:S01]  /*10b60*/  IMAD R30, R30, UR12, RZ ;  /* 0x0000000c1e1e7c24 */ /* 0x000fe2000f8e02ff */
[----:B------:R-:W-:Y:S01]  /*10b70*/  IADD3 R32, P3, PT, RZ, -R43, RZ ;  /* 0x8000002bff207210 */ /* 0x000fe20007f7e0ff */
[----:B------:R-:W-:-:S02]  /*10b80*/  IMAD R33, R29, UR13, R28 ;  /* 0x0000000d1d217c24 */ /* 0x000fc4000f8e021c */
[----:B------:R-:W-:Y:S02]  /*10b90*/  IMAD R45, R46, R25, R45 ;  /* 0x000000192e2d7224 */ /* 0x000fe400078e022d */
[----:B------:R-:W-:-:S04]  /*10ba0*/  IMAD.WIDE.U32 R28, R29, UR12, R18 ;  /* 0x0000000c1d1c7c25 */ /* 0x000fc8000f8e0012 */
[----:B------:R-:W-:-:S04]  /*10bb0*/  IMAD.WIDE.U32 R46, R46, R24, RZ ;  /* 0x000000182e2e7225 */ /* 0x000fc800078e00ff */
[C---:B------:R-:W-:Y:S02]  /*10bc0*/  IMAD R51, R31.reuse, UR13, R30 ;  /* 0x0000000d1f337c24 */ /* 0x040fe4000f8e021e */
[----:B------:R-:W-:-:S04]  /*10bd0*/  IMAD.WIDE.U32 R30, R31, UR12, R18 ;  /* 0x0000000c1f1e7c25 */ /* 0x000fc8000f8e0012 */
[----:B------:R-:W-:Y:S01]  /*10be0*/  IMAD.IADD R33, R29, 0x1, R33 ;  /* 0x000000011d217824 */ /* 0x000fe200078e0221 */
[----:B------:R-:W-:Y:S01]  /*10bf0*/  IADD3 R29, PT, PT, R47, R45, RZ ;  /* 0x0000002d2f1d7210 */ /* 0x000fe20007ffe0ff */
[----:B------:R-:W-:Y:S01]  /*10c00*/  IMAD.X R47, RZ, RZ, ~R44, P3 ;  /* 0x000000ffff2f7224 */ /* 0x000fe200018e0e2c */
[C---:B------:R-:W-:Y:S01]  /*10c10*/  SHF.L.U32 R45, R46.reuse, 0x1, RZ ;  /* 0x000000012e2d7819 */ /* 0x040fe200000006ff */
[----:B------:R-:W-:Y:S01]  /*10c20*/  IMAD.IADD R51, R31, 0x1, R51 ;  /* 0x000000011f337824 */ /* 0x000fe200078e0233 */
[----:B------:R-:W-:Y:S01]  /*10c30*/  SHF.L.U64.HI R46, R46, 0x1, R29 ;  /* 0x000000012e2e7819 */ /* 0x000fe2000001021d */
[----:B------:R-:W-:Y:S02]  /*10c40*/  IMAD R47, R47, UR12, RZ ;  /* 0x0000000c2f2f7c24 */ /* 0x000fe4000f8e02ff */
[-C--:B------:R-:W-:Y:S02]  /*10c50*/  IMAD R51, R51, R24.reuse, RZ ;  /* 0x0000001833337224 */ /* 0x080fe400078e02ff */
[----:B------:R-:W-:-:S02]  /*10c60*/  IMAD R52, R33, R24, RZ ;  /* 0x0000001821347224 */ /* 0x000fc400078e02ff */
[----:B------:R-:W-:Y:S02]  /*10c70*/  IMAD R50, R16, UR12, RZ ;  /* 0x0000000c10327c24 */ /* 0x000fe4000f8e02ff */
[----:B------:R-:W-:Y:S02]  /*10c80*/  IMAD R47, R32, UR13, R47 ;  /* 0x0000000d202f7c24 */ /* 0x000fe4000f8e022f */
[----:B------:R-:W-:Y:S02]  /*10c90*/  IMAD R51, R30, R25, R51 ;  /* 0x000000191e337224 */ /* 0x000fe400078e0233 */
[----:B------:R-:W-:-:S04]  /*10ca0*/  IMAD.WIDE.U32 R32, R32, UR12, R18 ;  /* 0x0000000c20207c25 */ /* 0x000fc8000f8e0012 */
[----:B------:R-:W-:Y:S02]  /*10cb0*/  IMAD R52, R28, R25, R52 ;  /* 0x000000191c347224 */ /* 0x000fe400078e0234 */
[----:B------:R-:W-:-:S04]  /*10cc0*/  IMAD.WIDE.U32 R30, R30, R24, RZ ;  /* 0x000000181e1e7225 */ /* 0x000fc800078e00ff */
[----:B------:R-:W-:Y:S01]  /*10cd0*/  IMAD.WIDE.U32 R28, R28, R24, RZ ;  /* 0x000000181c1c7225 */ /* 0x000fe200078e00ff */
[----:B------:R-:W-:-:S03]  /*10ce0*/  IADD3 R31, PT, PT, R31, R51, RZ ;  /* 0x000000331f1f7210 */ /* 0x000fc60007ffe0ff */
[----:B------:R-:W-:Y:S01]  /*10cf0*/  IMAD R50, R15, UR13, R50 ;  /* 0x0000000d0f327c24 */ /* 0x000fe2000f8e0232 */
[----:B------:R-:W-:Y:S01]  /*10d00*/  IADD3 R52, PT, PT, R29, R52, RZ ;  /* 0x000000341d347210 */ /* 0x000fe20007ffe0ff */
[----:B0-----:R-:W-:Y:S01]  /*10d10*/  IMAD.WIDE.U32 R26, R15, UR12, R26 ;  /* 0x0000000c0f1a7c25 */ /* 0x001fe2000f8e001a */
[----:B------:R-:W-:Y:S01]  /*10d20*/  SHF.L.U64.HI R31, R30, 0x1, R31 ;  /* 0x000000011e1f7819 */ /* 0x000fe2000001021f */
[----:B------:R-:W0:Y:S02]  /*10d30*/  LDCU.64 UR12, c[0x0][0x5f0] ;  /* 0x0000be00ff0c77ac */ /* 0x000e240008000a00 */
[----:B------:R-:W-:Y:S01]  /*10d40*/  IMAD.IADD R33, R33, 0x1, R47 ;  /* 0x0000000121217824 */ /* 0x000fe200078e022f */
[----:B------:R-:W-:Y:S01]  /*10d50*/  IADD3 R26, P3, PT, R18, -R26, RZ ;  /* 0x8000001a121a7210 */ /* 0x000fe20007f7e0ff */
[----:B------:R-:W-:Y:S01]  /*10d60*/  IMAD.IADD R50, R27, 0x1, R50 ;  /* 0x000000011b327824 */ /* 0x000fe200078e0232 */
[----:B------:R-:W-:Y:S01]  /*10d70*/  SHF.L.U32 R47, R30, 0x1, RZ ;  /* 0x000000011e2f7819 */ /* 0x000fe200000006ff */
[----:B------:R-:W-:-:S02]  /*10d80*/  IMAD R49, R49, UR6, RZ ;  /* 0x0000000631317c24 */ /* 0x000fc4000f8e02ff */
[----:B------:R-:W-:Y:S01]  /*10d90*/  IMAD R33, R33, R24, RZ ;  /* 0x0000001821217224 */ /* 0x000fe200078e02ff */
[----:B------:R-:W-:Y:S01]  /*10da0*/  IADD3.X R50, PT, PT, R19, ~R50, RZ, P3, !PT ;  /* 0x8000003213327210 */ /* 0x000fe20001ffe4ff */
[----:B------:R-:W-:Y:S02]  /*10db0*/  IMAD R27, R48, UR6, RZ ;  /* 0x00000006301b7c24 */ /* 0x000fe4000f8e02ff */
[C---:B------:R-:W-:Y:S01]  /*10dc0*/  IMAD.SHL.U32 R29, R28.reuse, 0x2, RZ ;  /* 0x000000021c1d7824 */ /* 0x040fe200078e00ff */
[----:B------:R-:W-:Y:S01]  /*10dd0*/  SHF.L.U64.HI R28, R28, 0x1, R52 ;  /* 0x000000011c1c7819 */ /* 0x000fe20000010234 */
[C---:B------:R-:W-:Y:S02]  /*10de0*/  IMAD R30, R9.reuse, UR7, R49 ;  /* 0x00000007091e7c24 */ /* 0x040fe4000f8e0231 */
[----:B------:R-:W-:Y:S02]  /*10df0*/  IMAD R51, R32, R25, R33 ;  /* 0x0000001920337224 */ /* 0x000fe400078e0221 */
[----:B------:R-:W-:-:S04]  /*10e00*/  IMAD.WIDE.U32 R48, R9, UR6, RZ ;  /* 0x0000000609307c25 */ /* 0x000fc8000f8e00ff */
[C---:B------:R-:W-:Y:S01]  /*10e10*/  IMAD R27, R12.reuse, UR7, R27 ;  /* 0x000000070c1b7c24 */ /* 0x040fe2000f8e021b */
[----:B------:R-:W-:Y:S01]  /*10e20*/  IADD3 R30, PT, PT, R49, R30, RZ ;  /* 0x0000001e311e7210 */ /* 0x000fe20007ffe0ff */
[----:B------:R-:W-:Y:S01]  /*10e30*/  IMAD.WIDE.U32 R52, R12, UR6, RZ ;  /* 0x000000060c347c25 */ /* 0x000fe2000f8e00ff */
[----:B------:R-:W-:-:S03]  /*10e40*/  LEA R36, P3, R48, R36, 0x1 ;  /* 0x0000002430247211 */ /* 0x000fc600078608ff */
[-C--:B------:R-:W-:Y:S01]  /*10e50*/  IMAD.WIDE.U32 R32, R32, R24.reuse, RZ ;  /* 0x0000001820207225 */ /* 0x080fe200078e00ff */
[----:B------:R-:W-:Y:S02]  /*10e60*/  LEA R41, P4, R52, R41, 0x1 ;  /* 0x0000002934297211 */ /* 0x000fe400078808ff */
[----:B------:R-:W-:Y:S01]  /*10e70*/  LEA.HI.X R30, R48, R37, R30, 0x1, P3 ;  /* 0x00000025301e7211 */ /* 0x000fe200018f0c1e */
[----:B------:R-:W-:Y:S01]  /*10e80*/  IMAD R34, R34, UR6, RZ ;  /* 0x0000000622227c24 */ /* 0x000fe2000f8e02ff */
[----:B------:R-:W-:Y:S01]  /*10e90*/  IADD3 R51, PT, PT, R33, R51, RZ ;  /* 0x0000003321337210 */ /* 0x000fe20007ffe0ff */
[----:B------:R-:W-:Y:S02]  /*10ea0*/  IMAD.IADD R27, R53, 0x1, R27 ;  /* 0x00000001351b7824 */ /* 0x000fe400078e021b */
[----:B------:R-:W-:Y:S01]  /*10eb0*/  IMAD R50, R50, R24, RZ ;  /* 0x0000001832327224 */ /* 0x000fe200078e02ff */
[----:B------:R-:W-:Y:S01]  /*10ec0*/  SHF.L.U64.HI R51, R32, 0x1, R51 ;  /* 0x0000000120337819 */ /* 0x000fe20000010233 */
[----:B------:R-:W-:Y:S01]  /*10ed0*/  IMAD R12, R39, UR6, RZ ;  /* 0x00000006270c7c24 */ /* 0x000fe2000f8e02ff */
[----:B------:R-:W-:Y:S01]  /*10ee0*/  LEA.HI.X R42, R52, R42, R27, 0x1, P4 ;  /* 0x0000002a342a7211 */ /* 0x000fe200020f0c1b */
[----:B------:R-:W-:-:S02]  /*10ef0*/  IMAD R34, R17, UR7, R34 ;  /* 0x0000000711227c24 */ /* 0x000fc4000f8e0222 */
[----:B------:R-:W-:-:S04]  /*10f00*/  IMAD.WIDE.U32 R54, R17, UR6, RZ ;  /* 0x0000000611367c25 */ /* 0x000fc8000f8e00ff */
[----:B------:R-:W-:Y:S01]  /*10f10*/  IMAD R33, R40, UR6, RZ ;  /* 0x0000000628217c24 */ /* 0x000fe2000f8e02ff */
[----:B------:R-:W-:Y:S01]  /*10f20*/  LEA R45, P5, R54, R45, 0x1 ;  /* 0x0000002d362d7211 */ /* 0x000fe200078a08ff */
[C---:B------:R-:W-:Y:S02]  /*10f30*/  IMAD R17, R26.reuse, R25, R50 ;  /* 0x000000191a117224 */ /* 0x040fe400078e0232 */
[----:B------:R-:W-:-:S04]  /*10f40*/  IMAD.WIDE.U32 R24, R26, R24, RZ ;  /* 0x000000181a187225 */ /* 0x000fc800078e00ff */
[----:B------:R-:W-:Y:S01]  /*10f50*/  IMAD R37, R35, UR7, R12 ;  /* 0x0000000723257c24 */ /* 0x000fe2000f8e020c */
[----:B------:R-:W-:Y:S01]  /*10f60*/  IADD3 R17, PT, PT, R25, R17, RZ ;  /* 0x0000001119117210 */ /* 0x000fe20007ffe0ff */
[----:B------:R-:W-:-:S04]  /*10f70*/  IMAD.WIDE.U32 R26, R35, UR6, RZ ;  /* 0x00000006231a7c25 */ /* 0x000fc8000f8e00ff */
[----:B------:R-:W-:Y:S01]  /*10f80*/  IMAD R35, R38, UR7, R33 ;  /* 0x0000000726237c24 */ /* 0x000fe2000f8e0221 */
[----:B------:R-:W-:Y:S01]  /*10f90*/  LEA R29, P3, R26, R29, 0x1 ;  /* 0x0000001d1a1d7211 */ /* 0x000fe200078608ff */
[----:B------:R-:W-:Y:S02]  /*10fa0*/  IMAD R44, R44, UR6, RZ ;  /* 0x000000062c2c7c24 */ /* 0x000fe4000f8e02ff */
[----:B------:R-:W-:-:S04]  /*10fb0*/  IMAD.WIDE.U32 R38, R38, UR6, RZ ;  /* 0x0000000626267c25 */ /* 0x000fc8000f8e00ff */
[----:B------:R-:W-:Y:S02]  /*10fc0*/  IMAD.SHL.U32 R9, R32, 0x2, RZ ;  /* 0x0000000220097824 */ /* 0x000fe400078e00ff */
[----:B------:R-:W-:Y:S01]  /*10fd0*/  IMAD.WIDE.U32 R32, R43, UR6, RZ ;  /* 0x000000062b207c25 */ /* 0x000fe2000f8e00ff */
[----:B------:R-:W-:-:S03]  /*10fe0*/  USHF.L.U64.HI UR6, UR6, 0x4, UR7 ;  /* 0x0000000406067899 */ /* 0x000fc60008010207 */
[----:B------:R-:W-:Y:S01]  /*10ff0*/  IMAD R25, R43, UR7, R44 ;  /* 0x000000072b197c24 */ /* 0x000fe2000f8e022c */
[----:B------:R-:W-:Y:S01]  /*11000*/  LEA R43, P4, R38, R47, 0x1 ;  /* 0x0000002f262b7211 */ /* 0x000fe200078808ff */
[C---:B------:R-:W-:Y:S01]  /*11010*/  IMAD.SHL.U32 R12, R24.reuse, 0x2, RZ ;  /* 0x00000002180c7824 */ /* 0x040fe200078e00ff */
[----:B------:R-:W-:Y:S01]  /*11020*/  SHF.L.U64.HI R24, R24, 0x1, R17 ;  /* 0x0000000118187819 */ /* 0x000fe20000010211 */
[----:B------:R-:W-:Y:S01]  /*11030*/  IMAD.IADD R48, R39, 0x1, R35 ;  /* 0x0000000127307824 */ /* 0x000fe200078e0223 */
[----:B------:R-:W-:Y:S01]  /*11040*/  IADD3 R17, PT, PT, R27, R37, RZ ;  /* 0x000000251b117210 */ /* 0x000fe20007ffe0ff */
[----:B------:R-:W-:Y:S01]  /*11050*/  IMAD.IADD R34, R55, 0x1, R34 ;  /* 0x0000000137227824 */ /* 0x000fe200078e0222 */
[----:B------:R-:W-:Y:S02]  /*11060*/  LEA R37, P1, R11, R12, 0x1 ;  /* 0x0000000c0b257211 */ /* 0x000fe400078208ff */
[----:B------:R-:W-:Y:S02]  /*11070*/  LEA.HI.X R48, R38, R31, R48, 0x1, P4 ;  /* 0x0000001f26307211 */ /* 0x000fe400020f0c30 */
[----:B------:R-:W-:-:S02]  /*11080*/  IADD3.X R38, PT, PT, ~R13, UR6, RZ, P2, !PT ;  /* 0x000000060d267c10 */ /* 0x000fc400097fe5ff */
[----:B------:R-:W-:Y:S02]  /*11090*/  LEA.HI.X R34, R54, R46, R34, 0x1, P5 ;  /* 0x0000002e36227211 */ /* 0x000fe400028f0c22 */
[----:B------:R-:W-:Y:S02]  /*110a0*/  IADD3 R39, P2, PT, R14, R36, RZ ;  /* 0x000000240e277210 */ /* 0x000fe40007f5e0ff */
[----:B------:R-:W-:Y:S01]  /*110b0*/  IADD3 R46, PT, PT, R33, R25, RZ ;  /* 0x00000019212e7210 */ /* 0x000fe20007ffe0ff */
[----:B------:R-:W-:Y:S01]  /*110c0*/  IMAD.MOV.U32 R33, RZ, RZ, R10 ;  /* 0x000000ffff217224 */ /* 0x000fe200078e000a */
[----:B------:R-:W-:Y:S01]  /*110d0*/  LEA R9, P5, R32, R9, 0x1 ;  /* 0x0000000920097211 */ /* 0x000fe200078a08ff */
[----:B------:R-:W-:Y:S01]  /*110e0*/  IMAD.X R30, RZ, RZ, R30, P2 ;  /* 0x000000ffff1e7224 */ /* 0x000fe200010e061e */
[----:B------:R-:W-:Y:S02]  /*110f0*/  LEA.HI.X R24, R11, R24, R8, 0x1, P1 ;  /* 0x000000180b187211 */ /* 0x000fe400008f0c08 */
[----:B------:R-:W-:-:S02]  /*11100*/  IADD3 R37, P6, PT, R14, R37, RZ ;  /* 0x000000250e257210 */ /* 0x000fc40007fde0ff */
[----:B------:R-:W-:Y:S02]  /*11110*/  LEA.HI.X R28, R26, R28, R17, 0x1, P3 ;  /* 0x0000001c1a1c7211 */ /* 0x000fe400018f0c11 */
[----:B------:R-:W-:Y:S01]  /*11120*/  LEA.HI.X R46, R32, R51, R46, 0x1, P5 ;  /* 0x00000033202e7211 */ /* 0x000fe200028f0c2e */
[----:B0-----:R-:W-:Y:S01]  /*11130*/  IMAD.U32 R32, RZ, RZ, UR12 ;  /* 0x0000000cff207e24 */ /* 0x001fe2000f8e00ff */
[C---:B------:R-:W-:Y:S02]  /*11140*/  IADD3 R47, P4, PT, R14.reuse, R45, RZ ;  /* 0x0000002d0e2f7210 */ /* 0x040fe40007f9e0ff */
[C---:B------:R-:W-:Y:S02]  /*11150*/  IADD3 R41, P3, PT, R14.reuse, R41, RZ ;  /* 0x000000290e297210 */ /* 0x040fe40007f7e0ff */
[C---:B------:R-:W-:Y:S02]  /*11160*/  IADD3 R45, P5, PT, R14.reuse, R29, RZ ;  /* 0x0000001d0e2d7210 */ /* 0x040fe40007fbe0ff */
[----:B------:R-:W-:Y:S01]  /*11170*/  IADD3.X R36, PT, PT, RZ, R24, RZ, P6, !PT ;  /* 0x00000018ff247210 */ /* 0x000fe200037fe4ff */
[----:B------:R-:W-:Y:S01]  /*11180*/  IMAD.X R42, RZ, RZ, R42, P3 ;  /* 0x000000ffff2a7224 */ /* 0x000fe200018e062a */
[C---:B------:R-:W-:Y:S01]  /*11190*/  IADD3 R49, P2, PT, R14.reuse, R9, RZ ;  /* 0x000000090e317210 */ /* 0x040fe20007f5e0ff */
[----:B------:R-:W-:Y:S01]  /*111a0*/  IMAD.X R44, RZ, RZ, R28, P5 ;  /* 0x000000ffff2c7224 */ /* 0x000fe200028e061c */
[----:B------:R-:W-:-:S02]  /*111b0*/  IADD3 R35, P1, PT, R14, R20, RZ ;  /* 0x000000140e237210 */ /* 0x000fc40007f3e0ff */
[----:B------:R-:W-:Y:S01]  /*111c0*/  IADD3 R43, P6, PT, R14, R43, RZ ;  /* 0x0000002b0e2b7210 */ /* 0x000fe20007fde0ff */
[----:B------:R-:W-:Y:S01]  /*111d0*/  IMAD.X R46, RZ, RZ, R46, P2 ;  /* 0x000000ffff2e7224 */ /* 0x000fe200010e062e */
[----:B------:R-:W-:Y:S02]  /*111e0*/  MOV R17, UR13 ;  /* 0x0000000d00117c02 */ /* 0x000fe40008000f00 */
[----:B------:R-:W-:Y:S02]  /*111f0*/  LOP3.LUT R31, R6, 0xfffffff8, RZ, 0xc0, !PT ;  /* 0xfffffff8061f7812 */ /* 0x000fe400078ec0ff */
[----:B------:R-:W-:Y:S02]  /*11200*/  IADD3.X R40, PT, PT, RZ, R21, RZ, P1, !PT ;  /* 0x00000015ff287210 */ /* 0x000fe40000ffe4ff */
[----:B------:R-:W-:Y:S02]  /*11210*/  IADD3.X R34, PT, PT, RZ, R34, RZ, P4, !PT ;  /* 0x00000022ff227210 */ /* 0x000fe400027fe4ff */
[----:B------:R-:W-:-:S07]  /*11220*/  IADD3.X R48, PT, PT, RZ, R48, RZ, P6, !PT ;  /* 0x00000030ff307210 */ /* 0x000fce00037fe4ff */
.L_x_2176:
[C---:B------:R-:W-:Y:S02]  /*11230*/  IADD3 R24, P2, PT, R32.reuse, R37, RZ ;  /* 0x0000002520187210 */ /* 0x040fe40007f5e0ff */
[----:B------:R-:W-:-:S03]  /*11240*/  IADD3 R28, P1, PT, R32, R35, RZ ;  /* 0x00000023201c7210 */ /* 0x000fc60007f3e0ff */
[C---:B------:R-:W-:Y:S01]  /*11250*/  IMAD.X R25, R17.reuse, 0x1, R36, P2 ;  /* 0x0000000111197824 */ /* 0x040fe200010e0624 */
[C---:B------:R-:W-:Y:S02]  /*11260*/  IADD3.X R29, PT, PT, R17.reuse, R40, RZ, P1, !PT ;  /* 0x00000028111d7210 */ /* 0x040fe40000ffe4ff */
[C---:B------:R-:W-:Y:S02]  /*11270*/  IADD3 R12, P2, PT, R32.reuse, R41, RZ ;  /* 0x00000029200c7210 */ /* 0x040fe40007f5e0ff */
[C---:B------:R-:W-:Y:S01]  /*11280*/  IADD3 R10, P1, PT, R32.reuse, R39, RZ ;  /* 0x00000027200a7210 */ /* 0x040fe20007f3e0ff */
[----:B------:R0:W2:Y:S02]  /*11290*/  LDG.E.U16 R50, desc[UR8][R28.64] ;  /* 0x000000081c327981 */ /* 0x0000a4000c1e1500 */
[C---:B------:R-:W-:Y:S01]  /*112a0*/  IMAD.X R13, R17.reuse, 0x1, R42, P2 ;  /* 0x00000001110d7824 */ /* 0x040fe200010e062a */
[----:B------:R-:W-:Y:S01]  /*112b0*/  IADD3.X R11, PT, PT, R17, R30, RZ, P1, !PT ;  /* 0x0000001e110b7210 */ /* 0x000fe20000ffe4ff */
[----:B------:R-:W2:Y:S01]  /*112c0*/  LDG.E.U16 R24, desc[UR8][R24.64] ;  /* 0x0000000818187981 */ /* 0x000ea2000c1e1500 */
[----:B------:R-:W-:-:S02]  /*112d0*/  IADD3 R8, P1, PT, R32, R47, RZ ;  /* 0x0000002f20087210 */ /* 0x000fc40007f3e0ff */
[C---:B------:R-:W-:Y:S01]  /*112e0*/  IADD3 R20, P2, PT, R32.reuse, R45, RZ ;  /* 0x0000002d20147210 */ /* 0x040fe20007f5e0ff */
[----:B------:R-:W3:Y:S01]  /*112f0*/  LDG.E.U16 R10, desc[UR8][R10.64] ;  /* 0x000000080a0a7981 */ /* 0x000ee2000c1e1500 */
[C---:B------:R-:W-:Y:S02]  /*11300*/  IADD3.X R9, PT, PT, R17.reuse, R34, RZ, P1, !PT ;  /* 0x0000002211097210 */ /* 0x040fe40000ffe4ff */
[C---:B0-----:R-:W-:Y:S01]  /*11310*/  IADD3 R28, P3, PT, R32.reuse, R49, RZ ;  /* 0x00000031201c7210 */ /* 0x041fe20007f7e0ff */
[C---:B------:R-:W-:Y:S01]  /*11320*/  IMAD.X R21, R17.reuse, 0x1, R44, P2 ;  /* 0x0000000111157824 */ /* 0x040fe200010e062c */
[----:B------:R-:W-:Y:S01]  /*11330*/  IADD3 R26, P1, PT, R32, R43, RZ ;  /* 0x0000002b201a7210 */ /* 0x000fe20007f3e0ff */
[----:B------:R-:W3:Y:S02]  /*11340*/  LDG.E.U16 R12, desc[UR8][R12.64] ;  /* 0x000000080c0c7981 */ /* 0x000ee4000c1e1500 */
[C---:B------:R-:W-:Y:S01]  /*11350*/  IMAD.X R29, R17.reuse, 0x1, R46, P3 ;  /* 0x00000001111d7824 */ /* 0x040fe200018e062e */
[----:B------:R-:W-:Y:S01]  /*11360*/  IADD3.X R27, PT, PT, R17, R48, RZ, P1, !PT ;  /* 0x00000030111b7210 */ /* 0x000fe20000ffe4ff */
        /* <DEDUP_REMOVED lines=15> */
[----:B------:R-:W-:Y:S01]  /*11460*/  IADD3 R5, PT, PT, R28, R5, R26 ;  /* 0x000000051c057210 */ /* 0x000fe20007ffe01a */
[----:B------:R-:W-:Y:S06]  /*11470*/  @P1 BRA `(.L_x_2176) ;  /* 0xfffffffc006c1947 */ /* 0x000fec000383ffff */
.L_x_2175:
[----:B------:R-:W-:Y:S05]  /*11480*/  BSYNC.RECONVERGENT B2 ;  /* 0x0000000000027941 */ /* 0x000fea0003800200 */
.L_x_2174:
        /* <DEDUP_REMOVED lines=25> */
[----:B-1----:R-:W-:-:S04]  /*11620*/  IMAD.WIDE.U32 R12, R15, UR6, R12 ;  /* 0x000000060f0c7c25 */ /* 0x002fc8000f8e000c */
[C---:B------:R-:W-:Y:S01]  /*11630*/  IMAD R21, R15.reuse, UR13, R20 ;  /* 0x0000000d0f157c24 */ /* 0x040fe2000f8e0214 */
[----:B------:R-:W-:Y:S01]  /*11640*/  IADD3 R33, P4, PT, R18, -R12, RZ ;  /* 0x8000000c12217210 */ /* 0x000fe20007f9e0ff */
[----:B------:R-:W-:Y:S01]  /*11650*/  IMAD R25, R15, UR7, R24 ;  /* 0x000000070f197c24 */ /* 0x000fe2000f8e0218 */
[----:B------:R-:W-:Y:S01]  /*11660*/  IADD3 R7, P3, PT, R12, UR6, RZ ;  /* 0x000000060c077c10 */ /* 0x000fe2000ff7e0ff */
[----:B------:R-:W-:Y:S01]  /*11670*/  IMAD.IADD R21, R9, 0x1, R21 ;  /* 0x0000000109157824 */ /* 0x000fe200078e0215 */
[----:B------:R-:W-:Y:S01]  /*11680*/  IADD3 R12, P5, PT, R8, UR12, RZ ;  /* 0x0000000c080c7c10 */ /* 0x000fe2000ffbe0ff */
[----:B---3--:R-:W-:Y:S01]  /*11690*/  IMAD R11, R11, UR14, RZ ;  /* 0x0000000e0b0b7c24 */ /* 0x008fe2000f8e02ff */
[----:B------:R-:W-:Y:S01]  /*116a0*/  IADD3 R25, PT, PT, R13, R25, RZ ;  /* 0x000000190d197210 */ /* 0x000fe20007ffe0ff */
[----:B------:R-:W-:Y:S01]  /*116b0*/  IMAD.MOV.U32 R20, RZ, RZ, R8 ;  /* 0x000000ffff147224 */ /* 0x000fe200078e0008 */
[----:B------:R-:W-:Y:S01]  /*116c0*/  IADD3 R27, P2, PT, R18, -R7, RZ ;  /* 0x80000007121b7210 */ /* 0x000fe20007f5e0ff */
[C---:B------:R-:W-:Y:S01]  /*116d0*/  IMAD R31, R10.reuse, UR15, R11 ;  /* 0x0000000f0a1f7c24 */ /* 0x040fe2000f8e020b */
[----:B------:R-:W-:Y:S01]  /*116e0*/  IADD3.X R29, PT, PT, R25, UR7, RZ, P3, !PT ;  /* 0x00000007191d7c10 */ /* 0x000fe20009ffe4ff */
[----:B------:R-:W-:Y:S01]  /*116f0*/  IMAD.WIDE.U32 R8, R10, UR14, R20 ;  /* 0x0000000e0a087c25 */ /* 0x000fe2000f8e0014 */
[----:B------:R-:W-:-:S02]  /*11700*/  IADD3.X R10, PT, PT, R19, ~R25, RZ, P4, !PT ;  /* 0x80000019130a7210 */ /* 0x000fc400027fe4ff */
[----:B------:R-:W-:Y:S02]  /*11710*/  IADD3 R24, P1, PT, R12, UR12, RZ ;  /* 0x0000000c0c187c10 */ /* 0x000fe4000ff3e0ff */
[----:B------:R-:W-:Y:S01]  /*11720*/  IADD3.X R13, PT, PT, R21, UR13, RZ, P5, !PT ;  /* 0x0000000d150d7c10 */ /* 0x000fe2000affe4ff */
[----:B------:R-:W-:Y:S01]  /*11730*/  IMAD R10, R10, UR14, RZ ;  /* 0x0000000e0a0a7c24 */ /* 0x000fe2000f8e02ff */
[----:B------:R-:W-:Y:S01]  /*11740*/  IADD3 R7, P3, P4, R18, -UR6, -R7 ;  /* 0x8000000612077c10 */ /* 0x000fe2000fc7e807 */
[----:B------:R-:W-:Y:S01]  /*11750*/  IMAD.X R21, R19, 0x1, ~R29, P2 ;  /* 0x0000000113157824 */ /* 0x000fe200010e0e1d */
[----:B------:R-:W-:Y:S01]  /*11760*/  IADD3 R20, P5, PT, R24, UR12, RZ ;  /* 0x0000000c18147c10 */ /* 0x000fe2000ffbe0ff */
[----:B------:R-:W-:Y:S01]  /*11770*/  IMAD R35, R33, UR15, R10 ;  /* 0x0000000f21237c24 */ /* 0x000fe2000f8e020a */
[----:B------:R-:W-:Y:S01]  /*11780*/  IADD3.X R25, PT, PT, R13, UR13, RZ, P1, !PT ;  /* 0x0000000d0d197c10 */ /* 0x000fe20008ffe4ff */
[----:B------:R-:W-:Y:S01]  /*11790*/  IMAD.WIDE.U32 R10, R33, UR14, R12 ;  /* 0x0000000e210a7c25 */ /* 0x000fe2000f8e000c */
[----:B------:R-:W-:-:S02]  /*117a0*/  IADD3.X R26, PT, PT, R19, ~UR7, ~R29, P3, P4 ;  /* 0x80000007131a7c10 */ /* 0x000fc40009fe8c1d */
[----:B------:R-:W-:Y:S01]  /*117b0*/  IADD3 R9, PT, PT, R31, R9, RZ ;  /* 0x000000091f097210 */ /* 0x000fe20007ffe0ff */
[----:B------:R-:W-:Y:S01]  /*117c0*/  IMAD R12, R21, UR14, RZ ;  /* 0x0000000e150c7c24 */ /* 0x000fe2000f8e02ff */
[----:B------:R-:W-:Y:S01]  /*117d0*/  IADD3.X R21, PT, PT, R25, UR13, RZ, P5, !PT ;  /* 0x0000000d19157c10 */ /* 0x000fe2000affe4ff */
[----:B------:R-:W-:Y:S02]  /*117e0*/  IMAD R26, R26, UR14, RZ ;  /* 0x0000000e1a1a7c24 */ /* 0x000fe4000f8e02ff */
[----:B------:R-:W-:Y:S02]  /*117f0*/  IMAD R29, R27, UR15, R12 ;  /* 0x0000000f1b1d7c24 */ /* 0x000fe4000f8e020c */
[C---:B------:R-:W-:Y:S01]  /*11800*/  IMAD R31, R7.reuse, UR15, R26 ;  /* 0x0000000f071f7c24 */ /* 0x040fe2000f8e021a */
[----:B------:R-:W-:Y:S01]  /*11810*/  LEA R26, P2, R10, R14, 0x1 ;  /* 0x0000000e0a1a7211 */ /* 0x000fe200078408ff */
[----:B------:R-:W-:-:S04]  /*11820*/  IMAD.WIDE.U32 R20, R7, UR14, R20 ;  /* 0x0000000e07147c25 */ /* 0x000fc8000f8e0014 */
[----:B------:R-:W-:Y:S02]  /*11830*/  IMAD.IADD R7, R35, 0x1, R11 ;  /* 0x0000000123077824 */ /* 0x000fe400078e020b */
[----:B------:R-:W-:Y:S01]  /*11840*/  IMAD.WIDE.U32 R12, R27, UR14, R24 ;  /* 0x0000000e1b0c7c25 */ /* 0x000fe2000f8e0018 */
[-C--:B------:R-:W-:Y:S02]  /*11850*/  LEA R24, P1, R8, R14.reuse, 0x1 ;  /* 0x0000000e08187211 */ /* 0x080fe400078208ff */
[-C--:B------:R-:W-:Y:S01]  /*11860*/  LEA.HI.X R27, R10, R3.reuse, R7, 0x1, P2 ;  /* 0x000000030a1b7211 */ /* 0x080fe200010f0c07 */
[----:B------:R-:W-:Y:S01]  /*11870*/  IMAD.IADD R7, R21, 0x1, R31 ;  /* 0x0000000115077824 */ /* 0x000fe200078e021f */
[----:B------:R-:W-:Y:S02]  /*11880*/  LEA.HI.X R25, R8, R3, R9, 0x1, P1 ;  /* 0x0000000308197211 */ /* 0x000fe400008f0c09 */
[----:B------:R-:W-:Y:S01]  /*11890*/  IADD3 R9, PT, PT, R13, R29, RZ ;  /* 0x0000001d0d097210 */ /* 0x000fe20007ffe0ff */
[----:B------:R-:W2:Y:S01]  /*118a0*/  LDG.E.U16 R26, desc[UR8][R26.64] ;  /* 0x000000081a1a7981 */ /* 0x000ea2000c1e1500 */
[----:B------:R-:W-:-:S02]  /*118b0*/  LEA R8, P1, R12, R14, 0x1 ;  /* 0x0000000e0c087211 */ /* 0x000fc400078208ff */
[----:B------:R-:W-:Y:S01]  /*118c0*/  LEA R10, P2, R20, R14, 0x1 ;  /* 0x0000000e140a7211 */ /* 0x000fe200078408ff */
[----:B------:R-:W2:Y:S01]  /*118d0*/  LDG.E.U16 R24, desc[UR8][R24.64] ;  /* 0x0000000818187981 */ /* 0x000ea2000c1e1500 */
[-C--:B------:R-:W-:Y:S02]  /*118e0*/  LEA.HI.X R9, R12, R3.reuse, R9, 0x1, P1 ;  /* 0x000000030c097211 */ /* 0x080fe400008f0c09 */
[----:B------:R-:W-:-:S03]  /*118f0*/  LEA.HI.X R11, R20, R3, R7, 0x1, P2 ;  /* 0x00000003140b7211 */ /* 0x000fc600010f0c07 */
[----:B------:R-:W3:Y:S04]  /*11900*/  LDG.E.U16 R8, desc[UR8][R8.64] ;  /* 0x0000000808087981 */ /* 0x000ee8000c1e1500 */
[----:B------:R-:W3:Y:S01]  /*11910*/  LDG.E.U16 R10, desc[UR8][R10.64] ;  /* 0x000000080a0a7981 */ /* 0x000ee2000c1e1500 */
[----:B------:R-:W-:-:S04]  /*11920*/  IADD3 R15, P1, PT, R15, 0x4, RZ ;  /* 0x000000040f0f7810 */ /* 0x000fc80007f3e0ff */
[----:B------:R-:W-:Y:S02]  /*11930*/  IADD3.X R16, PT, PT, RZ, R16, RZ, P1, !PT ;  /* 0x00000010ff107210 */ /* 0x000fe40000ffe4ff */
[----:B--2--5:R-:W-:-:S04]  /*11940*/  IADD3 R5, PT, PT, R26, R5, R24 ;  /* 0x000000051a057210 */ /* 0x024fc80007ffe018 */
[----:B---3--:R-:W-:-:S07]  /*11950*/  IADD3 R5, PT, PT, R10, R5, R8 ;  /* 0x000000050a057210 */ /* 0x008fce0007ffe008 */
.L_x_2180:
[----:B------:R-:W-:Y:S05]  /*11960*/  BSYNC.RECONVERGENT B3 ;  /* 0x0000000000037941 */ /* 0x000fea0003800200 */
.L_x_2179:
        /* <DEDUP_REMOVED lines=18> */
[C---:B------:R-:W-:Y:S02]  /*11a90*/  IMAD R25, R15.reuse, UR7, R24 ;  /* 0x000000070f197c24 */ /* 0x040fe4000f8e0218 */
[----:B------:R-:W-:-:S03]  /*11aa0*/  IMAD.WIDE.U32 R6, R15, UR12, RZ ;  /* 0x0000000c0f067c25 */ /* 0x000fc6000f8e00ff */
[----:B------:R-:W-:Y:S01]  /*11ab0*/  IADD3 R25, PT, PT, R11, R25, RZ ;  /* 0x000000190b197210 */ /* 0x000fe20007ffe0ff */
[----:B------:R-:W-:Y:S02]  /*11ac0*/  IMAD R21, R15, UR13, R20 ;  /* 0x0000000d0f157c24 */ /* 0x000fe4000f8e0214 */
[C---:B------:R-:W-:Y:S02]  /*11ad0*/  IMAD R17, R13.reuse, UR7, R12 ;  /* 0x000000070d117c24 */ /* 0x040fe4000f8e020c */
[----:B------:R-:W-:Y:S01]  /*11ae0*/  IMAD.WIDE.U32 R8, R13, UR6, R18 ;  /* 0x000000060d087c25 */ /* 0x000fe2000f8e0012 */
[----:B------:R-:W-:Y:S02]  /*11af0*/  IADD3 R13, P1, PT, R18, -R10, RZ ;  /* 0x8000000a120d7210 */ /* 0x000fe40007f3e0ff */
[----:B------:R-:W-:Y:S01]  /*11b00*/  IADD3 R10, P2, PT, R6, UR12, RZ ;  /* 0x0000000c060a7c10 */ /* 0x000fe2000ff5e0ff */
[----:B------:R-:W-:Y:S01]  /*11b10*/  IMAD.IADD R7, R7, 0x1, R21 ;  /* 0x0000000107077824 */ /* 0x000fe200078e0215 */
[----:B------:R-:W-:Y:S01]  /*11b20*/  IADD3 R17, PT, PT, R9, R17, RZ ;  /* 0x0000001109117210 */ /* 0x000fe20007ffe0ff */
[----:B------:R-:W-:-:S03]  /*11b30*/  IMAD.X R25, R19, 0x1, ~R25, P1 ;  /* 0x0000000113197824 */ /* 0x000fc600008e0e19 */
[----:B------:R-:W-:Y:S01]  /*11b40*/  IADD3.X R11, PT, PT, R7, UR13, RZ, P2, !PT ;  /* 0x0000000d070b7c10 */ /* 0x000fe200097fe4ff */
[----:B---3--:R-:W-:Y:S02]  /*11b50*/  IMAD R17, R17, UR14, RZ ;  /* 0x0000000e11117c24 */ /* 0x008fe4000f8e02ff */
[----:B------:R-:W-:Y:S02]  /*11b60*/  IMAD R12, R25, UR14, RZ ;  /* 0x0000000e190c7c24 */ /* 0x000fe4000f8e02ff */
[----:B------:R-:W-:-:S04]  /*11b70*/  IMAD.WIDE.U32 R10, R13, UR14, R10 ;  /* 0x0000000e0d0a7c25 */ /* 0x000fc8000f8e000a */
[----:B------:R-:W-:-:S04]  /*11b80*/  IMAD.WIDE.U32 R6, R8, UR14, R6 ;  /* 0x0000000e08067c25 */ /* 0x000fc8000f8e0006 */
[----:B------:R-:W-:Y:S01]  /*11b90*/  IMAD R17, R8, UR15, R17 ;  /* 0x0000000f08117c24 */ /* 0x000fe2000f8e0211 */
[-C--:B------:R-:W-:Y:S01]  /*11ba0*/  LEA R8, P1, R6, R14.reuse, 0x1 ;  /* 0x0000000e06087211 */ /* 0x080fe200078208ff */
[----:B------:R-:W-:Y:S01]  /*11bb0*/  IMAD R13, R13, UR15, R12 ;  /* 0x0000000f0d0d7c24 */ /* 0x000fe2000f8e020c */
[----:B------:R-:W-:Y:S02]  /*11bc0*/  LEA R12, P2, R10, R14, 0x1 ;  /* 0x0000000e0a0c7211 */ /* 0x000fe400078408ff */
[----:B------:R-:W-:Y:S01]  /*11bd0*/  IADD3 R17, PT, PT, R17, R7, RZ ;  /* 0x0000000711117210 */ /* 0x000fe20007ffe0ff */
[----:B------:R-:W-:-:S03]  /*11be0*/  IMAD.IADD R13, R13, 0x1, R11 ;  /* 0x000000010d0d7824 */ /* 0x000fc600078e020b */
[-C--:B------:R-:W-:Y:S02]  /*11bf0*/  LEA.HI.X R9, R6, R3.reuse, R17, 0x1, P1 ;  /* 0x0000000306097211 */ /* 0x080fe400008f0c11 */
[----:B------:R-:W-:-:S03]  /*11c00*/  LEA.HI.X R13, R10, R3, R13, 0x1, P2 ;  /* 0x000000030a0d7211 */ /* 0x000fc600010f0c0d */
[----:B------:R-:W2:Y:S04]  /*11c10*/  LDG.E.U16 R8, desc[UR8][R8.64] ;  /* 0x0000000808087981 */ /* 0x000ea8000c1e1500 */
[----:B------:R-:W2:Y:S01]  /*11c20*/  LDG.E.U16 R12, desc[UR8][R12.64] ;  /* 0x000000080c0c7981 */ /* 0x000ea2000c1e1500 */
[----:B------:R-:W-:-:S04]  /*11c30*/  IADD3 R15, P1, PT, R15, 0x2, RZ ;  /* 0x000000020f0f7810 */ /* 0x000fc80007f3e0ff */
[----:B------:R-:W-:Y:S02]  /*11c40*/  IADD3.X R16, PT, PT, RZ, R16, RZ, P1, !PT ;  /* 0x00000010ff107210 */ /* 0x000fe40000ffe4ff */
[----:B--2--5:R-:W-:-:S07]  /*11c50*/  IADD3 R5, PT, PT, R12, R5, R8 ;  /* 0x000000050c057210 */ /* 0x024fce0007ffe008 */
.L_x_2182:
[----:B------:R-:W-:Y:S05]  /*11c60*/  BSYNC.RECONVERGENT B3 ;  /* 0x0000000000037941 */ /* 0x000fea0003800200 */
.L_x_2181:
        /* <DEDUP_REMOVED lines=20> */
[----:B------:R-:W2:Y:S02]  /*11db0*/  LDG.E.U16 R14, desc[UR8][R14.64] ;  /* 0x000000080e0e7981 */ /* 0x000ea4000c1e1500 */
[----:B--2--5:R-:W-:-:S07]  /*11dc0*/  IMAD.IADD R5, R5, 0x1, R14 ;  /* 0x0000000105057824 */ /* 0x024fce00078e020e */
.L_x_2178:
[----:B------:R-:W-:Y:S05]  /*11dd0*/  BSYNC.RECONVERGENT B2 ;  /* 0x0000000000027941 */ /* 0x000fea0003800200 */
.L_x_2177:
[----:B-----5:R0:W-:Y:S02]  /*11de0*/  STG.E.U16 desc[UR8][R22.64], R5 ;  /* 0x0000000516007986 */ /* 0x0201e4000c101508 */
.L_x_2173:
[----:B------:R-:W-:Y:S05]  /*11df0*/  BSYNC.RECONVERGENT B1 ;  /* 0x0000000000017941 */ /* 0x000fea0003800200 */
.L_x_2172:
[----:B------:R-:W-:-:S07]  /*11e00*/  IADD3 R4, PT, PT, R4, 0x80, RZ ;  /* 0x0000008004047810 */ /* 0x000fce0007ffe0ff */
.L_x_2164:
[----:B------:R-:W-:Y:S05]  /*11e10*/  BSYNC.RECONVERGENT B0 ;  /* 0x0000000000007941 */ /* 0x000fea0003800200 */
.L_x_2163:
        /* <DEDUP_REMOVED lines=352> */
.L_x_2185:
        /* <DEDUP_REMOVED lines=37> */
.L_x_2188:
[----:B------:R-:W-:-:S07]  /*13670*/  MOV R5, 0x13690 ;  /* 0x0001369000057802 */ /* 0x000fce0000000f00 */
[----:B------:R-:W-:Y:S05]  /*13680*/  CALL.REL.NOINC `($__internal_7_$__cuda_sm20_div_s64) ;  /* 0x0000015400947944 */ /* 0x000fea0003c00000 */
.L_x_2187:
[----:B------:R-:W-:Y:S05]  /*13690*/  BSYNC.RECONVERGENT B1 ;  /* 0x0000000000017941 */ /* 0x000fea0003800200 */
.L_x_2186:
        /* <DEDUP_REMOVED lines=39> */
.L_x_2190:
[----:B------:R-:W-:Y:S01]  /*13910*/  IMAD.MOV.U32 R10, RZ, RZ, R18 ;  /* 0x000000ffff0a7224 */ /* 0x000fe200078e0012 */
[----:B------:R-:W-:Y:S02]  /*13920*/  MOV R3, R19 ;  /* 0x0000001300037202 */ /* 0x000fe40000000f00 */
[----:B------:R-:W-:-:S07]  /*13930*/  MOV R5, 0x13950 ;  /* 0x0001395000057802 */ /* 0x000fce0000000f00 */
[----:B------:R-:W-:Y:S05]  /*13940*/  CALL.REL.NOINC `($__internal_7_$__cuda_sm20_div_s64) ;  /* 0x0000015000e47944 */ /* 0x000fea0003c00000 */
.L_x_2191:
[----:B------:R-:W-:Y:S05]  /*13950*/  BSYNC.RECONVERGENT B1 ;  /* 0x0000000000017941 */ /* 0x000fea0003800200 */
.L_x_2189:
        /* <DEDUP_REMOVED lines=66> */
[----:B------:R-:W-:Y:S02]  /*13d80*/  IMAD R30, R30, UR12, RZ ;  /* 0x0000000c1e1e7c24 */ /* 0x000fe4000f8e02ff */
[----:B------:R-:W-:Y:S01]  /*13d90*/  IMAD R35, R20, R25, R32 ;  /* 0x0000001914237224 */ /* 0x000fe200078e0220 */
        /* <DEDUP_REMOVED lines=18> */
[----:B------:R-:W-:Y:S01]  /*13ec0*/  IMAD R50, R15, UR13, R50 ;  /* 0x0000000d0f327c24 */ /* 0x000fe2000f8e0232 */
[----:B------:R-:W-:Y:S01]  /*13ed0*/  IADD3 R31, P4, PT, RZ, -R38, RZ ;  /* 0x80000026ff1f7210 */ /* 0x000fe20007f9e0ff */
[----:B------:R-:W-:-:S02]  /*13ee0*/  IMAD R26, R27, UR12, RZ ;  /* 0x0000000c1b1a7c24 */ /* 0x000fc4000f8e02ff */
[C---:B------:R-:W-:Y:S01]  /*13ef0*/  IMAD R27, R42.reuse, R25, R29 ;  /* 0x000000192a1b7224 */ /* 0x040fe200078e021d */
[----:B------:R-:W-:Y:S01]  /*13f00*/  IADD3 R29, P3, PT, RZ, -R35, RZ ;  /* 0x80000023ff1d7210 */ /* 0x000fe20007f7e0ff */
[----:B------:R-:W-:Y:S01]  /*13f10*/  IMAD.WIDE.U32 R42, R42, R24, RZ ;  /* 0x000000182a2a7225 */ /* 0x000fe200078e00ff */
[----:B------:R-:W-:-:S03]  /*13f20*/  IADD3.X R30, PT, PT, RZ, ~R40, RZ, P4, !PT ;  /* 0x80000028ff1e7210 */ /* 0x000fc600027fe4ff */
[----:B------:R-:W-:Y:S01]  /*13f30*/  IMAD R33, R47, UR13, R26 ;  /* 0x0000000d2f217c24 */ /* 0x000fe2000f8e021a */
[----:B------:R-:W-:Y:S01]  /*13f40*/  IADD3 R27, PT, PT, R43, R27, RZ ;  /* 0x0000001b2b1b7210 */ /* 0x000fe20007ffe0ff */
[----:B------:R-:W-:Y:S01]  /*13f50*/  IMAD.WIDE.U32 R46, R47, UR12, R18 ;  /* 0x0000000c2f2e7c25 */ /* 0x000fe2000f8e0012 */
[C---:B------:R-:W-:Y:S02]  /*13f60*/  SHF.L.U32 R41, R42.reuse, 0x1, RZ ;  /* 0x000000012a297819 */ /* 0x040fe400000006ff */
[----:B------:R-:W-:Y:S01]  /*13f70*/  SHF.L.U64.HI R42, R42, 0x1, R27 ;  /* 0x000000012a2a7819 */ /* 0x000fe2000001021b */
[----:B------:R-:W-:Y:S01]  /*13f80*/  IMAD.X R28, RZ, RZ, ~R39, P3 ;  /* 0x000000ffff1c7224 */ /* 0x000fe200018e0e27 */
[----:B------:R-:W0:Y:S01]  /*13f90*/  LDC.64 R26, c[0x0][0x608] ;  /* 0x00018200ff1a7b82 */ /* 0x000e220000000a00 */
[----:B------:R-:W-:Y:S01]  /*13fa0*/  IMAD.IADD R33, R47, 0x1, R33 ;  /* 0x000000012f217824 */ /* 0x000fe200078e0221 */
[----:B------:R-:W-:Y:S01]  /*13fb0*/  IADD3 R43, P3, PT, R15, 0x7, RZ ;  /* 0x000000070f2b7810 */ /* 0x000fe20007f7e0ff */
[----:B------:R-:W-:-:S02]  /*13fc0*/  IMAD R28, R28, UR12, RZ ;  /* 0x0000000c1c1c7c24 */ /* 0x000fc4000f8e02ff */
[----:B------:R-:W-:Y:S02]  /*13fd0*/  IMAD R45, R33, R24, RZ ;  /* 0x00000018212d7224 */ /* 0x000fe400078e02ff */
[----:B------:R-:W-:Y:S02]  /*13fe0*/  IMAD R30, R30, UR12, RZ ;  /* 0x0000000c1e1e7c24 */ /* 0x000fe4000f8e02ff */
[C---:B------:R-:W-:Y:S02]  /*13ff0*/  IMAD R33, R29.reuse, UR13, R28 ;  /* 0x0000000d1d217c24 */ /* 0x040fe4000f8e021c */
[----:B------:R-:W-:-:S04]  /*14000*/  IMAD.WIDE.U32 R28, R29, UR12, R18 ;  /* 0x0000000c1d1c7c25 */ /* 0x000fc8000f8e0012 */
[C---:B------:R-:W-:Y:S01]  /*14010*/  IMAD R45, R46.reuse, R25, R45 ;  /* 0x000000192e2d7224 */ /* 0x040fe200078e022d */
[----:B------:R-:W-:Y:S01]  /*14020*/  IADD3 R33, PT, PT, R29, R33, RZ ;  /* 0x000000211d217210 */ /* 0x000fe20007ffe0ff */
[----:B------:R-:W-:-:S04]  /*14030*/  IMAD.WIDE.U32 R46, R46, R24, RZ ;  /* 0x000000182e2e7225 */ /* 0x000fc800078e00ff */
[----:B------:R-:W-:Y:S01]  /*14040*/  IMAD.X R44, RZ, RZ, R16, P3 ;  /* 0x000000ffff2c7224 */ /* 0x000fe200018e0610 */
[----:B------:R-:W-:Y:S01]  /*14050*/  IADD3 R32, P3, PT, RZ, -R43, RZ ;  /* 0x8000002bff207210 */ /* 0x000fe20007f7e0ff */
[C---:B------:R-:W-:Y:S02]  /*14060*/  IMAD R51, R31.reuse, UR13, R30 ;  /* 0x0000000d1f337c24 */ /* 0x040fe4000f8e021e */
[----:B------:R-:W-:-:S04]  /*14070*/  IMAD.WIDE.U32 R30, R31, UR12, R18 ;  /* 0x0000000c1f1e7c25 */ /* 0x000fc8000f8e0012 */
[----:B------:R-:W-:Y:S01]  /*14080*/  IMAD.IADD R29, R47, 0x1, R45 ;  /* 0x000000012f1d7824 */ /* 0x000fe200078e022d */
[----:B------:R-:W-:Y:S01]  /*14090*/  IADD3.X R47, PT, PT, RZ, ~R44, RZ, P3, !PT ;  /* 0x8000002cff2f7210 */ /* 0x000fe20001ffe4ff */
[----:B------:R-:W-:Y:S01]  /*140a0*/  IMAD R52, R33, R24, RZ ;  /* 0x0000001821347224 */ /* 0x000fe200078e02ff */
[----:B------:R-:W-:Y:S01]  /*140b0*/  IADD3 R51, PT, PT, R31, R51, RZ ;  /* 0x000000331f337210 */ /* 0x000fe20007ffe0ff */
[----:B0-----:R-:W-:-:S04]  /*140c0*/  IMAD.WIDE.U32 R26, R15, UR12, R26 ;  /* 0x0000000c0f1a7c25 */ /* 0x001fc8000f8e001a */
[----:B------:R-:W-:Y:S01]  /*140d0*/  IMAD R47, R47, UR12, RZ ;  /* 0x0000000c2f2f7c24 */ /* 0x000fe2000f8e02ff */
[----:B------:R-:W-:Y:S01]  /*140e0*/  IADD3 R26, P3, PT, R18, -R26, RZ ;  /* 0x8000001a121a7210 */ /* 0x000fe20007f7e0ff */
[----:B------:R-:W-:Y:S01]  /*140f0*/  IMAD R51, R51, R24, RZ ;  /* 0x0000001833337224 */ /* 0x000fe200078e02ff */
[----:B------:R-:W-:Y:S01]  /*14100*/  IADD3 R50, PT, PT, R27, R50, RZ ;  /* 0x000000321b327210 */ /* 0x000fe20007ffe0ff */
[C---:B------:R-:W-:Y:S02]  /*14110*/  IMAD R47, R32.reuse, UR13, R47 ;  /* 0x0000000d202f7c24 */ /* 0x040fe4000f8e022f */
[----:B------:R-:W-:Y:S01]  /*14120*/  IMAD.WIDE.U32 R32, R32, UR12, R18 ;  /* 0x0000000c20207c25 */ /* 0x000fe2000f8e0012 */
[----:B------:R-:W0:Y:S03]  /*14130*/  LDCU.64 UR12, c[0x0][0x5f0] ;  /* 0x0000be00ff0c77ac */ /* 0x000e260008000a00 */
[C---:B------:R-:W-:Y:S01]  /*14140*/  IMAD.SHL.U32 R45, R46.reuse, 0x2, RZ ;  /* 0x000000022e2d7824 */ /* 0x040fe200078e00ff */
[----:B------:R-:W-:Y:S01]  /*14150*/  SHF.L.U64.HI R46, R46, 0x1, R29 ;  /* 0x000000012e2e7819 */ /* 0x000fe2000001021d */
[----:B------:R-:W-:Y:S01]  /*14160*/  IMAD R51, R30, R25, R51 ;  /* 0x000000191e337224 */ /* 0x000fe200078e0233 */
[----:B------:R-:W-:Y:S01]  /*14170*/  IADD3 R33, PT, PT, R33, R47, RZ ;  /* 0x0000002f21217210 */ /* 0x000fe20007ffe0ff */
[----:B------:R-:W-:-:S02]  /*14180*/  IMAD R52, R28, R25, R52 ;  /* 0x000000191c347224 */ /* 0x000fc400078e0234 */
[----:B------:R-:W-:-:S04]  /*14190*/  IMAD.WIDE.U32 R30, R30, R24, RZ ;  /* 0x000000181e1e7225 */ /* 0x000fc800078e00ff */
[----:B------:R-:W-:-:S04]  /*141a0*/  IMAD.WIDE.U32 R28, R28, R24, RZ ;  /* 0x000000181c1c7225 */ /* 0x000fc800078e00ff */
[----:B------:R-:W-:Y:S02]  /*141b0*/  IMAD.IADD R31, R31, 0x1, R51 ;  /* 0x000000011f1f7824 */ /* 0x000fe400078e0233 */
[----:B------:R-:W-:Y:S01]  /*141c0*/  IMAD.IADD R52, R29, 0x1, R52 ;  /* 0x000000011d347824 */ /* 0x000fe200078e0234 */
[----:B------:R-:W-:Y:S01]  /*141d0*/  SHF.L.U32 R29, R28, 0x1, RZ ;  /* 0x000000011c1d7819 */ /* 0x000fe200000006ff */
[----:B------:R-:W-:Y:S01]  /*141e0*/  IMAD R49, R49, UR6, RZ ;  /* 0x0000000631317c24 */ /* 0x000fe2000f8e02ff */
[----:B------:R-:W-:Y:S01]  /*141f0*/  SHF.L.U64.HI R31, R30, 0x1, R31 ;  /* 0x000000011e1f7819 */ /* 0x000fe2000001021f */
[----:B------:R-:W-:Y:S01]  /*14200*/  IMAD R27, R48, UR6, RZ ;  /* 0x00000006301b7c24 */ /* 0x000fe2000f8e02ff */
[----:B------:R-:W-:Y:S01]  /*14210*/  SHF.L.U64.HI R28, R28, 0x1, R52 ;  /* 0x000000011c1c7819 */ /* 0x000fe20000010234 */
[----:B------:R-:W-:Y:S02]  /*14220*/  IMAD R33, R33, R24, RZ ;  /* 0x0000001821217224 */ /* 0x000fe400078e02ff */
[----:B------:R-:W-:-:S02]  /*14230*/  IMAD.X R50, R19, 0x1, ~R50, P3 ;  /* 0x0000000113327824 */ /* 0x000fc400018e0e32 */
[----:B------:R-:W-:Y:S02]  /*14240*/  IMAD.SHL.U32 R47, R30, 0x2, RZ ;  /* 0x000000021e2f7824 */ /* 0x000fe400078e00ff */
[C---:B------:R-:W-:Y:S02]  /*14250*/  IMAD R30, R9.reuse, UR7, R49 ;  /* 0x00000007091e7c24 */ /* 0x040fe4000f8e0231 */
[----:B------:R-:W-:-:S04]  /*14260*/  IMAD.WIDE.U32 R48, R9, UR6, RZ ;  /* 0x0000000609307c25 */ /* 0x000fc8000f8e00ff */
[----:B------:R-:W-:Y:S01]  /*14270*/  IMAD R34, R34, UR6, RZ ;  /* 0x0000000622227c24 */ /* 0x000fe2000f8e02ff */
[----:B------:R-:W-:Y:S01]  /*14280*/  LEA R36, P3, R48, R36, 0x1 ;  /* 0x0000002430247211 */ /* 0x000fe200078608ff */
[C---:B------:R-:W-:Y:S02]  /*14290*/  IMAD R27, R12.reuse, UR7, R27 ;  /* 0x000000070c1b7c24 */ /* 0x040fe4000f8e021b */
[----:B------:R-:W-:-:S04]  /*142a0*/  IMAD.WIDE.U32 R52, R12, UR6, RZ ;  /* 0x000000060c347c25 */ /* 0x000fc8000f8e00ff */
[----:B------:R-:W-:Y:S01]  /*142b0*/  IMAD R51, R32, R25, R33 ;  /* 0x0000001920337224 */ /* 0x000fe200078e0221 */
[----:B------:R-:W-:Y:S01]  /*142c0*/  IADD3 R27, PT, PT, R53, R27, RZ ;  /* 0x0000001b351b7210 */ /* 0x000fe20007ffe0ff */
[-C--:B------:R-:W-:Y:S01]  /*142d0*/  IMAD R50, R50, R24.reuse, RZ ;  /* 0x0000001832327224 */ /* 0x080fe200078e02ff */
[----:B------:R-:W-:Y:S01]  /*142e0*/  LEA R41, P4, R52, R41, 0x1 ;  /* 0x0000002934297211 */ /* 0x000fe200078808ff */
[----:B------:R-:W-:-:S03]  /*142f0*/  IMAD.WIDE.U32 R32, R32, R24, RZ ;  /* 0x0000001820207225 */ /* 0x000fc600078e00ff */
[----:B------:R-:W-:Y:S01]  /*14300*/  LEA.HI.X R42, R52, R42, R27, 0x1, P4 ;  /* 0x0000002a342a7211 */ /* 0x000fe200020f0c1b */
[C---:B------:R-:W-:Y:S01]  /*14310*/  IMAD R34, R17.reuse, UR7, R34 ;  /* 0x0000000711227c24 */ /* 0x040fe2000f8e0222 */
[----:B------:R-:W-:Y:S01]  /*14320*/  SHF.L.U32 R9, R32, 0x1, RZ ;  /* 0x0000000120097819 */ /* 0x000fe200000006ff */
[----:B------:R-:W-:-:S04]  /*14330*/  IMAD.WIDE.U32 R54, R17, UR6, RZ ;  /* 0x0000000611367c25 */ /* 0x000fc8000f8e00ff */
[----:B------:R-:W-:Y:S01]  /*14340*/  IMAD.IADD R30, R49, 0x1, R30 ;  /* 0x00000001311e7824 */ /* 0x000fe200078e021e */
[----:B------:R-:W-:Y:S01]  /*14350*/  IADD3 R34, PT, PT, R55, R34, RZ ;  /* 0x0000002237227210 */ /* 0x000fe20007ffe0ff */
[----:B------:R-:W-:Y:S01]  /*14360*/  IMAD R17, R26, R25, R50 ;  /* 0x000000191a117224 */ /* 0x000fe200078e0232 */
[----:B------:R-:W-:Y:S01]  /*14370*/  LEA R45, P5, R54, R45, 0x1 ;  /* 0x0000002d362d7211 */ /* 0x000fe200078a08ff */
[----:B------:R-:W-:Y:S01]  /*14380*/  IMAD.IADD R51, R33, 0x1, R51 ;  /* 0x0000000121337824 */ /* 0x000fe200078e0233 */
[----:B------:R-:W-:Y:S01]  /*14390*/  LEA.HI.X R30, R48, R37, R30, 0x1, P3 ;  /* 0x00000025301e7211 */ /* 0x000fe200018f0c1e */
[----:B------:R-:W-:Y:S01]  /*143a0*/  IMAD R12, R39, UR6, RZ ;  /* 0x00000006270c7c24 */ /* 0x000fe2000f8e02ff */
[----:B------:R-:W-:Y:S01]  /*143b0*/  LEA.HI.X R34, R54, R46, R34, 0x1, P5 ;  /* 0x0000002e36227211 */ /* 0x000fe200028f0c22 */
[----:B------:R-:W-:Y:S01]  /*143c0*/  IMAD.WIDE.U32 R24, R26, R24, RZ ;  /* 0x000000181a187225 */ /* 0x000fe200078e00ff */
[----:B------:R-:W-:-:S03]  /*143d0*/  SHF.L.U64.HI R51, R32, 0x1, R51 ;  /* 0x0000000120337819 */ /* 0x000fc60000010233 */
[----:B------:R-:W-:Y:S02]  /*143e0*/  IMAD R33, R40, UR6, RZ ;  /* 0x0000000628217c24 */ /* 0x000fe4000f8e02ff */
[C---:B------:R-:W-:Y:S01]  /*143f0*/  IMAD R37, R35.reuse, UR7, R12 ;  /* 0x0000000723257c24 */ /* 0x040fe2000f8e020c */
[----:B------:R-:W-:Y:S01]  /*14400*/  SHF.L.U32 R12, R24, 0x1, RZ ;  /* 0x00000001180c7819 */ /* 0x000fe200000006ff */
[----:B------:R-:W-:-:S04]  /*14410*/  IMAD.WIDE.U32 R26, R35, UR6, RZ ;  /* 0x00000006231a7c25 */ /* 0x000fc8000f8e00ff */
[----:B------:R-:W-:Y:S01]  /*14420*/  IMAD.IADD R17, R25, 0x1, R17 ;  /* 0x0000000119117824 */ /* 0x000fe200078e0211 */
[----:B------:R-:W-:Y:S01]  /*14430*/  LEA R29, P3, R26, R29, 0x1 ;  /* 0x0000001d1a1d7211 */ /* 0x000fe200078608ff */
[----:B------:R-:W-:Y:S02]  /*14440*/  IMAD R35, R38, UR7, R33 ;  /* 0x0000000726237c24 */ /* 0x000fe4000f8e0221 */
[----:B------:R-:W-:Y:S01]  /*14450*/  IMAD R44, R44, UR6, RZ ;  /* 0x000000062c2c7c24 */ /* 0x000fe2000f8e02ff */
[----:B------:R-:W-:Y:S01]  /*14460*/  SHF.L.U64.HI R24, R24, 0x1, R17 ;  /* 0x0000000118187819 */ /* 0x000fe20000010211 */
        /* <DEDUP_REMOVED lines=12> */
[----:B------:R-:W-:Y:S02]  /*14530*/  IADD3.X R38, PT, PT, ~R13, UR6, RZ, P2, !PT ;  /* 0x000000060d267c10 */ /* 0x000fe400097fe5ff */
[----:B------:R-:W-:Y:S02]  /*14540*/  LEA R9, P5, R32, R9, 0x1 ;  /* 0x0000000920097211 */ /* 0x000fe400078a08ff */
[----:B------:R-:W-:Y:S01]  /*14550*/  IADD3 R39, P2, PT, R14, R36, RZ ;  /* 0x000000240e277210 */ /* 0x000fe20007f5e0ff */
[----:B------:R-:W-:Y:S01]  /*14560*/  IMAD.X R36, RZ, RZ, R24, P6 ;  /* 0x000000ffff247224 */ /* 0x000fe200030e0618 */
[----:B------:R-:W-:Y:S01]  /*14570*/  LEA.HI.X R28, R26, R28, R17, 0x1, P3 ;  /* 0x0000001c1a1c7211 */ /* 0x000fe200018f0c11 */
[----:B0-----:R-:W-:Y:S01]  /*14580*/  IMAD.U32 R17, RZ, RZ, UR13 ;  /* 0x0000000dff117e24 */ /* 0x001fe2000f8e00ff */
[----:B------:R-:W-:-:S02]  /*14590*/  LEA.HI.X R46, R32, R51, R46, 0x1, P5 ;  /* 0x00000033202e7211 */ /* 0x000fc400028f0c2e */
        /* <DEDUP_REMOVED lines=16> */
.L_x_2196:
[C---:B------:R-:W-:Y:S02]  /*146a0*/  IADD3 R28, P1, PT, R32.reuse, R35, RZ ;  /* 0x00000023201c7210 */ /* 0x040fe40007f3e0ff */
[----:B------:R-:W-:-:S03]  /*146b0*/  IADD3 R24, P2, PT, R32, R37, RZ ;  /* 0x0000002520187210 */ /* 0x000fc60007f5e0ff */
[C---:B------:R-:W-:Y:S01]  /*146c0*/  IMAD.X R29, R17.reuse, 0x1, R40, P1 ;  /* 0x00000001111d7824 */ /* 0x040fe200008e0628 */
[C---:B------:R-:W-:Y:S02]  /*146d0*/  IADD3 R10, P1, PT, R32.reuse, R39, RZ ;  /* 0x00000027200a7210 */ /* 0x040fe40007f3e0ff */
[C---:B------:R-:W-:Y:S02]  /*146e0*/  IADD3.X R25, PT, PT, R17.reuse, R36, RZ, P2, !PT ;  /* 0x0000002411197210 */ /* 0x040fe400017fe4ff */
[C---:B------:R-:W-:Y:S01]  /*146f0*/  IADD3 R12, P2, PT, R32.reuse, R41, RZ ;  /* 0x00000029200c7210 */ /* 0x040fe20007f5e0ff */
[C---:B------:R-:W-:Y:S01]  /*14700*/  IMAD.X R11, R17.reuse, 0x1, R30, P1 ;  /* 0x00000001110b7824 */ /* 0x040fe200008e061e */
[C---:B------:R-:W-:Y:S01]  /*14710*/  IADD3 R8, P1, PT, R32.reuse, R47, RZ ;  /* 0x0000002f20087210 */ /* 0x040fe20007f3e0ff */
[----:B------:R0:W2:Y:S01]  /*14720*/  LDG.E.U16 R50, desc[UR8][R28.64] ;  /* 0x000000081c327981 */ /* 0x0000a2000c1e1500 */
[C---:B------:R-:W-:Y:S02]  /*14730*/  IADD3.X R13, PT, PT, R17.reuse, R42, RZ, P2, !PT ;  /* 0x0000002a110d7210 */ /* 0x040fe400017fe4ff */
[C---:B------:R-:W-:Y:S01]  /*14740*/  IADD3 R20, P2, PT, R32.reuse, R45, RZ ;  /* 0x0000002d20147210 */ /* 0x040fe20007f5e0ff */
[----:B------:R-:W2:Y:S01]  /*14750*/  LDG.E.U16 R24, desc[UR8][R24.64] ;  /* 0x0000000818187981 */ /* 0x000ea2000c1e1500 */
[----:B------:R-:W-:Y:S01]  /*14760*/  IMAD.X R9, R17, 0x1, R34, P1 ;  /* 0x0000000111097824 */ /* 0x000fe200008e0622 */
[----:B------:R-:W-:-:S02]  /*14770*/  IADD3 R26, P1, PT, R32, R43, RZ ;  /* 0x0000002b201a7210 */ /* 0x000fc40007f3e0ff */
[----:B------:R-:W-:Y:S01]  /*14780*/  IADD3.X R21, PT, PT, R17, R44, RZ, P2, !PT ;  /* 0x0000002c11157210 */ /* 0x000fe200017fe4ff */
[----:B------:R-:W3:Y:S01]  /*14790*/  LDG.E.U16 R10, desc[UR8][R10.64] ;  /* 0x000000080a0a7981 */ /* 0x000ee2000c1e1500 */
[----:B0-----:R-:W-:-:S03]  /*147a0*/  IADD3 R28, P3, PT, R32, R49, RZ ;  /* 0x00000031201c7210 */ /* 0x001fc60007f7e0ff */
[----:B------:R-:W3:Y:S01]  /*147b0*/  LDG.E.U16 R12, desc[UR8][R12.64] ;  /* 0x000000080c0c7981 */ /* 0x000ee2000c1e1500 */
[C---:B------:R-:W-:Y:S01]  /*147c0*/  IMAD.X R27, R17.reuse, 0x1, R48, P1 ;  /* 0x00000001111b7824 */ /* 0x040fe200008e0630 */
[----:B------:R-:W-:Y:S02]  /*147d0*/  IADD3.X R29, PT, PT, R17, R46, RZ, P3, !PT ;  /* 0x0000002e111d7210 */ /* 0x000fe40001ffe4ff */
        /* <DEDUP_REMOVED lines=15> */
[----:B------:R-:W-:Y:S01]  /*148d0*/  IADD3 R5, PT, PT, R28, R5, R26 ;  /* 0x000000051c057210 */ /* 0x000fe20007ffe01a */
[----:B------:R-:W-:Y:S06]  /*148e0*/  @P1 BRA `(.L_x_2196) ;  /* 0xfffffffc006c1947 */ /* 0x000fec000383ffff */
.L_x_2195:
[----:B------:R-:W-:Y:S05]  /*148f0*/  BSYNC.RECONVERGENT B2 ;  /* 0x0000000000027941 */ /* 0x000fea0003800200 */
.L_x_2194:
        /* <DEDUP_REMOVED lines=24> */
[C---:B------:R-:W-:Y:S01]  /*14a80*/  IMAD R21, R15.reuse, UR13, R20 ;  /* 0x0000000d0f157c24 */ /* 0x040fe2000f8e0214 */
[----:B------:R-:W-:Y:S01]  /*14a90*/  MOV R20, R8 ;  /* 0x0000000800147202 */ /* 0x000fe20000000f00 */
[----:B-1----:R-:W-:-:S03]  /*14aa0*/  IMAD.WIDE.U32 R12, R15, UR6, R12 ;  /* 0x000000060f0c7c25 */ /* 0x002fc6000f8e000c */
[----:B------:R-:W-:Y:S01]  /*14ab0*/  IADD3 R21, PT, PT, R9, R21, RZ ;  /* 0x0000001509157210 */ /* 0x000fe20007ffe0ff */
[----:B------:R-:W-:Y:S01]  /*14ac0*/  IMAD.IADD R11, R11, 0x1, R7 ;  /* 0x000000010b0b7824 */ /* 0x000fe200078e0207 */
[----:B------:R-:W-:Y:S01]  /*14ad0*/  IADD3 R33, P4, PT, R18, -R12, RZ ;  /* 0x8000000c12217210 */ /* 0x000fe20007f9e0ff */
[----:B------:R-:W-:Y:S01]  /*14ae0*/  IMAD R25, R15, UR7, R24 ;  /* 0x000000070f197c24 */ /* 0x000fe2000f8e0218 */
[----:B------:R-:W-:Y:S01]  /*14af0*/  IADD3 R7, P3, PT, R12, UR6, RZ ;  /* 0x000000060c077c10 */ /* 0x000fe2000ff7e0ff */
[----:B---3--:R-:W-:Y:S01]  /*14b00*/  IMAD R11, R11, UR14, RZ ;  /* 0x0000000e0b0b7c24 */ /* 0x008fe2000f8e02ff */
[----:B------:R-:W-:Y:S01]  /*14b10*/  IADD3 R12, P5, PT, R8, UR12, RZ ;  /* 0x0000000c080c7c10 */ /* 0x000fe2000ffbe0ff */
[----:B------:R-:W-:Y:S01]  /*14b20*/  IMAD.IADD R25, R13, 0x1, R25 ;  /* 0x000000010d197824 */ /* 0x000fe200078e0219 */
[----:B------:R-:W-:Y:S01]  /*14b30*/  IADD3 R27, P2, PT, R18, -R7, RZ ;  /* 0x80000007121b7210 */ /* 0x000fe20007f5e0ff */
[----:B------:R-:W-:Y:S01]  /*14b40*/  IMAD.WIDE.U32 R8, R10, UR14, R20 ;  /* 0x0000000e0a087c25 */ /* 0x000fe2000f8e0014 */
[----:B------:R-:W-:-:S02]  /*14b50*/  IADD3 R24, P1, PT, R12, UR12, RZ ;  /* 0x0000000c0c187c10 */ /* 0x000fc4000ff3e0ff */
[----:B------:R-:W-:Y:S01]  /*14b60*/  IADD3.X R29, PT, PT, R25, UR7, RZ, P3, !PT ;  /* 0x00000007191d7c10 */ /* 0x000fe20009ffe4ff */
[----:B------:R-:W-:Y:S01]  /*14b70*/  IMAD R31, R10, UR15, R11 ;  /* 0x0000000f0a1f7c24 */ /* 0x000fe2000f8e020b */
[----:B------:R-:W-:Y:S01]  /*14b80*/  IADD3.X R13, PT, PT, R21, UR13, RZ, P5, !PT ;  /* 0x0000000d150d7c10 */ /* 0x000fe2000affe4ff */
[----:B------:R-:W-:Y:S01]  /*14b90*/  IMAD.X R10, R19, 0x1, ~R25, P4 ;  /* 0x00000001130a7824 */ /* 0x000fe200020e0e19 */
[----:B------:R-:W-:Y:S01]  /*14ba0*/  IADD3 R7, P3, P4, R18, -UR6, -R7 ;  /* 0x8000000612077c10 */ /* 0x000fe2000fc7e807 */
[----:B------:R-:W-:Y:S01]  /*14bb0*/  IMAD.IADD R9, R31, 0x1, R9 ;  /* 0x000000011f097824 */ /* 0x000fe200078e0209 */
[----:B------:R-:W-:Y:S01]  /*14bc0*/  IADD3.X R21, PT, PT, R19, ~R29, RZ, P2, !PT ;  /* 0x8000001d13157210 */ /* 0x000fe200017fe4ff */
[----:B------:R-:W-:Y:S01]  /*14bd0*/  IMAD R10, R10, UR14, RZ ;  /* 0x0000000e0a0a7c24 */ /* 0x000fe2000f8e02ff */
[----:B------:R-:W-:Y:S02]  /*14be0*/  IADD3 R20, P5, PT, R24, UR12, RZ ;  /* 0x0000000c18147c10 */ /* 0x000fe4000ffbe0ff */
[----:B------:R-:W-:Y:S01]  /*14bf0*/  IADD3.X R25, PT, PT, R13, UR13, RZ, P1, !PT ;  /* 0x0000000d0d197c10 */ /* 0x000fe20008ffe4ff */
[----:B------:R-:W-:Y:S01]  /*14c00*/  IMAD R35, R33, UR15, R10 ;  /* 0x0000000f21237c24 */ /* 0x000fe2000f8e020a */
[----:B------:R-:W-:Y:S01]  /*14c10*/  IADD3.X R26, PT, PT, R19, ~UR7, ~R29, P3, P4 ;  /* 0x80000007131a7c10 */ /* 0x000fe20009fe8c1d */
[----:B------:R-:W-:-:S04]  /*14c20*/  IMAD.WIDE.U32 R10, R33, UR14, R12 ;  /* 0x0000000e210a7c25 */ /* 0x000fc8000f8e000c */
[----:B------:R-:W-:Y:S01]  /*14c30*/  IMAD R12, R21, UR14, RZ ;  /* 0x0000000e150c7c24 */ /* 0x000fe2000f8e02ff */
[----:B------:R-:W-:Y:S01]  /*14c40*/  IADD3.X R21, PT, PT, R25, UR13, RZ, P5, !PT ;  /* 0x0000000d19157c10 */ /* 0x000fe2000affe4ff */
[----:B------:R-:W-:Y:S02]  /*14c50*/  IMAD R26, R26, UR14, RZ ;  /* 0x0000000e1a1a7c24 */ /* 0x000fe4000f8e02ff */
[C---:B------:R-:W-:Y:S02]  /*14c60*/  IMAD R29, R27.reuse, UR15, R12 ;  /* 0x0000000f1b1d7c24 */ /* 0x040fe4000f8e020c */
[----:B------:R-:W-:Y:S01]  /*14c70*/  IMAD.WIDE.U32 R12, R27, UR14, R24 ;  /* 0x0000000e1b0c7c25 */ /* 0x000fe2000f8e0018 */
[----:B------:R-:W-:-:S03]  /*14c80*/  LEA R24, P1, R8, R14, 0x1 ;  /* 0x0000000e08187211 */ /* 0x000fc600078208ff */
[C---:B------:R-:W-:Y:S01]  /*14c90*/  IMAD R31, R7.reuse, UR15, R26 ;  /* 0x0000000f071f7c24 */ /* 0x040fe2000f8e021a */
[-C--:B------:R-:W-:Y:S01]  /*14ca0*/  LEA R26, P2, R10, R14.reuse, 0x1 ;  /* 0x0000000e0a1a7211 */ /* 0x080fe200078408ff */
[----:B------:R-:W-:Y:S01]  /*14cb0*/  IMAD.WIDE.U32 R20, R7, UR14, R20 ;  /* 0x0000000e07147c25 */ /* 0x000fe2000f8e0014 */
[----:B------:R-:W-:Y:S02]  /*14cc0*/  IADD3 R7, PT, PT, R35, R11, RZ ;  /* 0x0000000b23077210 */ /* 0x000fe40007ffe0ff */
[-C--:B------:R-:W-:Y:S01]  /*14cd0*/  LEA.HI.X R25, R8, R3.reuse, R9, 0x1, P1 ;  /* 0x0000000308197211 */ /* 0x080fe200008f0c09 */
[----:B------:R-:W-:Y:S01]  /*14ce0*/  IMAD.IADD R9, R13, 0x1, R29 ;  /* 0x000000010d097824 */ /* 0x000fe200078e021d */
[----:B------:R-:W-:Y:S02]  /*14cf0*/  LEA.HI.X R27, R10, R3, R7, 0x1, P2 ;  /* 0x000000030a1b7211 */ /* 0x000fe400010f0c07 */
[----:B------:R-:W-:Y:S01]  /*14d00*/  LEA R8, P1, R12, R14, 0x1 ;  /* 0x0000000e0c087211 */ /* 0x000fe200078208ff */
[----:B------:R-:W2:Y:S01]  /*14d10*/  LDG.E.U16 R24, desc[UR8][R24.64] ;  /* 0x0000000818187981 */ /* 0x000ea2000c1e1500 */
[----:B------:R-:W-:-:S02]  /*14d20*/  IADD3 R7, PT, PT, R21, R31, RZ ;  /* 0x0000001f15077210 */ /* 0x000fc40007ffe0ff */
[----:B------:R-:W-:Y:S01]  /*14d30*/  LEA R10, P2, R20, R14, 0x1 ;  /* 0x0000000e140a7211 */ /* 0x000fe200078408ff */
[----:B------:R-:W2:Y:S01]  /*14d40*/  LDG.E.U16 R26, desc[UR8][R26.64] ;  /* 0x000000081a1a7981 */ /* 0x000ea2000c1e1500 */
[-C--:B------:R-:W-:Y:S02]  /*14d50*/  LEA.HI.X R9, R12, R3.reuse, R9, 0x1, P1 ;  /* 0x000000030c097211 */ /* 0x080fe400008f0c09 */
[----:B------:R-:W-:-:S03]  /*14d60*/  LEA.HI.X R11, R20, R3, R7, 0x1, P2 ;  /* 0x00000003140b7211 */ /* 0x000fc600010f0c07 */
[----:B------:R-:W3:Y:S04]  /*14d70*/  LDG.E.U16 R8, desc[UR8][R8.64] ;  /* 0x0000000808087981 */ /* 0x000ee8000c1e1500 */
[----:B------:R-:W3:Y:S01]  /*14d80*/  LDG.E.U16 R10, desc[UR8][R10.64] ;  /* 0x000000080a0a7981 */ /* 0x000ee2000c1e1500 */
[----:B------:R-:W-:-:S05]  /*14d90*/  IADD3 R15, P1, PT, R15, 0x4, RZ ;  /* 0x000000040f0f7810 */ /* 0x000fca0007f3e0ff */
[----:B------:R-:W-:Y:S01]  /*14da0*/  IMAD.X R16, RZ, RZ, R16, P1 ;  /* 0x000000ffff107224 */ /* 0x000fe200008e0610 */
[----:B--2--5:R-:W-:-:S04]  /*14db0*/  IADD3 R5, PT, PT, R26, R5, R24 ;  /* 0x000000051a057210 */ /* 0x024fc80007ffe018 */
[----:B---3--:R-:W-:-:S07]  /*14dc0*/  IADD3 R5, PT, PT, R10, R5, R8 ;  /* 0x000000050a057210 */ /* 0x008fce0007ffe008 */
.L_x_2200:
[----:B------:R-:W-:Y:S05]  /*14dd0*/  BSYNC.RECONVERGENT B3 ;  /* 0x0000000000037941 */ /* 0x000fea0003800200 */
.L_x_2199:
        /* <DEDUP_REMOVED lines=18> */
[C---:B------:R-:W-:Y:S02]  /*14f00*/  IMAD R25, R15.reuse, UR7, R24 ;  /* 0x000000070f197c24 */ /* 0x040fe4000f8e0218 */
[----:B------:R-:W-:-:S04]  /*14f10*/  IMAD.WIDE.U32 R6, R15, UR12, RZ ;  /* 0x0000000c0f067c25 */ /* 0x000fc8000f8e00ff */
[----:B------:R-:W-:Y:S02]  /*14f20*/  IMAD R21, R15, UR13, R20 ;  /* 0x0000000d0f157c24 */ /* 0x000fe4000f8e0214 */
[C---:B------:R-:W-:Y:S02]  /*14f30*/  IMAD R17, R13.reuse, UR7, R12 ;  /* 0x000000070d117c24 */ /* 0x040fe4000f8e020c */
[----:B------:R-:W-:Y:S01]  /*14f40*/  IMAD.WIDE.U32 R8, R13, UR6, R18 ;  /* 0x000000060d087c25 */ /* 0x000fe2000f8e0012 */
[----:B------:R-:W-:Y:S02]  /*14f50*/  IADD3 R13, P1, PT, R18, -R10, RZ ;  /* 0x8000000a120d7210 */ /* 0x000fe40007f3e0ff */
[----:B------:R-:W-:Y:S01]  /*14f60*/  IADD3 R10, P2, PT, R6, UR12, RZ ;  /* 0x0000000c060a7c10 */ /* 0x000fe2000ff5e0ff */
[----:B------:R-:W-:Y:S01]  /*14f70*/  IMAD.IADD R25, R11, 0x1, R25 ;  /* 0x000000010b197824 */ /* 0x000fe200078e0219 */
[----:B------:R-:W-:Y:S01]  /*14f80*/  IADD3 R7, PT, PT, R7, R21, RZ ;  /* 0x0000001507077210 */ /* 0x000fe20007ffe0ff */
[----:B------:R-:W-:-:S03]  /*14f90*/  IMAD.IADD R17, R9, 0x1, R17 ;  /* 0x0000000109117824 */ /* 0x000fc600078e0211 */
[----:B------:R-:W-:Y:S01]  /*14fa0*/  IADD3.X R25, PT, PT, R19, ~R25, RZ, P1, !PT ;  /* 0x8000001913197210 */ /* 0x000fe20000ffe4ff */
[----:B---3--:R-:W-:Y:S01]  /*14fb0*/  IMAD R17, R17, UR14, RZ ;  /* 0x0000000e11117c24 */ /* 0x008fe2000f8e02ff */
[----:B------:R-:W-:Y:S01]  /*14fc0*/  IADD3.X R11, PT, PT, R7, UR13, RZ, P2, !PT ;  /* 0x0000000d070b7c10 */ /* 0x000fe200097fe4ff */
[----:B------:R-:W-:-:S04]  /*14fd0*/  IMAD.WIDE.U32 R6, R8, UR14, R6 ;  /* 0x0000000e08067c25 */ /* 0x000fc8000f8e0006 */
[----:B------:R-:W-:Y:S02]  /*14fe0*/  IMAD R12, R25, UR14, RZ ;  /* 0x0000000e190c7c24 */ /* 0x000fe4000f8e02ff */
[----:B------:R-:W-:-:S04]  /*14ff0*/  IMAD.WIDE.U32 R10, R13, UR14, R10 ;  /* 0x0000000e0d0a7c25 */ /* 0x000fc8000f8e000a */
[----:B------:R-:W-:Y:S01]  /*15000*/  IMAD R17, R8, UR15, R17 ;  /* 0x0000000f08117c24 */ /* 0x000fe2000f8e0211 */
[-C--:B------:R-:W-:Y:S01]  /*15010*/  LEA R8, P1, R6, R14.reuse, 0x1 ;  /* 0x0000000e06087211 */ /* 0x080fe200078208ff */
[----:B------:R-:W-:Y:S01]  /*15020*/  IMAD R13, R13, UR15, R12 ;  /* 0x0000000f0d0d7c24 */ /* 0x000fe2000f8e020c */
[----:B------:R-:W-:Y:S01]  /*15030*/  LEA R12, P2, R10, R14, 0x1 ;  /* 0x0000000e0a0c7211 */ /* 0x000fe200078408ff */
[----:B------:R-:W-:-:S03]  /*15040*/  IMAD.IADD R17, R17, 0x1, R7 ;  /* 0x0000000111117824 */ /* 0x000fc600078e0207 */
[----:B------:R-:W-:Y:S02]  /*15050*/  IADD3 R13, PT, PT, R13, R11, RZ ;  /* 0x0000000b0d0d7210 */ /* 0x000fe40007ffe0ff */
[-C--:B------:R-:W-:Y:S02]  /*15060*/  LEA.HI.X R9, R6, R3.reuse, R17, 0x1, P1 ;  /* 0x0000000306097211 */ /* 0x080fe400008f0c11 */
[----:B------:R-:W-:-:S03]  /*15070*/  LEA.HI.X R13, R10, R3, R13, 0x1, P2 ;  /* 0x000000030a0d7211 */ /* 0x000fc600010f0c0d */
[----:B------:R-:W2:Y:S04]  /*15080*/  LDG.E.U16 R8, desc[UR8][R8.64] ;  /* 0x0000000808087981 */ /* 0x000ea8000c1e1500 */
[----:B------:R-:W2:Y:S01]  /*15090*/  LDG.E.U16 R12, desc[UR8][R12.64] ;  /* 0x000000080c0c7981 */ /* 0x000ea2000c1e1500 */
[----:B------:R-:W-:-:S05]  /*150a0*/  IADD3 R15, P1, PT, R15, 0x2, RZ ;  /* 0x000000020f0f7810 */ /* 0x000fca0007f3e0ff */
[----:B------:R-:W-:Y:S01]  /*150b0*/  IMAD.X R16, RZ, RZ, R16, P1 ;  /* 0x000000ffff107224 */ /* 0x000fe200008e0610 */
[----:B--2--5:R-:W-:-:S07]  /*150c0*/  IADD3 R5, PT, PT, R12, R5, R8 ;  /* 0x000000050c057210 */ /* 0x024fce0007ffe008 */
.L_x_2202:
[----:B------:R-:W-:Y:S05]  /*150d0*/  BSYNC.RECONVERGENT B3 ;  /* 0x0000000000037941 */ /* 0x000fea0003800200 */
.L_x_2201:
        /* <DEDUP_REMOVED lines=20> */
[----:B------:R-:W2:Y:S02]  /*15220*/  LDG.E.U16 R14, desc[UR8][R14.64] ;  /* 0x000000080e0e7981 */ /* 0x000ea4000c1e1500 */
[----:B--2--5:R-:W-:-:S07]  /*15230*/  IADD3 R5, PT, PT, R5, R14, RZ ;  /* 0x0000000e05057210 */ /* 0x024fce0007ffe0ff */
.L_x_2198:
[----:B------:R-:W-:Y:S05]  /*15240*/  BSYNC.RECONVERGENT B2 ;  /* 0x0000000000027941 */ /* 0x000fea0003800200 */
.L_x_2197:
[----:B-----5:R0:W-:Y:S02]  /*15250*/  STG.E.U16 desc[UR8][R22.64], R5 ;  /* 0x0000000516007986 */ /* 0x0201e4000c101508 */
.L_x_2193:
[----:B------:R-:W-:Y:S05]  /*15260*/  BSYNC.RECONVERGENT B1 ;  /* 0x0000000000017941 */ /* 0x000fea0003800200 */
.L_x_2192:
[----:B------:R-:W-:-:S07]  /*15270*/  VIADD R4, R4, 0x80 ;  /* 0x0000008004047836 */ /* 0x000fce0000000000 */
.L_x_2184:
[----:B------:R-:W-:Y:S05]  /*15280*/  BSYNC.RECONVERGENT B0 ;  /* 0x0000000000007941 */ /* 0x000fea0003800200 */
.L_x_2183:
        /* <DEDUP_REMOVED lines=352> */
.L_x_2205:
        /* <DEDUP_REMOVED lines=37> */
.L_x_2208:
[----:B------:R-:W-:-:S07]  /*16ae0*/  MOV R5, 0x16b00 ;  /* 0x00016b0000057802 */ /* 0x000fce0000000f00 */
[----:B------:R-:W-:Y:S05]  /*16af0*/  CALL.REL.NOINC `($__internal_7_$__cuda_sm20_div_s64) ;  /* 0x0000012000787944 */ /* 0x000fea0003c00000 */
.L_x_2207:
[----:B------:R-:W-:Y:S05]  /*16b00*/  BSYNC.RECONVERGENT B1 ;  /* 0x0000000000017941 */ /* 0x000fea0003800200 */
.L_x_2206:
        /* <DEDUP_REMOVED lines=39> */
.L_x_2210:
[----:B------:R-:W-:Y:S01]  /*16d80*/  MOV R10, R14 ;  /* 0x0000000e000a7202 */ /* 0x000fe20000000f00 */
[----:B------:R-:W-:Y:S01]  /*16d90*/  IMAD.MOV.U32 R3, RZ, RZ, R15 ;  /* 0x000000ffff037224 */ /* 0x000fe200078e000f */
[----:B------:R-:W-:-:S07]  /*16da0*/  MOV R5, 0x16dc0 ;  /* 0x00016dc000057802 */ /* 0x000fce0000000f00 */
[----:B------:R-:W-:Y:S05]  /*16db0*/  CALL.REL.NOINC `($__internal_7_$__cuda_sm20_div_s64) ;  /* 0x0000011c00c87944 */ /* 0x000fea0003c00000 */
.L_x_2211:
[----:B------:R-:W-:Y:S05]  /*16dc0*/  BSYNC.RECONVERGENT B1 ;  /* 0x0000000000017941 */ /* 0x000fea0003800200 */
.L_x_2209:
        /* <DEDUP_REMOVED lines=212> */
.L_x_2216:
        /* <DEDUP_REMOVED lines=37> */
.L_x_2215:
[----:B------:R-:W-:Y:S05]  /*17d60*/  BSYNC.RECONVERGENT B2 ;  /* 0x0000000000027941 */ /* 0x000fea0003800200 */
.L_x_2214:
        /* <DEDUP_REMOVED lines=77> */
.L_x_2220:
[----:B------:R-:W-:Y:S05]  /*18240*/  BSYNC.RECONVERGENT B3 ;  /* 0x0000000000037941 */ /* 0x000fea0003800200 */
.L_x_2219:
        /* <DEDUP_REMOVED lines=47> */
.L_x_2222:
[----:B------:R-:W-:Y:S05]  /*18540*/  BSYNC.RECONVERGENT B3 ;  /* 0x0000000000037941 */ /* 0x000fea0003800200 */
.L_x_2221:
        /* <DEDUP_REMOVED lines=22> */
.L_x_2218:
[----:B------:R-:W-:Y:S05]  /*186b0*/  BSYNC.RECONVERGENT B2 ;  /* 0x0000000000027941 */ /* 0x000fea0003800200 */
.L_x_2217:
[----:B-----5:R0:W-:Y:S02]  /*186c0*/  STG.E.U16 desc[UR8][R22.64], R5 ;  /* 0x0000000516007986 */ /* 0x0201e4000c101508 */
.L_x_2213:
[----:B------:R-:W-:Y:S05]  /*186d0*/  BSYNC.RECONVERGENT B1 ;  /* 0x0000000000017941 */ /* 0x000fea0003800200 */
.L_x_2212:
[----:B------:R-:W-:-:S07]  /*186e0*/  IADD3 R4, PT, PT, R4, 0x80, RZ ;  /* 0x0000008004047810 */ /* 0x000fce0007ffe0ff */
.L_x_2204:
[----:B------:R-:W-:Y:S05]  /*186f0*/  BSYNC.RECONVERGENT B0 ;  /* 0x0000000000007941 */ /* 0x000fea0003800200 */
.L_x_2203:
        /* <DEDUP_REMOVED lines=352> */
.L_x_2225:
        /* <DEDUP_REMOVED lines=37> */
.L_x_2228:
[----:B------:R-:W-:-:S07]  /*19f50*/  MOV R5, 0x19f70 ;  /* 0x00019f7000057802 */ /* 0x000fce0000000f00 */
[----:B------:R-:W-:Y:S05]  /*19f60*/  CALL.REL.NOINC `($__internal_7_$__cuda_sm20_div_s64) ;  /* 0x000000ec005c7944 */ /* 0x000fea0003c00000 */
.L_x_2227:
[----:B------:R-:W-:Y:S05]  /*19f70*/  BSYNC.RECONVERGENT B1 ;  /* 0x0000000000017941 */ /* 0x000fea0003800200 */
.L_x_2226:
        /* <DEDUP_REMOVED lines=39> */
.L_x_2230:
[----:B------:R-:W-:Y:S01]  /*1a1f0*/  IMAD.MOV.U32 R10, RZ, RZ, R14 ;  /* 0x000000ffff0a7224 */ /* 0x000fe200078e000e */
[----:B------:R-:W-:Y:S02]  /*1a200*/  MOV R3, R15 ;  /* 0x0000000f00037202 */ /* 0x000fe40000000f00 */
[----:B------:R-:W-:-:S07]  /*1a210*/  MOV R5, 0x1a230 ;  /* 0x0001a23000057802 */ /* 0x000fce0000000f00 */
[----:B------:R-:W-:Y:S05]  /*1a220*/  CALL.REL.NOINC `($__internal_7_$__cuda_sm20_div_s64) ;  /* 0x000000e800ac7944 */ /* 0x000fea0003c00000 */
.L_x_2231:
[----:B------:R-:W-:Y:S05]  /*1a230*/  BSYNC.RECONVERGENT B1 ;  /* 0x0000000000017941 */ /* 0x000fea0003800200 */
.L_x_2229:
        /* <DEDUP_REMOVED lines=212> */
.L_x_2236:
        /* <DEDUP_REMOVED lines=37> */
.L_x_2235:
[----:B------:R-:W-:Y:S05]  /*1b1d0*/  BSYNC.RECONVERGENT B2 ;  /* 0x0000000000027941 */ /* 0x000fea0003800200 */
.L_x_2234:
        /* <DEDUP_REMOVED lines=77> */
.L_x_2240:
[----:B------:R-:W-:Y:S05]  /*1b6b0*/  BSYNC.RECONVERGENT B3 ;  /* 0x0000000000037941 */ /* 0x000fea0003800200 */
.L_x_2239:
        /* <DEDUP_REMOVED lines=47> */
.L_x_2242:
[----:B------:R-:W-:Y:S05]  /*1b9b0*/  BSYNC.RECONVERGENT B3 ;  /* 0x0000000000037941 */ /* 0x000fea0003800200 */
.L_x_2241:
        /* <DEDUP_REMOVED lines=22> */
.L_x_2238:
[----:B------:R-:W-:Y:S05]  /*1bb20*/  BSYNC.RECONVERGENT B2 ;  /* 0x0000000000027941 */ /* 0x000fea0003800200 */
.L_x_2237:
[----:B-----5:R0:W-:Y:S02]  /*1bb30*/  STG.E.U16 desc[UR8][R22.64], R5 ;  /* 0x0000000516007986 */ /* 0x0201e4000c101508 */
.L_x_2233:
[----:B------:R-:W-:Y:S05]  /*1bb40*/  BSYNC.RECONVERGENT B1 ;  /* 0x0000000000017941 */ /* 0x000fea0003800200 */
.L_x_2232:
[----:B------:R-:W-:-:S07]  /*1bb50*/  VIADD R4, R4, 0x80 ;  /* 0x0000008004047836 */ /* 0x000fce0000000000 */
.L_x_2224:
[----:B------:R-:W-:Y:S05]  /*1bb60*/  BSYNC.RECONVERGENT B0 ;  /* 0x0000000000007941 */ /* 0x000fea0003800200 */
.L_x_2223:
        /* <DEDUP_REMOVED lines=352> */
.L_x_2245:
        /* <DEDUP_REMOVED lines=37> */
.L_x_2248:
[----:B------:R-:W-:-:S07]  /*1d3c0*/  MOV R5, 0x1d3e0 ;  /* 0x0001d3e000057802 */ /* 0x000fce0000000f00 */
[----:B------:R-:W-:Y:S05]  /*1d3d0*/  CALL.REL.NOINC `($__internal_7_$__cuda_sm20_div_s64) ;  /* 0x000000b800407944 */ /* 0x000fea0003c00000 */
.L_x_2247:
[----:B------:R-:W-:Y:S05]  /*1d3e0*/  BSYNC.RECONVERGENT B1 ;  /* 0x0000000000017941 */ /* 0x000fea0003800200 */
.L_x_2246:
        /* <DEDUP_REMOVED lines=39> */
.L_x_2250:
[----:B------:R-:W-:Y:S01]  /*1d660*/  MOV R10, R14 ;  /* 0x0000000e000a7202 */ /* 0x000fe20000000f00 */
[----:B------:R-:W-:Y:S01]  /*1d670*/  IMAD.MOV.U32 R3, RZ, RZ, R15 ;  /* 0x000000ffff037224 */ /* 0x000fe200078e000f */
[----:B------:R-:W-:-:S07]  /*1d680*/  MOV R5, 0x1d6a0 ;  /* 0x0001d6a000057802 */ /* 0x000fce0000000f00 */
[----:B------:R-:W-:Y:S05]  /*1d690*/  CALL.REL.NOINC `($__internal_7_$__cuda_sm20_div_s64) ;  /* 0x000000b400907944 */ /* 0x000fea0003c00000 */
.L_x_2251:
[----:B------:R-:W-:Y:S05]  /*1d6a0*/  BSYNC.RECONVERGENT B1 ;  /* 0x0000000000017941 */ /* 0x000fea0003800200 */
.L_x_2249:
        /* <DEDUP_REMOVED lines=212> */
.L_x_2256:
        /* <DEDUP_REMOVED lines=37> */
.L_x_2255:
[----:B------:R-:W-:Y:S05]  /*1e640*/  BSYNC.RECONVERGENT B2 ;  /* 0x0000000000027941 */ /* 0x000fea0003800200 */
.L_x_2254:
        /* <DEDUP_REMOVED lines=77> */
.L_x_2260:
[----:B------:R-:W-:Y:S05]  /*1eb20*/  BSYNC.RECONVERGENT B3 ;  /* 0x0000000000037941 */ /* 0x000fea0003800200 */
.L_x_2259:
        /* <DEDUP_REMOVED lines=47> */
.L_x_2262:
[----:B------:R-:W-:Y:S05]  /*1ee20*/  BSYNC.RECONVERGENT B3 ;  /* 0x0000000000037941 */ /* 0x000fea0003800200 */
.L_x_2261:
        /* <DEDUP_REMOVED lines=22> */
.L_x_2258:
[----:B------:R-:W-:Y:S05]  /*1ef90*/  BSYNC.RECONVERGENT B2 ;  /* 0x0000000000027941 */ /* 0x000fea0003800200 */
.L_x_2257:
[----:B-----5:R0:W-:Y:S02]  /*1efa0*/  STG.E.U16 desc[UR8][R22.64], R5 ;  /* 0x0000000516007986 */ /* 0x0201e4000c101508 */
.L_x_2253:
[----:B------:R-:W-:Y:S05]  /*1efb0*/  BSYNC.RECONVERGENT B1 ;  /* 0x0000000000017941 */ /* 0x000fea0003800200 */
.L_x_2252:
[----:B------:R-:W-:-:S07]  /*1efc0*/  IADD3 R4, PT, PT, R4, 0x80, RZ ;  /* 0x0000008004047810 */ /* 0x000fce0007ffe0ff */
.L_x_2244:
[----:B------:R-:W-:Y:S05]  /*1efd0*/  BSYNC.RECONVERGENT B0 ;  /* 0x0000000000007941 */ /* 0x000fea0003800200 */
.L_x_2243:
        /* <DEDUP_REMOVED lines=352> */
.L_x_2265:
        /* <DEDUP_REMOVED lines=37> */
.L_x_2268:
[----:B------:R-:W-:-:S07]  /*20830*/  MOV R5, 0x20850 ;  /* 0x0002085000057802 */ /* 0x000fce0000000f00 */
[----:B------:R-:W-:Y:S05]  /*20840*/  CALL.REL.NOINC `($__internal_7_$__cuda_sm20_div_s64) ;  /* 0x0000008400247944 */ /* 0x000fea0003c00000 */
.L_x_2267:
[----:B------:R-:W-:Y:S05]  /*20850*/  BSYNC.RECONVERGENT B1 ;  /* 0x0000000000017941 */ /* 0x000fea0003800200 */
.L_x_2266:
        /* <DEDUP_REMOVED lines=39> */
.L_x_2270:
[----:B------:R-:W-:Y:S01]  /*20ad0*/  IMAD.MOV.U32 R10, RZ, RZ, R14 ;  /* 0x000000ffff0a7224 */ /* 0x000fe200078e000e */
[----:B------:R-:W-:Y:S02]  /*20ae0*/  MOV R3, R15 ;  /* 0x0000000f00037202 */ /* 0x000fe40000000f00 */
[----:B------:R-:W-:-:S07]  /*20af0*/  MOV R5, 0x20b10 ;  /* 0x00020b1000057802 */ /* 0x000fce0000000f00 */
[----:B------:R-:W-:Y:S05]  /*20b00*/  CALL.REL.NOINC `($__internal_7_$__cuda_sm20_div_s64) ;  /* 0x0000008000747944 */ /* 0x000fea0003c00000 */
.L_x_2271:
[----:B------:R-:W-:Y:S05]  /*20b10*/  BSYNC.RECONVERGENT B1 ;  /* 0x0000000000017941 */ /* 0x000fea0003800200 */
.L_x_2269:
        /* <DEDUP_REMOVED lines=212> */
.L_x_2276:
[C---:B------:R-:W-:Y:S02]  /*21860*/  IADD3 R28, P1, PT, R32.reuse, R35, RZ ;  /* 0x00000023201c7210 */ /* 0x040fe40007f3e0ff */
[C---:B------:R-:W-:Y:S02]  /*21870*/  IADD3 R24, P2, PT, R32.reuse, R37, RZ ;  /* 0x0000002520187210 */ /* 0x040fe40007f5e0ff */
[C---:B------:R-:W-:Y:S02]  /*21880*/  IADD3.X R29, PT, PT, R19.reuse, R40, RZ, P1, !PT ;  /* 0x00000028131d7210 */ /* 0x040fe40000ffe4ff */
[C---:B------:R-:W-:Y:S01]  /*21890*/  IADD3 R10, P1, PT, R32.reuse, R39, RZ ;  /* 0x00000027200a7210 */ /* 0x040fe20007f3e0ff */
[C---:B------:R-:W-:Y:S01]  /*218a0*/  IMAD.X R25, R19.reuse, 0x1, R36, P2 ;  /* 0x0000000113197824 */ /* 0x040fe200010e0624 */
[----:B------:R-:W-:Y:S01]  /*218b0*/  IADD3 R12, P2, PT, R32, R41, RZ ;  /* 0x00000029200c7210 */ /* 0x000fe20007f5e0ff */
[----:B------:R0:W2:Y:S01]  /*218c0*/  LDG.E.U16 R50, desc[UR8][R28.64] ;  /* 0x000000081c327981 */ /* 0x0000a2000c1e1500 */
[----:B------:R-:W-:-:S02]  /*218d0*/  IADD3.X R11, PT, PT, R19, R30, RZ, P1, !PT ;  /* 0x0000001e130b7210 */ /* 0x000fc40000ffe4ff */
[C---:B------:R-:W-:Y:S01]  /*218e0*/  IADD3 R8, P1, PT, R32.reuse, R47, RZ ;  /* 0x0000002f20087210 */ /* 0x040fe20007f3e0ff */
[----:B------:R-:W2:Y:S01]  /*218f0*/  LDG.E.U16 R24, desc[UR8][R24.64] ;  /* 0x0000000818187981 */ /* 0x000ea2000c1e1500 */
[C---:B------:R-:W-:Y:S02]  /*21900*/  IADD3.X R13, PT, PT, R19.reuse, R42, RZ, P2, !PT ;  /* 0x0000002a130d7210 */ /* 0x040fe400017fe4ff */
[C---:B------:R-:W-:Y:S01]  /*21910*/  IADD3 R20, P2, PT, R32.reuse, R45, RZ ;  /* 0x0000002d20147210 */ /* 0x040fe20007f5e0ff */
[C---:B------:R-:W-:Y:S01]  /*21920*/  IMAD.X R9, R19.reuse, 0x1, R34, P1 ;  /* 0x0000000113097824 */ /* 0x040fe200008e0622 */
[C---:B------:R-:W-:Y:S01]  /*21930*/  IADD3 R26, P1, PT, R32.reuse, R43, RZ ;  /* 0x0000002b201a7210 */ /* 0x040fe20007f3e0ff */
[----:B------:R-:W3:Y:S01]  /*21940*/  LDG.E.U16 R10, desc[UR8][R10.64] ;  /* 0x000000080a0a7981 */ /* 0x000ee2000c1e1500 */
[----:B0-----:R-:W-:Y:S02]  /*21950*/  IADD3 R28, P3, PT, R32, R49, RZ ;  /* 0x00000031201c7210 */ /* 0x001fe40007f7e0ff */
[C---:B------:R-:W-:Y:S01]  /*21960*/  IADD3.X R21, PT, PT, R19.reuse, R44, RZ, P2, !PT ;  /* 0x0000002c13157210 */ /* 0x040fe200017fe4ff */
[----:B------:R-:W3:Y:S01]  /*21970*/  LDG.E.U16 R12, desc[UR8][R12.64] ;  /* 0x000000080c0c7981 */ /* 0x000ee2000c1e1500 */
[C---:B------:R-:W-:Y:S01]  /*21980*/  IADD3.X R27, PT, PT, R19.reuse, R48, RZ, P1, !PT ;  /* 0x00000030131b7210 */ /* 0x040fe20000ffe4ff */
[----:B------:R-:W-:-:S02]  /*21990*/  IMAD.X R29, R19, 0x1, R46, P3 ;  /* 0x00000001131d7824 */ /* 0x000fc400018e062e */
[----:B------:R-:W4:Y:S04]  /*219a0*/  LDG.E.U16 R8, desc[UR8][R8.64] ;  /* 0x0000000808087981 */ /* 0x000f28000c1e1500 */
[----:B------:R-:W4:Y:S04]  /*219b0*/  LDG.E.U16 R20, desc[UR8][R20.64] ;  /* 0x0000000814147981 */ /* 0x000f28000c1e1500 */
[----:B------:R-:W4:Y:S04]  /*219c0*/  LDG.E.U16 R26, desc[UR8][R26.64] ;  /* 0x000000081a1a7981 */ /* 0x000f28000c1e1500 */
[----:B------:R-:W4:Y:S01]  /*219d0*/  LDG.E.U16 R28, desc[UR8][R28.64] ;  /* 0x000000081c1c7981 */ /* 0x000f22000c1e1500 */
[----:B------:R-:W-:-:S02]  /*219e0*/  IADD3 R31, P1, PT, R31, -0x8, RZ ;  /* 0xfffffff81f1f7810 */ /* 0x000fc40007f3e0ff */
[----:B------:R-:W-:Y:S02]  /*219f0*/  IADD3 R17, P2, PT, R17, 0x8, RZ ;  /* 0x0000000811117810 */ /* 0x000fe40007f5e0ff */
[----:B------:R-:W-:Y:S02]  /*21a00*/  IADD3.X R33, PT, PT, R33, -0x1, RZ, P1, !PT ;  /* 0xffffffff21217810 */ /* 0x000fe40000ffe4ff */
[----:B------:R-:W-:Y:S02]  /*21a10*/  ISETP.NE.U32.AND P1, PT, R31, RZ, PT ;  /* 0x000000ff1f00720c */ /* 0x000fe40003f25070 */
[----:B------:R-:W-:Y:S02]  /*21a20*/  IADD3 R32, P3, PT, R32, R3, RZ ;  /* 0x0000000320207210 */ /* 0x000fe40007f7e0ff */
[----:B------:R-:W-:Y:S02]  /*21a30*/  ISETP.NE.AND.EX P1, PT, R33, RZ, PT, P1 ;  /* 0x000000ff2100720c */ /* 0x000fe40003f25310 */
[----:B------:R-:W-:-:S02]  /*21a40*/  IADD3.X R18, PT, PT, RZ, R18, RZ, P2, !PT ;  /* 0x00000012ff127210 */ /* 0x000fc400017fe4ff */
[----:B------:R-:W-:Y:S02]  /*21a50*/  IADD3.X R19, PT, PT, R19, R38, RZ, P3, !PT ;  /* 0x0000002613137210 */ /* 0x000fe40001ffe4ff */
[----:B--2--5:R-:W-:-:S04]  /*21a60*/  IADD3 R5, PT, PT, R24, R5, R50 ;  /* 0x0000000518057210 */ /* 0x024fc80007ffe032 */
[----:B---3--:R-:W-:-:S04]  /*21a70*/  IADD3 R5, PT, PT, R12, R5, R10 ;  /* 0x000000050c057210 */ /* 0x008fc80007ffe00a */
[----:B----4-:R-:W-:-:S04]  /*21a80*/  IADD3 R5, PT, PT, R20, R5, R8 ;  /* 0x0000000514057210 */ /* 0x010fc80007ffe008 */
[----:B------:R-:W-:Y:S01]  /*21a90*/  IADD3 R5, PT, PT, R28, R5, R26 ;  /* 0x000000051c057210 */ /* 0x000fe20007ffe01a */
[----:B------:R-:W-:Y:S06]  /*21aa0*/  @P1 BRA `(.L_x_2276) ;  /* 0xfffffffc006c1947 */ /* 0x000fec000383ffff */
.L_x_2275:
[----:B------:R-:W-:Y:S05]  /*21ab0*/  BSYNC.RECONVERGENT B2 ;  /* 0x0000000000027941 */ /* 0x000fea0003800200 */
.L_x_2274:
        /* <DEDUP_REMOVED lines=29> */
[----:B------:R-:W-:Y:S01]  /*21c90*/  MOV R20, R8 ;  /* 0x0000000800147202 */ /* 0x000fe20000000f00 */
[----:B---3--:R-:W-:Y:S01]  /*21ca0*/  IMAD R11, R11, UR14, RZ ;  /* 0x0000000e0b0b7c24 */ /* 0x008fe2000f8e02ff */
[----:B------:R-:W-:Y:S01]  /*21cb0*/  IADD3 R25, PT, PT, R13, R25, RZ ;  /* 0x000000190d197210 */ /* 0x000fe20007ffe0ff */
[----:B------:R-:W-:Y:S01]  /*21cc0*/  IMAD.IADD R21, R9, 0x1, R21 ;  /* 0x0000000109157824 */ /* 0x000fe200078e0215 */
[----:B------:R-:W-:Y:S01]  /*21cd0*/  IADD3 R7, P3, PT, R12, UR6, RZ ;  /* 0x000000060c077c10 */ /* 0x000fe2000ff7e0ff */
[----:B------:R-:W-:Y:S01]  /*21ce0*/  IMAD R31, R10, UR15, R11 ;  /* 0x0000000f0a1f7c24 */ /* 0x000fe2000f8e020b */
[----:B------:R-:W-:Y:S01]  /*21cf0*/  IADD3 R12, P5, PT, R8, UR12, RZ ;  /* 0x0000000c080c7c10 */ /* 0x000fe2000ffbe0ff */
[----:B------:R-:W-:Y:S01]  /*21d00*/  IMAD.WIDE.U32 R8, R10, UR14, R20 ;  /* 0x0000000e0a087c25 */ /* 0x000fe2000f8e0014 */
[----:B------:R-:W-:-:S02]  /*21d10*/  IADD3 R27, P2, PT, R14, -R7, RZ ;  /* 0x800000070e1b7210 */ /* 0x000fc40007f5e0ff */
[----:B------:R-:W-:Y:S01]  /*21d20*/  IADD3.X R29, PT, PT, R25, UR7, RZ, P3, !PT ;  /* 0x00000007191d7c10 */ /* 0x000fe20009ffe4ff */
[----:B------:R-:W-:Y:S01]  /*21d30*/  IMAD.X R10, R15, 0x1, ~R25, P4 ;  /* 0x000000010f0a7824 */ /* 0x000fe200020e0e19 */
[----:B------:R-:W-:Y:S02]  /*21d40*/  IADD3 R24, P1, PT, R12, UR12, RZ ;  /* 0x0000000c0c187c10 */ /* 0x000fe4000ff3e0ff */
[----:B------:R-:W-:Y:S01]  /*21d50*/  IADD3.X R13, PT, PT, R21, UR13, RZ, P5, !PT ;  /* 0x0000000d150d7c10 */ /* 0x000fe2000affe4ff */
[----:B------:R-:W-:Y:S01]  /*21d60*/  IMAD R10, R10, UR14, RZ ;  /* 0x0000000e0a0a7c24 */ /* 0x000fe2000f8e02ff */
[----:B------:R-:W-:Y:S02]  /*21d70*/  IADD3 R7, P3, P4, R14, -UR6, -R7 ;  /* 0x800000060e077c10 */ /* 0x000fe4000fc7e807 */
[----:B------:R-:W-:Y:S01]  /*21d80*/  IADD3.X R21, PT, PT, R15, ~R29, RZ, P2, !PT ;  /* 0x8000001d0f157210 */ /* 0x000fe200017fe4ff */
[C---:B------:R-:W-:Y:S01]  /*21d90*/  IMAD R35, R33.reuse, UR15, R10 ;  /* 0x0000000f21237c24 */ /* 0x040fe2000f8e020a */
[----:B------:R-:W-:Y:S01]  /*21da0*/  IADD3 R20, P5, PT, R24, UR12, RZ ;  /* 0x0000000c18147c10 */ /* 0x000fe2000ffbe0ff */
[----:B------:R-:W-:Y:S01]  /*21db0*/  IMAD.WIDE.U32 R10, R33, UR14, R12 ;  /* 0x0000000e210a7c25 */ /* 0x000fe2000f8e000c */
[----:B------:R-:W-:-:S02]  /*21dc0*/  IADD3.X R25, PT, PT, R13, UR13, RZ, P1, !PT ;  /* 0x0000000d0d197c10 */ /* 0x000fc40008ffe4ff */
[----:B------:R-:W-:Y:S01]  /*21dd0*/  IADD3.X R26, PT, PT, R15, ~UR7, ~R29, P3, P4 ;  /* 0x800000070f1a7c10 */ /* 0x000fe20009fe8c1d */
[----:B------:R-:W-:Y:S01]  /*21de0*/  IMAD R12, R21, UR14, RZ ;  /* 0x0000000e150c7c24 */ /* 0x000fe2000f8e02ff */
[----:B------:R-:W-:Y:S02]  /*21df0*/  IADD3.X R21, PT, PT, R25, UR13, RZ, P5, !PT ;  /* 0x0000000d19157c10 */ /* 0x000fe4000affe4ff */
[----:B------:R-:W-:Y:S01]  /*21e00*/  IADD3 R9, PT, PT, R31, R9, RZ ;  /* 0x000000091f097210 */ /* 0x000fe20007ffe0ff */
[----:B------:R-:W-:Y:S02]  /*21e10*/  IMAD R26, R26, UR14, RZ ;  /* 0x0000000e1a1a7c24 */ /* 0x000fe4000f8e02ff */
[----:B------:R-:W-:Y:S02]  /*21e20*/  IMAD R29, R27, UR15, R12 ;  /* 0x0000000f1b1d7c24 */ /* 0x000fe4000f8e020c */
[C---:B------:R-:W-:Y:S01]  /*21e30*/  IMAD R31, R7.reuse, UR15, R26 ;  /* 0x0000000f071f7c24 */ /* 0x040fe2000f8e021a */
[----:B------:R-:W-:Y:S01]  /*21e40*/  LEA R26, P2, R10, R16, 0x1 ;  /* 0x000000100a1a7211 */ /* 0x000fe200078408ff */
[----:B------:R-:W-:-:S04]  /*21e50*/  IMAD.WIDE.U32 R20, R7, UR14, R20 ;  /* 0x0000000e07147c25 */ /* 0x000fc8000f8e0014 */
[----:B------:R-:W-:Y:S01]  /*21e60*/  IMAD.WIDE.U32 R12, R27, UR14, R24 ;  /* 0x0000000e1b0c7c25 */ /* 0x000fe2000f8e0018 */
[----:B------:R-:W-:-:S03]  /*21e70*/  LEA R24, P1, R8, R16, 0x1 ;  /* 0x0000001008187211 */ /* 0x000fc600078208ff */
[----:B------:R-:W-:Y:S01]  /*21e80*/  IMAD.IADD R7, R35, 0x1, R11 ;  /* 0x0000000123077824 */ /* 0x000fe200078e020b */
[----:B------:R-:W-:Y:S02]  /*21e90*/  LEA.HI.X R25, R8, R3, R9, 0x1, P1 ;  /* 0x0000000308197211 */ /* 0x000fe400008f0c09 */
[----:B------:R-:W-:Y:S02]  /*21ea0*/  IADD3 R9, PT, PT, R13, R29, RZ ;  /* 0x0000001d0d097210 */ /* 0x000fe40007ffe0ff */
[----:B------:R-:W-:Y:S01]  /*21eb0*/  LEA.HI.X R27, R10, R3, R7, 0x1, P2 ;  /* 0x000000030a1b7211 */ /* 0x000fe200010f0c07 */
[----:B------:R-:W2:Y:S01]  /*21ec0*/  LDG.E.U16 R24, desc[UR8][R24.64] ;  /* 0x0000000818187981 */ /* 0x000ea2000c1e1500 */
[-C--:B------:R-:W-:Y:S02]  /*21ed0*/  LEA R8, P1, R12, R16.reuse, 0x1 ;  /* 0x000000100c087211 */ /* 0x080fe400078208ff */
[----:B------:R-:W-:Y:S01]  /*21ee0*/  IADD3 R7, PT, PT, R21, R31, RZ ;  /* 0x0000001f15077210 */ /* 0x000fe20007ffe0ff */
[----:B------:R-:W2:Y:S01]  /*21ef0*/  LDG.E.U16 R26, desc[UR8][R26.64] ;  /* 0x000000081a1a7981 */ /* 0x000ea2000c1e1500 */
[----:B------:R-:W-:-:S02]  /*21f00*/  LEA R10, P2, R20, R16, 0x1 ;  /* 0x00000010140a7211 */ /* 0x000fc400078408ff */
        /* <DEDUP_REMOVED lines=8> */
.L_x_2280:
[----:B------:R-:W-:Y:S05]  /*21f90*/  BSYNC.RECONVERGENT B3 ;  /* 0x0000000000037941 */ /* 0x000fea0003800200 */
.L_x_2279:
        /* <DEDUP_REMOVED lines=27> */
[----:B------:R-:W-:-:S02]  /*22150*/  IADD3 R19, PT, PT, R9, R19, RZ ;  /* 0x0000001309137210 */ /* 0x000fc40007ffe0ff */
[----:B------:R-:W-:Y:S02]  /*22160*/  IADD3.X R25, PT, PT, R15, ~R25, RZ, P1, !PT ;  /* 0x800000190f197210 */ /* 0x000fe40000ffe4ff */
        /* <DEDUP_REMOVED lines=15> */
[----:B------:R-:W-:-:S04]  /*22260*/  IADD3 R17, P1, PT, R17, 0x2, RZ ;  /* 0x0000000211117810 */ /* 0x000fc80007f3e0ff */
[----:B------:R-:W-:Y:S02]  /*22270*/  IADD3.X R18, PT, PT, RZ, R18, RZ, P1, !PT ;  /* 0x00000012ff127210 */ /* 0x000fe40000ffe4ff */
[----:B--2--5:R-:W-:-:S07]  /*22280*/  IADD3 R5, PT, PT, R12, R5, R8 ;  /* 0x000000050c057210 */ /* 0x024fce0007ffe008 */
.L_x_2282:
[----:B------:R-:W-:Y:S05]  /*22290*/  BSYNC.RECONVERGENT B3 ;  /* 0x0000000000037941 */ /* 0x000fea0003800200 */
.L_x_2281:
        /* <DEDUP_REMOVED lines=22> */
.L_x_2278:
[----:B------:R-:W-:Y:S05]  /*22400*/  BSYNC.RECONVERGENT B2 ;  /* 0x0000000000027941 */ /* 0x000fea0003800200 */
.L_x_2277:
[----:B-----5:R0:W-:Y:S02]  /*22410*/  STG.E.U16 desc[UR8][R22.64], R5 ;  /* 0x0000000516007986 */ /* 0x0201e4000c101508 */
.L_x_2273:
[----:B------:R-:W-:Y:S05]  /*22420*/  BSYNC.RECONVERGENT B1 ;  /* 0x0000000000017941 */ /* 0x000fea0003800200 */
.L_x_2272:
[----:B------:R-:W-:-:S07]  /*22430*/  IADD3 R4, PT, PT, R4, 0x80, RZ ;  /* 0x0000008004047810 */ /* 0x000fce0007ffe0ff */
.L_x_2264:
[----:B------:R-:W-:Y:S05]  /*22440*/  BSYNC.RECONVERGENT B0 ;  /* 0x0000000000007941 */ /* 0x000fea0003800200 */
.L_x_2263:
        /* <DEDUP_REMOVED lines=352> */
.L_x_2285:
        /* <DEDUP_REMOVED lines=37> */
.L_x_2288:
[----:B------:R-:W-:-:S07]  /*23ca0*/  MOV R5, 0x23cc0 ;  /* 0x00023cc000057802 */ /* 0x000fce0000000f00 */
[----:B------:R-:W-:Y:S05]  /*23cb0*/  CALL.REL.NOINC `($__internal_7_$__cuda_sm20_div_s64) ;  /* 0x0000005000087944 */ /* 0x000fea0003c00000 */
.L_x_2287:
[----:B------:R-:W-:Y:S05]  /*23cc0*/  BSYNC.RECONVERGENT B1 ;  /* 0x0000000000017941 */ /* 0x000fea0003800200 */
.L_x_2286:
        /* <DEDUP_REMOVED lines=39> */
.L_x_2290:
[----:B------:R-:W-:Y:S01]  /*23f40*/  IMAD.MOV.U32 R10, RZ, RZ, R14 ;  /* 0x000000ffff0a7224 */ /* 0x000fe200078e000e */
[----:B------:R-:W-:Y:S02]  /*23f50*/  MOV R3, R15 ;  /* 0x0000000f00037202 */ /* 0x000fe40000000f00 */
[----:B------:R-:W-:-:S07]  /*23f60*/  MOV R5, 0x23f80 ;  /* 0x00023f8000057802 */ /* 0x000fce0000000f00 */
[----:B------:R-:W-:Y:S05]  /*23f70*/  CALL.REL.NOINC `($__internal_7_$__cuda_sm20_div_s64) ;  /* 0x0000004c00587944 */ /* 0x000fea0003c00000 */
.L_x_2291:
[----:B------:R-:W-:Y:S05]  /*23f80*/  BSYNC.RECONVERGENT B1 ;  /* 0x0000000000017941 */ /* 0x000fea0003800200 */
.L_x_2289:
        /* <DEDUP_REMOVED lines=212> */
.L_x_2296:
        /* <DEDUP_REMOVED lines=37> */
.L_x_2295:
[----:B------:R-:W-:Y:S05]  /*24f20*/  BSYNC.RECONVERGENT B2 ;  /* 0x0000000000027941 */ /* 0x000fea0003800200 */
.L_x_2294:
        /* <DEDUP_REMOVED lines=77> */
.L_x_2300:
[----:B------:R-:W-:Y:S05]  /*25400*/  BSYNC.RECONVERGENT B3 ;  /* 0x0000000000037941 */ /* 0x000fea0003800200 */
.L_x_2299:
        /* <DEDUP_REMOVED lines=47> */
.L_x_2302:
[----:B------:R-:W-:Y:S05]  /*25700*/  BSYNC.RECONVERGENT B3 ;  /* 0x0000000000037941 */ /* 0x000fea0003800200 */
.L_x_2301:
        /* <DEDUP_REMOVED lines=22> */
.L_x_2298:
[----:B------:R-:W-:Y:S05]  /*25870*/  BSYNC.RECONVERGENT B2 ;  /* 0x0000000000027941 */ /* 0x000fea0003800200 */
.L_x_2297:
[----:B-----5:R0:W-:Y:S02]  /*25880*/  STG.E.U16 desc[UR8][R22.64], R5 ;  /* 0x0000000516007986 */ /* 0x0201e4000c101508 */
.L_x_2293:
[----:B------:R-:W-:Y:S05]  /*25890*/  BSYNC.RECONVERGENT B1 ;  /* 0x0000000000017941 */ /* 0x000fea0003800200 */
.L_x_2292:
[----:B------:R-:W-:-:S07]  /*258a0*/  IADD3 R4, PT, PT, R4, 0x80, RZ ;  /* 0x0000008004047810 */ /* 0x000fce0007ffe0ff */
.L_x_2284:
[----:B------:R-:W-:Y:S05]  /*258b0*/  BSYNC.RECONVERGENT B0 ;  /* 0x0000000000007941 */ /* 0x000fea0003800200 */
.L_x_2283:
[----:B------:R-:W1:Y:S02]  /*258c0*/  LDCU UR6, c[0x0][0x380] ;  /* 0x00007000ff0677ac */ /* 0x000e640008000800 */
[----:B-1----:R-:W-:-:S13]  /*258d0*/  ISETP.GE.AND P0, PT, R4, UR6, PT ;  /* 0x0000000604007c0c */ /* 0x002fda000bf06270 */
[----:B------:R-:W-:Y:S05]  /*258e0*/  @P0 EXIT ;  /* 0x000000000000094d */ /* 0x000fea0003800000 */
        /* <DEDUP_REMOVED lines=348> */
.L_x_2303:
        /* <DEDUP_REMOVED lines=40> */
.L_x_2306:
[----:B------:R-:W-:-:S07]  /*27130*/  MOV R5, 0x27150 ;  /* 0x0002715000057802 */ /* 0x000fce0000000f00 */
[----:B------:R-:W-:Y:S05]  /*27140*/  CALL.REL.NOINC `($__internal_7_$__cuda_sm20_div_s64) ;  /* 0x0000001800e47944 */ /* 0x000fea0003c00000 */
.L_x_2305:
[----:B------:R-:W-:Y:S05]  /*27150*/  BSYNC.RECONVERGENT B0 ;  /* 0x0000000000007941 */ /* 0x000fea0003800200 */
.L_x_2304:
        /* <DEDUP_REMOVED lines=19> */
[----:B------:R-:W-:Y:S01]  /*27290*/  ISETP.NE.U32.AND P2, PT, RZ, UR14, PT ;  /* 0x0000000eff007c0c */ /* 0x000fe2000bf45070 */
[----:B------:R-:W-:-:S06]  /*272a0*/  HFMA2 R9, -RZ, RZ, 0, 0 ;  /* 0x00000000ff097431 */ /* 0x000fcc00000001ff */
        /* <DEDUP_REMOVED lines=17> */
.L_x_2308:
[----:B------:R-:W-:Y:S01]  /*273c0*/  MOV R10, R14 ;  /* 0x0000000e000a7202 */ /* 0x000fe20000000f00 */
[----:B------:R-:W-:Y:S01]  /*273d0*/  IMAD.MOV.U32 R3, RZ, RZ, R15 ;  /* 0x000000ffff037224 */ /* 0x000fe200078e000f */
[----:B------:R-:W-:-:S07]  /*273e0*/  MOV R5, 0x27400 ;  /* 0x0002740000057802 */ /* 0x000fce0000000f00 */
[----:B------:R-:W-:Y:S05]  /*273f0*/  CALL.REL.NOINC `($__internal_7_$__cuda_sm20_div_s64) ;  /* 0x0000001800387944 */ /* 0x000fea0003c00000 */
.L_x_2309:
[----:B------:R-:W-:Y:S05]  /*27400*/  BSYNC.RECONVERGENT B0 ;  /* 0x0000000000007941 */ /* 0x000fea0003800200 */
.L_x_2307:
        /* <DEDUP_REMOVED lines=38> */
[----:B------:R-:W-:Y:S02]  /*27670*/  IMAD R33, R29, UR6, R20 ;  /* 0x000000061d217c24 */ /* 0x000fe4000f8e0214 */
[----:B------:R-:W-:Y:S01]  /*27680*/  IMAD R53, R0, UR6, RZ ;  /* 0x0000000600357c24 */ /* 0x000fe2000f8e02ff */
[----:B------:R-:W-:Y:S01]  /*27690*/  SHF.L.U64.HI R23, R12, 0x1, R9 ;  /* 0x000000010c177819 */ /* 0x000fe20000010209 */
[----:B------:R-:W-:Y:S01]  /*276a0*/  IMAD R3, R3, UR6, RZ ;  /* 0x0000000603037c24 */ /* 0x000fe2000f8e02ff */
[----:B------:R-:W-:Y:S01]  /*276b0*/  IADD3.X R12, PT, PT, RZ, ~R0, RZ, P3, !PT ;  /* 0x80000000ff0c7210 */ /* 0x000fe20001ffe4ff */
[C---:B------:R-:W-:Y:S01]  /*276c0*/  IMAD R53, R4.reuse, UR7, R53 ;  /* 0x0000000704357c24 */ /* 0x040fe2000f8e0235 */
[----:B------:R-:W-:Y:S01]  /*276d0*/  IADD3 R11, P3, PT, R4, 0x3, RZ ;  /* 0x00000003040b7810 */ /* 0x000fe20007f7e0ff */
[----:B------:R-:W-:-:S02]  /*276e0*/  IMAD R31, R24, UR7, R3 ;  /* 0x00000007181f7c24 */ /* 0x000fc4000f8e0203 */
[----:B------:R-:W-:Y:S01]  /*276f0*/  IMAD R12, R12, UR6, RZ ;  /* 0x000000060c0c7c24 */ /* 0x000fe2000f8e02ff */
[----:B------:R-:W-:Y:S01]  /*27700*/  IADD3.X R44, PT, PT, RZ, R0, RZ, P3, !PT ;  /* 0x00000000ff2c7210 */ /* 0x000fe20001ffe4ff */
[----:B------:R-:W-:Y:S01]  /*27710*/  IMAD.WIDE.U32 R24, R24, UR6, R14 ;  /* 0x0000000618187c25 */ /* 0x000fe2000f8e000e */
[----:B------:R-:W-:-:S03]  /*27720*/  IADD3 R38, P2, PT, RZ, -R11, RZ ;  /* 0x8000000bff267210 */ /* 0x000fc60007f5e0ff */
[C---:B------:R-:W-:Y:S02]  /*27730*/  IMAD R21, R19.reuse, UR7, R12 ;  /* 0x0000000713157c24 */ /* 0x040fe4000f8e020c */
[----:B------:R-:W-:-:S04]  /*27740*/  IMAD.WIDE.U32 R18, R19, UR6, R14 ;  /* 0x0000000613127c25 */ /* 0x000fc8000f8e000e */
[----:B------:R-:W-:Y:S02]  /*27750*/  IMAD.IADD R19, R19, 0x1, R21 ;  /* 0x0000000113137824 */ /* 0x000fe400078e0215 */
[----:B------:R-:W-:-:S04]  /*27760*/  IMAD.WIDE.U32 R12, R28, UR6, RZ ;  /* 0x000000061c0c7c25 */ /* 0x000fc8000f8e00ff */
[----:B------:R-:W-:Y:S01]  /*27770*/  IMAD R22, R19, R28, RZ ;  /* 0x0000001c13167224 */ /* 0x000fe200078e02ff */
[----:B------:R-:W-:Y:S01]  /*27780*/  IADD3 R33, PT, PT, R13, R33, RZ ;  /* 0x000000210d217210 */ /* 0x000fe20007ffe0ff */
[----:B------:R-:W-:Y:S01]  /*27790*/  IMAD.IADD R19, R25, 0x1, R31 ;  /* 0x0000000119137824 */ /* 0x000fe200078e021f */
[----:B------:R-:W-:Y:S01]  /*277a0*/  IADD3.X R13, PT, PT, RZ, ~R44, RZ, P2, !PT ;  /* 0x8000002cff0d7210 */ /* 0x000fe200017fe4ff */
[-C--:B------:R-:W-:Y:S01]  /*277b0*/  IMAD.WIDE.U32 R20, R18, R28.reuse, RZ ;  /* 0x0000001c12147225 */ /* 0x080fe200078e00ff */
[C---:B------:R-:W-:Y:S02]  /*277c0*/  LEA R3, P2, -R12.reuse, UR10, 0x4 ;  /* 0x0000000a0c037c11 */ /* 0x040fe4000f8421ff */
[----:B------:R-:W-:Y:S01]  /*277d0*/  SHF.L.U64.HI R12, R12, 0x4, R33 ;  /* 0x000000040c0c7819 */ /* 0x000fe20000010221 */
[----:B------:R-:W-:Y:S01]  /*277e0*/  IMAD R31, R18, R29, R22 ;  /* 0x0000001d121f7224 */ /* 0x000fe200078e0216 */
[----:B------:R-:W-:Y:S01]  /*277f0*/  LEA R18, P4, R20, R27, 0x1 ;  /* 0x0000001b14127211 */ /* 0x000fe200078808ff */
[----:B------:R-:W-:Y:S01]  /*27800*/  IMAD R25, R13, UR6, RZ ;  /* 0x000000060d197c24 */ /* 0x000fe2000f8e02ff */
[----:B------:R-:W-:Y:S01]  /*27810*/  IADD3 R13, P3, PT, R4, 0x4, RZ ;  /* 0x00000004040d7810 */ /* 0x000fe20007f7e0ff */
[----:B------:R-:W-:Y:S01]  /*27820*/  IMAD R22, R19, R28, RZ ;  /* 0x0000001c13167224 */ /* 0x000fe200078e02ff */
[----:B------:R-:W-:Y:S01]  /*27830*/  IADD3 R19, PT, PT, R21, R31, RZ ;  /* 0x0000001f15137210 */ /* 0x000fe20007ffe0ff */
[----:B------:R-:W-:-:S02]  /*27840*/  IMAD R27, R38, UR7, R25 ;  /* 0x00000007261b7c24 */ /* 0x000fc4000f8e0219 */
[----:B------:R-:W-:Y:S01]  /*27850*/  IMAD R21, R24, R29, R22 ;  /* 0x0000001d18157224 */ /* 0x000fe200078e0216 */
[----:B------:R-:W-:Y:S01]  /*27860*/  LEA.HI.X R19, R20, R23, R19, 0x1, P4 ;  /* 0x0000001714137211 */ /* 0x000fe200020f0c13 */
[----:B------:R-:W-:Y:S01]  /*27870*/  IMAD.WIDE.U32 R24, R24, R28, RZ ;  /* 0x0000001c18187225 */ /* 0x000fe200078e00ff */
[----:B------:R-:W-:Y:S02]  /*27880*/  IADD3.X R20, PT, PT, RZ, R0, RZ, P3, !PT ;  /* 0x00000000ff147210 */ /* 0x000fe40001ffe4ff */
[----:B------:R-:W-:Y:S01]  /*27890*/  IADD3 R33, P3, PT, RZ, -R13, RZ ;  /* 0x8000000dff217210 */ /* 0x000fe20007f7e0ff */
[----:B------:R-:W-:Y:S01]  /*278a0*/  IMAD.WIDE.U32 R38, R38, UR6, R14 ;  /* 0x0000000626267c25 */ /* 0x000fe2000f8e000e */
[----:B------:R-:W-:Y:S02]  /*278b0*/  IADD3 R23, PT, PT, R25, R21, RZ ;  /* 0x0000001519177210 */ /* 0x000fe40007ffe0ff */
[----:B------:R-:W-:Y:S01]  /*278c0*/  IADD3.X R25, PT, PT, RZ, ~R20, RZ, P3, !PT ;  /* 0x80000014ff197210 */ /* 0x000fe20001ffe4ff */
[----:B------:R-:W-:Y:S01]  /*278d0*/  IMAD.IADD R27, R39, 0x1, R27 ;  /* 0x00000001271b7824 */ /* 0x000fe200078e021b */
[C---:B------:R-:W-:Y:S01]  /*278e0*/  SHF.L.U64.HI R23, R24.reuse, 0x1, R23 ;  /* 0x0000000118177819 */ /* 0x040fe20000010217 */
[----:B------:R-:W-:Y:S01]  /*278f0*/  IMAD.SHL.U32 R22, R24, 0x2, RZ ;  /* 0x0000000218167824 */ /* 0x000fe200078e00ff */
[----:B------:R-:W-:Y:S01]  /*27900*/  IADD3 R21, P4, PT, R4, 0x5, RZ ;  /* 0x0000000504157810 */ /* 0x000fe20007f9e0ff */
[----:B------:R-:W-:-:S02]  /*27910*/  IMAD R24, R25, UR6, RZ ;  /* 0x0000000619187c24 */ /* 0x000fc4000f8e02ff */
[----:B------:R-:W-:Y:S01]  /*27920*/  IMAD R27, R27, R28, RZ ;  /* 0x0000001c1b1b7224 */ /* 0x000fe200078e02ff */
[----:B------:R-:W-:Y:S01]  /*27930*/  IADD3.X R35, PT, PT, RZ, R0, RZ, P4, !PT ;  /* 0x00000000ff237210 */ /* 0x000fe200027fe4ff */
[C---:B------:R-:W-:Y:S01]  /*27940*/  IMAD R41, R33.reuse, UR7, R24 ;  /* 0x0000000721297c24 */ /* 0x040fe2000f8e0218 */
[----:B------:R-:W-:Y:S01]  /*27950*/  IADD3 R31, P3, PT, RZ, -R21, RZ ;  /* 0x80000015ff1f7210 */ /* 0x000fe20007f7e0ff */
[----:B------:R-:W-:-:S03]  /*27960*/  IMAD.WIDE.U32 R32, R33, UR6, R14 ;  /* 0x0000000621207c25 */ /* 0x000fc6000f8e000e */
[----:B------:R-:W-:Y:S01]  /*27970*/  IADD3.X R26, PT, PT, RZ, ~R35, RZ, P3, !PT ;  /* 0x80000023ff1a7210 */ /* 0x000fe20001ffe4ff */
[C---:B------:R-:W-:Y:S01]  /*27980*/  IMAD R25, R38.reuse, R29, R27 ;  /* 0x0000001d26197224 */ /* 0x040fe200078e021b */
[----:B------:R-:W-:Y:S01]  /*27990*/  IADD3 R27, P4, PT, RZ, -R34, RZ ;  /* 0x80000022ff1b7210 */ /* 0x000fe20007f9e0ff */
[----:B------:R-:W-:Y:S02]  /*279a0*/  IMAD.IADD R33, R33, 0x1, R41 ;  /* 0x0000000121217824 */ /* 0x000fe400078e0229 */
[----:B------:R-:W-:Y:S01]  /*279b0*/  IMAD.WIDE.U32 R38, R38, R28, RZ ;  /* 0x0000001c26267225 */ /* 0x000fe200078e00ff */
[----:B------:R-:W-:-:S03]  /*279c0*/  IADD3.X R40, PT, PT, RZ, ~R36, RZ, P4, !PT ;  /* 0x80000024ff287210 */ /* 0x000fc600027fe4ff */
[-C--:B------:R-:W-:Y:S01]  /*279d0*/  IMAD R33, R33, R28.reuse, RZ ;  /* 0x0000001c21217224 */ /* 0x080fe200078e02ff */
[----:B------:R-:W-:Y:S01]  /*279e0*/  SHF.L.U32 R37, R38, 0x1, RZ ;  /* 0x0000000126257819 */ /* 0x000fe200000006ff */
[----:B------:R-:W-:Y:S02]  /*279f0*/  IMAD R26, R26, UR6, RZ ;  /* 0x000000061a1a7c24 */ /* 0x000fe4000f8e02ff */
[----:B------:R-:W-:Y:S01]  /*27a00*/  IMAD.IADD R25, R39, 0x1, R25 ;  /* 0x0000000127197824 */ /* 0x000fe200078e0219 */
[----:B------:R-:W-:Y:S01]  /*27a10*/  IADD3 R39, P3, PT, R4, 0x7, RZ ;  /* 0x0000000704277810 */ /* 0x000fe20007f7e0ff */
[----:B------:R-:W-:Y:S02]  /*27a20*/  IMAD R40, R40, UR6, RZ ;  /* 0x0000000628287c24 */ /* 0x000fe4000f8e02ff */
[----:B------:R-:W-:Y:S01]  /*27a30*/  IMAD R43, R32, R29, R33 ;  /* 0x0000001d202b7224 */ /* 0x000fe200078e0221 */
[----:B------:R-:W-:Y:S01]  /*27a40*/  SHF.L.U64.HI R38, R38, 0x1, R25 ;  /* 0x0000000126267819 */ /* 0x000fe20000010219 */
[----:B------:R-:W-:Y:S01]  /*27a50*/  IMAD R41, R31, UR7, R26 ;  /* 0x000000071f297c24 */ /* 0x000fe2000f8e021a */
[----:B------:R-:W0:Y:S01]  /*27a60*/  LDC.64 R24, c[0x0][0x608] ;  /* 0x00018200ff187b82 */ /* 0x000e220000000a00 */
        /* <DEDUP_REMOVED lines=23> */
[----:B0-----:R-:W-:Y:S01]  /*27be0*/  IMAD.WIDE.U32 R24, R4, UR6, R24 ;  /* 0x0000000604187c25 */ /* 0x001fe2000f8e0018 */
[----:B------:R-:W-:Y:S01]  /*27bf0*/  IADD3 R27, PT, PT, R33, R47, RZ ;  /* 0x0000002f211b7210 */ /* 0x000fe20007ffe0ff */
[----:B------:R-:W0:Y:S01]  /*27c00*/  LDCU.64 UR6, c[0x0][0x5f0] ;  /* 0x0000be00ff0677ac */ /* 0x000e220008000a00 */
[----:B------:R-:W-:Y:S01]  /*27c10*/  SHF.L.U64.HI R47, R26, 0x1, R49 ;  /* 0x000000011a2f7819 */ /* 0x000fe20000010231 */
[----:B------:R-:W-:Y:S01]  /*27c20*/  IMAD R51, R45, UR4, RZ ;  /* 0x000000042d337c24 */ /* 0x000fe2000f8e02ff */
[----:B------:R-:W-:Y:S01]  /*27c30*/  IADD3 R48, P3, PT, R14, -R24, RZ ;  /* 0x800000180e307210 */ /* 0x000fe20007f7e0ff */
[----:B------:R-:W-:Y:S01]  /*27c40*/  IMAD R27, R27, R28, RZ ;  /* 0x0000001c1b1b7224 */ /* 0x000fe200078e02ff */
[----:B------:R-:W-:Y:S01]  /*27c50*/  IADD3 R49, PT, PT, R25, R53, RZ ;  /* 0x0000003519317210 */ /* 0x000fe20007ffe0ff */
[----:B------:R-:W-:Y:S02]  /*27c60*/  IMAD R44, R44, UR4, RZ ;  /* 0x000000042c2c7c24 */ /* 0x000fe4000f8e02ff */
[----:B------:R-:W-:-:S02]  /*27c70*/  IMAD R45, R32, R29, R27 ;  /* 0x0000001d202d7224 */ /* 0x000fc400078e021b */
[----:B------:R-:W-:-:S04]  /*27c80*/  IMAD.WIDE.U32 R32, R32, R28, RZ ;  /* 0x0000001c20207225 */ /* 0x000fc800078e00ff */
[----:B------:R-:W-:Y:S02]  /*27c90*/  IMAD R20, R20, UR4, RZ ;  /* 0x0000000414147c24 */ /* 0x000fe4000f8e02ff */
[C---:B------:R-:W-:Y:S01]  /*27ca0*/  IMAD.SHL.U32 R31, R30.reuse, 0x2, RZ ;  /* 0x000000021e1f7824 */ /* 0x040fe200078e00ff */
[----:B------:R-:W-:Y:S01]  /*27cb0*/  SHF.L.U64.HI R30, R30, 0x1, R55 ;  /* 0x000000011e1e7819 */ /* 0x000fe20000010237 */
[C---:B------:R-:W-:Y:S01]  /*27cc0*/  IMAD R51, R42.reuse, UR5, R51 ;  /* 0x000000052a337c24 */ /* 0x040fe2000f8e0233 */
[----:B------:R-:W-:Y:S01]  /*27cd0*/  IADD3 R55, PT, PT, R33, R45, RZ ;  /* 0x0000002d21377210 */ /* 0x000fe20007ffe0ff */
[----:B------:R-:W-:-:S04]  /*27ce0*/  IMAD.WIDE.U32 R24, R42, UR4, RZ ;  /* 0x000000042a187c25 */ /* 0x000fc8000f8e00ff */
[----:B------:R-:W-:Y:S01]  /*27cf0*/  IMAD.X R49, R15, 0x1, ~R49, P3 ;  /* 0x000000010f317824 */ /* 0x000fe200018e0e31 */
[----:B------:R-:W-:Y:S01]  /*27d00*/  IADD3 R51, PT, PT, R25, R51, RZ ;  /* 0x0000003319337210 */ /* 0x000fe20007ffe0ff */
[----:B------:R-:W-:Y:S02]  /*27d10*/  IMAD R53, R11, UR5, R44 ;  /* 0x000000050b357c24 */ /* 0x000fe4000f8e022c */
[C---:B------:R-:W-:Y:S02]  /*27d20*/  IMAD R33, R13.reuse, UR5, R20 ;  /* 0x000000050d217c24 */ /* 0x040fe4000f8e0214 */
[----:B------:R-:W-:Y:S01]  /*27d30*/  IMAD.WIDE.U32 R44, R13, UR4, RZ ;  /* 0x000000040d2c7c25 */ /* 0x000fe2000f8e00ff */
[----:B------:R-:W-:-:S03]  /*27d40*/  LEA R13, P3, R24, R22, 0x1 ;  /* 0x00000016180d7211 */ /* 0x000fc600078608ff */
[----:B------:R-:W-:Y:S01]  /*27d50*/  IMAD R49, R49, R28, RZ ;  /* 0x0000001c31317224 */ /* 0x000fe200078e02ff */
[----:B------:R-:W-:Y:S01]  /*27d60*/  IADD3 R33, PT, PT, R45, R33, RZ ;  /* 0x000000212d217210 */ /* 0x000fe20007ffe0ff */
[----:B------:R-:W-:Y:S01]  /*27d70*/  IMAD.SHL.U32 R46, R26, 0x2, RZ ;  /* 0x000000021a2e7824 */ /* 0x000fe200078e00ff */
[----:B------:R-:W-:Y:S01]  /*27d80*/  LEA.HI.X R24, R24, R23, R51, 0x1, P3 ;  /* 0x0000001718187211 */ /* 0x000fe200018f0c33 */
[----:B------:R-:W-:Y:S01]  /*27d90*/  IMAD R45, R48, R29, R49 ;  /* 0x0000001d302d7224 */ /* 0x000fe200078e0231 */
[----:B------:R-:W-:Y:S01]  /*27da0*/  LEA R41, P5, R44, R41, 0x1 ;  /* 0x000000292c297211 */ /* 0x000fe200078a08ff */
[----:B------:R-:W-:-:S03]  /*27db0*/  IMAD.WIDE.U32 R26, R11, UR4, RZ ;  /* 0x000000040b1a7c25 */ /* 0x000fc6000f8e00ff */
        /* <DEDUP_REMOVED lines=8> */
[----:B------:R-:W-:Y:S01]  /*27e40*/  IMAD R40, R40, UR4, RZ ;  /* 0x0000000428287c24 */ /* 0x000fe2000f8e02ff */
[----:B------:R-:W-:Y:S01]  /*27e50*/  IADD3.X R26, PT, PT, R9, UR5, RZ, P1, !PT ;  /* 0x00000005091a7c10 */ /* 0x000fe20008ffe4ff */
[----:B------:R-:W-:Y:S01]  /*27e60*/  IMAD R25, R34, UR5, R23 ;  /* 0x0000000522197c24 */ /* 0x000fe2000f8e0217 */
[----:B------:R-:W-:Y:S01]  /*27e70*/  SHF.L.U64.HI R45, R28, 0x1, R45 ;  /* 0x000000011c2d7819 */ /* 0x000fe2000001022d */
[----:B------:R-:W-:-:S04]  /*27e80*/  IMAD.WIDE.U32 R34, R34, UR4, RZ ;  /* 0x0000000422227c25 */ /* 0x000fc8000f8e00ff */
[----:B------:R-:W-:Y:S01]  /*27e90*/  IMAD R27, R21, UR5, R20 ;  /* 0x00000005151b7c24 */ /* 0x000fe2000f8e0214 */
[----:B------:R-:W-:Y:S01]  /*27ea0*/  IADD3 R25, PT, PT, R35, R25, RZ ;  /* 0x0000001923197210 */ /* 0x000fe20007ffe0ff */
[----:B------:R-:W-:Y:S01]  /*27eb0*/  IMAD.SHL.U32 R29, R28, 0x2, RZ ;  /* 0x000000021c1d7824 */ /* 0x000fe200078e00ff */
[----:B------:R-:W-:Y:S01]  /*27ec0*/  LEA R9, P4, R34, R46, 0x1 ;  /* 0x0000002e22097211 */ /* 0x000fe200078808ff */
[----:B------:R-:W-:Y:S01]  /*27ed0*/  IMAD.WIDE.U32 R20, R21, UR4, RZ ;  /* 0x0000000415147c25 */ /* 0x000fe2000f8e00ff */
[----:B0-----:R-:W-:Y:S02]  /*27ee0*/  MOV R28, UR6 ;  /* 0x00000006001c7c02 */ /* 0x001fe40008000f00 */
[----:B------:R-:W-:Y:S01]  /*27ef0*/  LEA R35, P1, R10, R29, 0x1 ;  /* 0x0000001d0a237211 */ /* 0x000fe200078208ff */
[----:B------:R-:W-:Y:S01]  /*27f00*/  IMAD.WIDE.U32 R22, R39, UR4, RZ ;  /* 0x0000000427167c25 */ /* 0x000fe2000f8e00ff */
[----:B------:R-:W-:Y:S01]  /*27f10*/  USHF.L.U64.HI UR4, UR4, 0x4, UR5 ;  /* 0x0000000404047899 */ /* 0x000fe20008010205 */
[----:B------:R-:W-:-:S02]  /*27f20*/  IADD3 R27, PT, PT, R21, R27, RZ ;  /* 0x0000001b151b7210 */ /* 0x000fc40007ffe0ff */
[C---:B------:R-:W-:Y:S01]  /*27f30*/  IMAD.SHL.U32 R11, R32.reuse, 0x2, RZ ;  /* 0x00000002200b7824 */ /* 0x040fe200078e00ff */
[----:B------:R-:W-:Y:S01]  /*27f40*/  SHF.L.U64.HI R32, R32, 0x1, R55 ;  /* 0x0000000120207819 */ /* 0x000fe20000010237 */
[----:B------:R-:W-:Y:S01]  /*27f50*/  IMAD R33, R39, UR5, R40 ;  /* 0x0000000527217c24 */ /* 0x000fe2000f8e0228 */
[----:B------:R-:W-:Y:S01]  /*27f60*/  LEA R21, P3, R20, R31, 0x1 ;  /* 0x0000001f14157211 */ /* 0x000fe200078608ff */
[----:B------:R-:W-:Y:S01]  /*27f70*/  IMAD.MOV.U32 R29, RZ, RZ, R8 ;  /* 0x000000ffff1d7224 */ /* 0x000fe200078e0008 */
[----:B------:R-:W-:Y:S01]  /*27f80*/  LEA R11, P5, R22, R11, 0x1 ;  /* 0x0000000b160b7211 */ /* 0x000fe200078a08ff */
[----:B------:R-:W-:Y:S01]  /*27f90*/  IMAD.IADD R23, R23, 0x1, R33 ;  /* 0x0000000117177824 */ /* 0x000fe200078e0221 */
[----:B------:R-:W-:Y:S02]  /*27fa0*/  IADD3.X R33, PT, PT, ~R12, UR4, RZ, P2, !PT ;  /* 0x000000040c217c10 */ /* 0x000fe400097fe5ff */
[----:B------:R-:W-:Y:S02]  /*27fb0*/  LEA.HI.X R45, R10, R45, R26, 0x1, P1 ;  /* 0x0000002d0a2d7211 */ /* 0x000fe400008f0c1a */
[----:B------:R-:W-:-:S02]  /*27fc0*/  IADD3 R39, P2, PT, R2, R13, RZ ;  /* 0x0000000d02277210 */ /* 0x000fc40007f5e0ff */
[----:B------:R-:W-:Y:S02]  /*27fd0*/  IADD3 R35, P6, PT, R2, R35, RZ ;  /* 0x0000002302237210 */ /* 0x000fe40007fde0ff */
[----:B------:R-:W-:Y:S02]  /*27fe0*/  LEA.HI.X R34, R34, R47, R25, 0x1, P4 ;  /* 0x0000002f22227211 */ /* 0x000fe400020f0c19 */
[----:B------:R-:W-:Y:S02]  /*27ff0*/  LEA.HI.X R32, R22, R32, R23, 0x1, P5 ;  /* 0x0000002016207211 */ /* 0x000fe400028f0c17 */
[----:B------:R-:W-:Y:S02]  /*28000*/  LEA.HI.X R30, R20, R30, R27, 0x1, P3 ;  /* 0x0000001e141e7211 */ /* 0x000fe400018f0c1b */
[C---:B------:R-:W-:Y:S02]  /*28010*/  IADD3 R47, P5, PT, R2.reuse, R21, RZ ;  /* 0x00000015022f7210 */ /* 0x040fe40007fbe0ff */
[----:B------:R-:W-:-:S02]  /*28020*/  IADD3 R31, P1, PT, R2, R18, RZ ;  /* 0x00000012021f7210 */ /* 0x000fc40007f3e0ff */
[C---:B------:R-:W-:Y:S01]  /*28030*/  IADD3 R49, P4, PT, R2.reuse, R41, RZ ;  /* 0x0000002902317210 */ /* 0x040fe20007f9e0ff */
[----:B------:R-:W-:Y:S01]  /*28040*/  IMAD.X R59, RZ, RZ, R30, P5 ;  /* 0x000000ffff3b7224 */ /* 0x000fe200028e061e */
[----:B------:R-:W-:Y:S01]  /*28050*/  IADD3.X R45, PT, PT, RZ, R45, RZ, P6, !PT ;  /* 0x0000002dff2d7210 */ /* 0x000fe200037fe4ff */
[----:B------:R-:W-:Y:S01]  /*28060*/  IMAD.X R55, RZ, RZ, R19, P1 ;  /* 0x000000ffff377224 */ /* 0x000fe200008e0613 */
[----:B------:R-:W-:Y:S02]  /*28070*/  IADD3.X R51, PT, PT, RZ, R24, RZ, P2, !PT ;  /* 0x00000018ff337210 */ /* 0x000fe400017fe4ff */
[C---:B------:R-:W-:Y:S02]  /*28080*/  IADD3 R37, P3, PT, R2.reuse, R37, RZ ;  /* 0x0000002502257210 */ /* 0x040fe40007f7e0ff */
        /* <DEDUP_REMOVED lines=8> */
.L_x_2312:
[C---:B------:R-:W-:Y:S02]  /*28110*/  IADD3 R24, P1, PT, R28.reuse, R31, RZ ;  /* 0x0000001f1c187210 */ /* 0x040fe40007f3e0ff */
[----:B------:R-:W-:-:S03]  /*28120*/  IADD3 R20, P2, PT, R28, R35, RZ ;  /* 0x000000231c147210 */ /* 0x000fc60007f5e0ff */
[----:B------:R-:W-:Y:S01]  /*28130*/  IMAD.X R25, R26, 0x1, R55, P1 ;  /* 0x000000011a197824 */ /* 0x000fe200008e0637 */
[----:B------:R-:W-:Y:S02]  /*28140*/  IADD3 R10, P1, PT, R28, R39, RZ ;  /* 0x000000271c0a7210 */ /* 0x000fe40007f3e0ff */
[----:B------:R-:W-:Y:S02]  /*28150*/  IADD3.X R21, PT, PT, R26, R45, RZ, P2, !PT ;  /* 0x0000002d1a157210 */ /* 0x000fe400017fe4ff */
[----:B------:R-:W-:Y:S01]  /*28160*/  IADD3 R12, P2, PT, R28, R37, RZ ;  /* 0x000000251c0c7210 */ /* 0x000fe20007f5e0ff */
[----:B------:R0:W2:Y:S01]  /*28170*/  LDG.E.U16 R32, desc[UR8][R24.64] ;  /* 0x0000000818207981 */ /* 0x0000a2000c1e1500 */
[----:B------:R-:W-:Y:S02]  /*28180*/  IADD3.X R11, PT, PT, R26, R51, RZ, P1, !PT ;  /* 0x000000331a0b7210 */ /* 0x000fe40000ffe4ff */
[----:B------:R-:W-:Y:S01]  /*28190*/  IADD3 R8, P1, PT, R28, R49, RZ ;  /* 0x000000311c087210 */ /* 0x000fe20007f3e0ff */
[----:B------:R-:W-:Y:S01]  /*281a0*/  IMAD.X R13, R26, 0x1, R57, P2 ;  /* 0x000000011a0d7824 */ /* 0x000fe200010e0639 */
[----:B------:R-:W-:Y:S01]  /*281b0*/  IADD3 R18, P2, PT, R28, R47, RZ ;  /* 0x0000002f1c127210 */ /* 0x000fe20007f5e0ff */
[----:B------:R-:W2:Y:S01]  /*281c0*/  LDG.E.U16 R20, desc[UR8][R20.64] ;  /* 0x0000000814147981 */ /* 0x000ea2000c1e1500 */
[----:B------:R-:W-:-:S02]  /*281d0*/  IADD3.X R9, PT, PT, R26, R43, RZ, P1, !PT ;  /* 0x0000002b1a097210 */ /* 0x000fc40000ffe4ff */
[C---:B------:R-:W-:Y:S01]  /*281e0*/  IADD3 R22, P1, PT, R28.reuse, R41, RZ ;  /* 0x000000291c167210 */ /* 0x040fe20007f3e0ff */
[----:B------:R-:W3:Y:S01]  /*281f0*/  LDG.E.U16 R11, desc[UR8][R10.64] ;  /* 0x000000080a0b7981 */ /* 0x000ee2000c1e1500 */
[----:B0-----:R-:W-:Y:S02]  /*28200*/  IADD3 R24, P3, PT, R28, R53, RZ ;  /* 0x000000351c187210 */ /* 0x001fe40007f7e0ff */
[C---:B------:R-:W-:Y:S01]  /*28210*/  IADD3.X R19, PT, PT, R26.reuse, R59, RZ, P2, !PT ;  /* 0x0000003b1a137210 */ /* 0x040fe200017fe4ff */
        /* <DEDUP_REMOVED lines=21> */
.L_x_2311:
[----:B------:R-:W-:Y:S05]  /*28370*/  BSYNC.RECONVERGENT B0 ;  /* 0x0000000000007941 */ /* 0x000fea0003800200 */
.L_x_2310:
        /* <DEDUP_REMOVED lines=22> */
[----:B-1----:R-:W-:-:S04]  /*284e0*/  IMAD.WIDE.U32 R8, R4, UR4, R8 ;  /* 0x0000000404087c25 */ /* 0x002fc8000f8e0008 */
[----:B------:R-:W-:Y:S01]  /*284f0*/  IMAD R21, R4, UR5, R21 ;  /* 0x0000000504157c24 */ /* 0x000fe2000f8e0215 */
[----:B------:R-:W-:Y:S01]  /*28500*/  IADD3 R25, P4, PT, R14, -R8, RZ ;  /* 0x800000080e197210 */ /* 0x000fe20007f9e0ff */
[----:B------:R-:W-:Y:S01]  /*28510*/  IMAD.IADD R7, R19, 0x1, R7 ;  /* 0x0000000113077824 */ /* 0x000fe200078e0207 */
[----:B------:R-:W-:Y:S01]  /*28520*/  IADD3 R23, P3, PT, R8, UR4, RZ ;  /* 0x0000000408177c10 */ /* 0x000fe2000ff7e0ff */
[----:B--2---:R-:W-:Y:S01]  /*28530*/  IMAD R11, R0, UR6, RZ ;  /* 0x00000006000b7c24 */ /* 0x004fe2000f8e02ff */
[----:B------:R-:W-:Y:S01]  /*28540*/  IADD3 R19, PT, PT, R9, R21, RZ ;  /* 0x0000001509137210 */ /* 0x000fe20007ffe0ff */
[----:B---3--:R-:W-:Y:S01]  /*28550*/  IMAD R7, R7, UR10, RZ ;  /* 0x0000000a07077c24 */ /* 0x008fe2000f8e02ff */
[----:B------:R-:W-:Y:S01]  /*28560*/  IADD3 R21, P2, PT, R14, -R23, RZ ;  /* 0x800000170e157210 */ /* 0x000fe20007f5e0ff */
[----:B------:R-:W-:-:S04]  /*28570*/  IMAD.WIDE.U32 R12, R4, UR6, RZ ;  /* 0x00000006040c7c25 */ /* 0x000fc8000f8e00ff */
[----:B------:R-:W-:Y:S01]  /*28580*/  IMAD R11, R4, UR7, R11 ;  /* 0x00000007040b7c24 */ /* 0x000fe2000f8e020b */
[----:B------:R-:W-:Y:S01]  /*28590*/  IADD3 R10, P5, PT, R12, UR6, RZ ;  /* 0x000000060c0a7c10 */ /* 0x000fe2000ffbe0ff */
[----:B------:R-:W-:Y:S02]  /*285a0*/  IMAD R27, R18, UR11, R7 ;  /* 0x0000000b121b7c24 */ /* 0x000fe4000f8e0207 */
[----:B------:R-:W-:Y:S01]  /*285b0*/  IMAD.X R7, R15, 0x1, ~R19, P4 ;  /* 0x000000010f077824 */ /* 0x000fe200020e0e13 */
[----:B------:R-:W-:Y:S02]  /*285c0*/  IADD3.X R19, PT, PT, R19, UR5, RZ, P3, !PT ;  /* 0x0000000513137c10 */ /* 0x000fe40009ffe4ff */
[----:B------:R-:W-:Y:S01]  /*285d0*/  IADD3 R13, PT, PT, R13, R11, RZ ;  /* 0x0000000b0d0d7210 */ /* 0x000fe20007ffe0ff */
[----:B------:R-:W-:Y:S01]  /*285e0*/  IMAD R20, R7, UR10, RZ ;  /* 0x0000000a07147c24 */ /* 0x000fe2000f8e02ff */
[----:B------:R-:W-:Y:S02]  /*285f0*/  IADD3.X R7, PT, PT, R15, ~R19, RZ, P2, !PT ;  /* 0x800000130f077210 */ /* 0x000fe400017fe4ff */
[----:B------:R-:W-:Y:S01]  /*28600*/  IADD3 R23, P3, P4, R14, -UR4, -R23 ;  /* 0x800000040e177c10 */ /* 0x000fe2000fc7e817 */
[----:B------:R-:W-:Y:S01]  /*28610*/  IMAD.WIDE.U32 R8, R18, UR10, R12 ;  /* 0x0000000a12087c25 */ /* 0x000fe2000f8e000c */
[----:B------:R-:W-:-:S02]  /*28620*/  IADD3 R12, P1, PT, R10, UR6, RZ ;  /* 0x000000060a0c7c10 */ /* 0x000fc4000ff3e0ff */
[----:B------:R-:W-:Y:S01]  /*28630*/  IADD3.X R11, PT, PT, R13, UR7, RZ, P5, !PT ;  /* 0x000000070d0b7c10 */ /* 0x000fe2000affe4ff */
[----:B------:R-:W-:Y:S01]  /*28640*/  IMAD R29, R25, UR11, R20 ;  /* 0x0000000b191d7c24 */ /* 0x000fe2000f8e0214 */
[----:B------:R-:W-:Y:S01]  /*28650*/  IADD3 R18, P5, PT, R12, UR6, RZ ;  /* 0x000000060c127c10 */ /* 0x000fe2000ffbe0ff */
[----:B------:R-:W-:Y:S01]  /*28660*/  IMAD R20, R7, UR10, RZ ;  /* 0x0000000a07147c24 */ /* 0x000fe2000f8e02ff */
[----:B------:R-:W-:Y:S02]  /*28670*/  IADD3.X R7, PT, PT, R15, ~UR5, ~R19, P3, P4 ;  /* 0x800000050f077c10 */ /* 0x000fe40009fe8c13 */
[----:B------:R-:W-:Y:S01]  /*28680*/  IADD3.X R13, PT, PT, R11, UR7, RZ, P1, !PT ;  /* 0x000000070b0d7c10 */ /* 0x000fe20008ffe4ff */
[----:B------:R-:W-:Y:S01]  /*28690*/  IMAD.WIDE.U32 R10, R25, UR10, R10 ;  /* 0x0000000a190a7c25 */ /* 0x000fe2000f8e000a */
[----:B------:R-:W-:Y:S02]  /*286a0*/  IADD3 R9, PT, PT, R27, R9, RZ ;  /* 0x000000091b097210 */ /* 0x000fe40007ffe0ff */
[----:B------:R-:W-:Y:S01]  /*286b0*/  IADD3.X R19, PT, PT, R13, UR7, RZ, P5, !PT ;  /* 0x000000070d137c10 */ /* 0x000fe2000affe4ff */
[----:B------:R-:W-:-:S02]  /*286c0*/  IMAD R22, R7, UR10, RZ ;  /* 0x0000000a07167c24 */ /* 0x000fc4000f8e02ff */
[----:B------:R-:W-:Y:S01]  /*286d0*/  IMAD R25, R21, UR11, R20 ;  /* 0x0000000b15197c24 */ /* 0x000fe2000f8e0214 */
[-C--:B------:R-:W-:Y:S01]  /*286e0*/  LEA R20, P1, R8, R3.reuse, 0x1 ;  /* 0x0000000308147211 */ /* 0x080fe200078208ff */
[C---:B------:R-:W-:Y:S02]  /*286f0*/  IMAD R27, R23.reuse, UR11, R22 ;  /* 0x0000000b171b7c24 */ /* 0x040fe4000f8e0216 */
[----:B------:R-:W-:Y:S01]  /*28700*/  IMAD.WIDE.U32 R22, R23, UR10, R18 ;  /* 0x0000000a17167c25 */ /* 0x000fe2000f8e0012 */
[----:B------:R-:W-:-:S03]  /*28710*/  LEA R18, P2, R10, R3, 0x1 ;  /* 0x000000030a127211 */ /* 0x000fc600078408ff */
[----:B------:R-:W-:Y:S02]  /*28720*/  IMAD.IADD R7, R29, 0x1, R11 ;  /* 0x000000011d077824 */ /* 0x000fe400078e020b */
[----:B------:R-:W-:Y:S01]  /*28730*/  IMAD.WIDE.U32 R12, R21, UR10, R12 ;  /* 0x0000000a150c7c25 */ /* 0x000fe2000f8e000c */
[-C--:B------:R-:W-:Y:S02]  /*28740*/  LEA.HI.X R21, R8, R2.reuse, R9, 0x1, P1 ;  /* 0x0000000208157211 */ /* 0x080fe400008f0c09 */
[----:B------:R-:W-:Y:S02]  /*28750*/  LEA.HI.X R19, R10, R2, R7, 0x1, P2 ;  /* 0x000000020a137211 */ /* 0x000fe400010f0c07 */
[----:B------:R-:W-:Y:S01]  /*28760*/  IADD3 R9, PT, PT, R13, R25, RZ ;  /* 0x000000190d097210 */ /* 0x000fe20007ffe0ff */
[----:B------:R-:W2:Y:S01]  /*28770*/  LDG.E.U16 R20, desc[UR8][R20.64] ;  /* 0x0000000814147981 */ /* 0x000ea2000c1e1500 */
[----:B------:R-:W-:Y:S02]  /*28780*/  LEA R8, P1, R12, R3, 0x1 ;  /* 0x000000030c087211 */ /* 0x000fe400078208ff */
        /* <DEDUP_REMOVED lines=11> */
.L_x_2316:
[----:B------:R-:W-:Y:S05]  /*28840*/  BSYNC.RECONVERGENT B1 ;  /* 0x0000000000017941 */ /* 0x000fea0003800200 */
.L_x_2315:
        /* <DEDUP_REMOVED lines=47> */
.L_x_2318:
[----:B------:R-:W-:Y:S05]  /*28b40*/  BSYNC.RECONVERGENT B1 ;  /* 0x0000000000017941 */ /* 0x000fea0003800200 */
.L_x_2317:
        /* <DEDUP_REMOVED lines=22> */
.L_x_2314:
[----:B------:R-:W-:Y:S05]  /*28cb0*/  BSYNC.RECONVERGENT B0 ;  /* 0x0000000000007941 */ /* 0x000fea0003800200 */
.L_x_2313:
[----:B-----5:R-:W-:Y:S01]  /*28cc0*/  STG.E.U16 desc[UR8][R16.64], R5 ;  /* 0x0000000510007986 */ /* 0x020fe2000c101508 */
[----:B------:R-:W-:Y:S05]  /*28cd0*/  EXIT ;  /* 0x000000000000794d */ /* 0x000fea0003800000 */
        .weak           $__internal_7_$__cuda_sm20_div_s64
        .type           $__internal_7_$__cuda_sm20_div_s64,@function
        .size           $__internal_7_$__cuda_sm20_div_s64,(.L_x_3494 - $__internal_7_$__cuda_sm20_div_s64)
$__internal_7_$__cuda_sm20_div_s64:
        /* <DEDUP_REMOVED lines=83> */
[----:B------:R-:W-:Y:S06]  /*29210*/  RET.REL.NODEC R6 `(_ZN2at6native61_GLOBAL__N__2cc7adc6_23_UnfoldBackwardKernel_cu_9e10b42f_332735_unfold_backward_elementwise_kernelILi128ELi8EZNS1_32_unfold_backward_internal_kernelIsEEvRNS_14TensorIteratorEllllllEUliE_EEviT1_) ;  /* 0xfffffd6c06787950 */ /* 0x000fec0003c3ffff */
.L_x_2319:
        /* <DEDUP_REMOVED lines=14> */
.L_x_3494:


//--------------------- .text._ZN2at6native61_GLOBAL__N__2cc7adc6_23_UnfoldBackwardKernel_cu_9e10b42f_332735_unfold_backward_elementwise_kernelILi128ELi8EZNS1_32_unfold_backward_internal_kernelIlEEvRNS_14TensorIteratorEllllllEUliE_EEviT1_ --------------------------
	.section	.text._ZN2at6native61_GLOBAL__N__2cc7adc6_23_UnfoldBackwardKernel_cu_9e10b42f_332735_unfold_backward_elementwise_kernelILi128ELi8EZNS1_32_unfold_backward_internal_kernelIlEEvRNS_14TensorIteratorEllllllEUliE_EEviT1_,"ax",@progbits
	.align	128
.text._ZN2at6native61_GLOBAL__N__2cc7adc6_23_UnfoldBackwardKernel_cu_9e10b42f_332735_unfold_backward_elementwise_kernelILi128ELi8EZNS1_32_unfold_backward_internal_kernelIlEEvRNS_14TensorIteratorEllllllEUliE_EEviT1_:
        .type           _ZN2at6native61_GLOBAL__N__2cc7adc6_23_UnfoldBackwardKernel_cu_9e10b42f_332735_unfold_backward_elementwise_kernelILi128ELi8EZNS1_32_unfold_backward_internal_kernelIlEEvRNS_14TensorIteratorEllllllEUliE_EEviT1_,@function
        .size           _ZN2at6native61_GLOBAL__N__2cc7adc6_23_UnfoldBackwardKernel_cu_9e10b42f_332735_unfold_backward_elementwise_kernelILi128ELi8EZNS1_32_unfold_backward_internal_kernelIlEEvRNS_14TensorIteratorEllllllEUliE_EEviT1_,(.L_x_3496 - _ZN2at6native61_GLOBAL__N__2cc7adc6_23_UnfoldBackwardKernel_cu_9e10b42f_332735_unfold_backward_elementwise_kernelILi128ELi8EZNS1_32_unfold_backward_internal_kernelIlEEvRNS_14TensorIteratorEllllllEUliE_EEviT1_)
        .other          _ZN2at6native61_GLOBAL__N__2cc7adc6_23_UnfoldBackwardKernel_cu_9e10b42f_332735_unfold_backward_elementwise_kernelILi128ELi8EZNS1_32_unfold_backward_internal_kernelIlEEvRNS_14TensorIteratorEllllllEUliE_EEviT1_,@"STO_CUDA_ENTRY STV_DEFAULT"
_ZN2at6native61_GLOBAL__N__2cc7adc6_23_UnfoldBackwardKernel_cu_9e10b42f_332735_unfold_backward_elementwise_kernelILi128ELi8EZNS1_32_unfold_backward_internal_kernelIlEEvRNS_14TensorIteratorEllllllEUliE_EEviT1_:
        /* <DEDUP_REMOVED lines=51> */
.L_x_2324:
[----:B------:R-:W-:-:S07]  /*0330*/  MOV R4, 0x350 ;  /* 0x0000035000047802 */ /* 0x000fce0000000f00 */
[----:B------:R-:W-:Y:S05]  /*0340*/  CALL.REL.NOINC `($__internal_8_$__cuda_sm20_div_s64) ;  /* 0x00000290005c7944 */ /* 0x000fea0003c00000 */
.L_x_2323:
        /* <DEDUP_REMOVED lines=37> */
.L_x_2325:
[----:B------:R-:W-:Y:S01]  /*05a0*/  MOV R10, R14 ;  /* 0x0000000e000a7202 */ /* 0x000fe20000000f00 */
[----:B------:R-:W-:Y:S01]  /*05b0*/  IMAD.MOV.U32 R3, RZ, RZ, R15 ;  /* 0x000000ffff037224 */ /* 0x000fe200078e000f */
[----:B------:R-:W-:-:S07]  /*05c0*/  MOV R4, 0x5e0 ;  /* 0x000005e000047802 */ /* 0x000fce0000000f00 */
[----:B------:R-:W-:Y:S05]  /*05d0*/  CALL.REL.NOINC `($__internal_8_$__cuda_sm20_div_s64) ;  /* 0x0000028c00b87944 */ /* 0x000fea0003c00000 */
.L_x_2326:
        /* <DEDUP_REMOVED lines=194> */
.L_x_2331:
[C---:B------:R-:W-:Y:S02]  /*1200*/  IADD3 R38, P6, PT, R42.reuse, R7, RZ ;  /* 0x000000072a267210 */ /* 0x040fe40007fde0ff */
[C---:B------:R-:W-:Y:S02]  /*1210*/  IADD3 R16, P1, PT, R42.reuse, R13, RZ ;  /* 0x0000000d2a107210 */ /* 0x040fe40007f3e0ff */
[C---:B------:R-:W-:Y:S01]  /*1220*/  IADD3 R18, P2, PT, R42.reuse, R11, RZ ;  /* 0x0000000b2a127210 */ /* 0x040fe20007f5e0ff */
[C---:B------:R-:W-:Y:S01]  /*1230*/  IMAD.X R39, R41.reuse, 0x1, R8, P6 ;  /* 0x0000000129277824 */ /* 0x040fe200030e0608 */
[C---:B------:R-:W-:Y:S02]  /*1240*/  IADD3.X R17, PT, PT, R41.reuse, R46, RZ, P1, !PT ;  /* 0x0000002e29117210 */ /* 0x040fe40000ffe4ff */
[C---:B------:R-:W-:Y:S01]  /*1250*/  IADD3 R24, P3, PT, R42.reuse, R12, RZ ;  /* 0x0000000c2a187210 */ /* 0x040fe20007f7e0ff */
[C---:B------:R-:W-:Y:S01]  /*1260*/  IMAD.X R19, R41.reuse, 0x1, R40, P2 ;  /* 0x0000000129137824 */ /* 0x040fe200010e0628 */
[----:B------:R-:W-:Y:S01]  /*1270*/  IADD3 R26, P4, PT, R42, R33, RZ ;  /* 0x000000212a1a7210 */ /* 0x000fe20007f9e0ff */
[----:B------:R-:W2:Y:S01]  /*1280*/  LDG.E.64 R38, desc[UR8][R38.64] ;  /* 0x0000000826267981 */ /* 0x000ea2000c1e1b00 */
[----:B------:R-:W-:-:S02]  /*1290*/  IADD3.X R25, PT, PT, R41, R44, RZ, P3, !PT ;  /* 0x0000002c29197210 */ /* 0x000fc40001ffe4ff */
[C---:B------:R-:W-:Y:S01]  /*12a0*/  IADD3 R28, P5, PT, R42.reuse, R35, RZ ;  /* 0x000000232a1c7210 */ /* 0x040fe20007fbe0ff */
[----:B------:R-:W2:Y:S01]  /*12b0*/  LDG.E.64 R16, desc[UR8][R16.64] ;  /* 0x0000000810107981 */ /* 0x000ea2000c1e1b00 */
[C---:B------:R-:W-:Y:S01]  /*12c0*/  IADD3 R30, P6, PT, R42.reuse, R9, RZ ;  /* 0x000000092a1e7210 */ /* 0x040fe20007fde0ff */
[C---:B------:R-:W-:Y:S01]  /*12d0*/  IMAD.X R27, R41.reuse, 0x1, R32, P4 ;  /* 0x00000001291b7824 */ /* 0x040fe200020e0620 */
[----:B------:R-:W-:Y:S01]  /*12e0*/  IADD3 R36, P1, PT, R42, R10, RZ ;  /* 0x0000000a2a247210 */ /* 0x000fe20007f3e0ff */
[----:B------:R-:W3:Y:S04]  /*12f0*/  LDG.E.64 R18, desc[UR8][R18.64] ;  /* 0x0000000812127981 */ /* 0x000ee8000c1e1b00 */
[----:B------:R-:W3:Y:S01]  /*1300*/  LDG.E.64 R24, desc[UR8][R24.64] ;  /* 0x0000000818187981 */ /* 0x000ee2000c1e1b00 */
[C---:B------:R-:W-:Y:S01]  /*1310*/  IADD3.X R29, PT, PT, R41.reuse, R34, RZ, P5, !PT ;  /* 0x00000022291d7210 */ /* 0x040fe20002ffe4ff */
[C---:B------:R-:W-:Y:S01]  /*1320*/  IMAD.X R31, R41.reuse, 0x1, R47, P6 ;  /* 0x00000001291f7824 */ /* 0x040fe200030e062f */
[----:B------:R-:W-:Y:S01]  /*1330*/  IADD3.X R37, PT, PT, R41, R48, RZ, P1, !PT ;  /* 0x0000003029257210 */ /* 0x000fe20000ffe4ff */
[----:B------:R-:W4:Y:S04]  /*1340*/  LDG.E.64 R26, desc[UR8][R26.64] ;  /* 0x000000081a1a7981 */ /* 0x000f28000c1e1b00 */
[----:B------:R-:W4:Y:S04]  /*1350*/  LDG.E.64 R28, desc[UR8][R28.64] ;  /* 0x000000081c1c7981 */ /* 0x000f28000c1e1b00 */
[----:B------:R-:W4:Y:S04]  /*1360*/  LDG.E.64 R30, desc[UR8][R30.64] ;  /* 0x000000081e1e7981 */ /* 0x000f28000c1e1b00 */
[----:B------:R-:W4:Y:S01]  /*1370*/  LDG.E.64 R36, desc[UR8][R36.64] ;  /* 0x0000000824247981 */ /* 0x000f22000c1e1b00 */
[----:B------:R-:W-:-:S04]  /*1380*/  IADD3 R43, P4, PT, R43, -0x8, RZ ;  /* 0xfffffff82b2b7810 */ /* 0x000fc80007f9e0ff */
[----:B------:R-:W-:Y:S02]  /*1390*/  IADD3.X R45, PT, PT, R45, -0x1, RZ, P4, !PT ;  /* 0xffffffff2d2d7810 */ /* 0x000fe400027fe4ff */
[----:B------:R-:W-:Y:S02]  /*13a0*/  IADD3 R0, P4, PT, R0, 0x8, RZ ;  /* 0x0000000800007810 */ /* 0x000fe40007f9e0ff */
[----:B------:R-:W-:-:S03]  /*13b0*/  IADD3 R42, P5, PT, R42, R6, RZ ;  /* 0x000000062a2a7210 */ /* 0x000fc60007fbe0ff */
[----:B------:R-:W-:Y:S01]  /*13c0*/  IMAD.X R2, RZ, RZ, R2, P4 ;  /* 0x000000ffff027224 */ /* 0x000fe200020e0602 */
[----:B------:R-:W-:Y:S02]  /*13d0*/  IADD3.X R41, PT, PT, R41, R50, RZ, P5, !PT ;  /* 0x0000003229297210 */ /* 0x000fe40002ffe4ff */
[----:B--2--5:R-:W-:-:S04]  /*13e0*/  IADD3 R49, P1, P2, R16, R22, R38 ;  /* 0x0000001610317210 */ /* 0x024fc80007a3e026 */
[----:B------:R-:W-:Y:S02]  /*13f0*/  IADD3.X R23, PT, PT, R17, R23, R39, P1, P2 ;  /* 0x0000001711177210 */ /* 0x000fe40000fe4427 */
[----:B---3--:R-:W-:-:S04]  /*1400*/  IADD3 R17, P1, P2, R24, R49, R18 ;  /* 0x0000003118117210 */ /* 0x008fc80007a3e012 */
[----:B------:R-:W-:Y:S02]  /*1410*/  IADD3.X R23, PT, PT, R25, R23, R19, P1, P2 ;  /* 0x0000001719177210 */ /* 0x000fe40000fe4413 */
[----:B------:R-:W-:-:S04]  /*1420*/  ISETP.NE.U32.AND P1, PT, R43, RZ, PT ;  /* 0x000000ff2b00720c */ /* 0x000fc80003f25070 */
[----:B------:R-:W-:Y:S02]  /*1430*/  ISETP.NE.AND.EX P1, PT, R45, RZ, PT, P1 ;  /* 0x000000ff2d00720c */ /* 0x000fe40003f25310 */
[----:B----4-:R-:W-:-:S04]  /*1440*/  IADD3 R17, P2, P3, R28, R17, R26 ;  /* 0x000000111c117210 */ /* 0x010fc80007b5e01a */
[----:B------:R-:W-:Y:S02]  /*1450*/  IADD3.X R23, PT, PT, R29, R23, R27, P2, P3 ;  /* 0x000000171d177210 */ /* 0x000fe400017e641b */
[----:B------:R-:W-:-:S04]  /*1460*/  IADD3 R22, P2, P3, R36, R17, R30 ;  /* 0x0000001124167210 */ /* 0x000fc80007b5e01e */
[----:B------:R-:W-:Y:S01]  /*1470*/  IADD3.X R23, PT, PT, R37, R23, R31, P2, P3 ;  /* 0x0000001725177210 */ /* 0x000fe200017e641f */
[----:B------:R-:W-:Y:S08]  /*1480*/  @P1 BRA `(.L_x_2331) ;  /* 0xfffffffc005c1947 */ /* 0x000ff0000383ffff */
.L_x_2330:
[----:B------:R-:W-:Y:S05]  /*1490*/  BSYNC.RECONVERGENT B2 ;  /* 0x0000000000027941 */ /* 0x000fea0003800200 */
.L_x_2329:
        /* <DEDUP_REMOVED lines=29> */
[----:B------:R-:W-:Y:S01]  /*1670*/  IADD3 R7, PT, PT, R7, R11, RZ ;  /* 0x0000000b07077210 */ /* 0x000fe20007ffe0ff */
[----:B-1----:R-:W-:Y:S01]  /*1680*/  IMAD.WIDE.U32 R12, R0, UR12, R12 ;  /* 0x0000000c000c7c25 */ /* 0x002fe2000f8e000c */
[----:B----4-:R-:W-:Y:S02]  /*1690*/  LEA R6, P2, R10, UR6, 0x3 ;  /* 0x000000060a067c11 */ /* 0x010fe4000f8418ff */
[----:B------:R-:W-:Y:S01]  /*16a0*/  IADD3.X R9, PT, PT, R9, UR15, RZ, P1, !PT ;  /* 0x0000000f09097c10 */ /* 0x000fe20008ffe4ff */
[----:B------:R-:W-:Y:S01]  /*16b0*/  IMAD R11, R0, UR13, R17 ;  /* 0x0000000d000b7c24 */ /* 0x000fe2000f8e0211 */
[----:B------:R-:W-:Y:S02]  /*16c0*/  IADD3 R17, P5, PT, R12, UR12, RZ ;  /* 0x0000000c0c117c10 */ /* 0x000fe4000ffbe0ff */
[C---:B------:R-:W-:Y:S01]  /*16d0*/  IADD3 R25, P6, PT, R14.reuse, -R12, RZ ;  /* 0x8000000c0e197210 */ /* 0x040fe20007fde0ff */
[----:B------:R-:W-:Y:S01]  /*16e0*/  IMAD.IADD R13, R13, 0x1, R11 ;  /* 0x000000010d0d7824 */ /* 0x000fe200078e020b */
[----:B------:R-:W-:-:S02]  /*16f0*/  IADD3 R19, P3, P4, R14, -UR12, -R17 ;  /* 0x8000000c0e137c10 */ /* 0x000fc4000fc7e811 */
[----:B------:R-:W-:Y:S02]  /*1700*/  LEA.HI.X R7, R10, UR7, R7, 0x3, P2 ;  /* 0x000000070a077c11 */ /* 0x000fe400090f1c07 */
[----:B------:R-:W-:Y:S02]  /*1710*/  IADD3.X R11, PT, PT, R13, UR13, RZ, P5, !PT ;  /* 0x0000000d0d0b7c10 */ /* 0x000fe4000affe4ff */
[----:B------:R-:W-:Y:S02]  /*1720*/  IADD3.X R13, PT, PT, R15, ~R13, RZ, P6, !PT ;  /* 0x8000000d0f0d7210 */ /* 0x000fe400037fe4ff */
[----:B------:R-:W-:Y:S01]  /*1730*/  IADD3 R17, P5, PT, R14, -R17, RZ ;  /* 0x800000110e117210 */ /* 0x000fe20007fbe0ff */
[----:B------:R-:W2:Y:S01]  /*1740*/  LDG.E.64 R6, desc[UR8][R6.64] ;  /* 0x0000000806067981 */ /* 0x000ea2000c1e1b00 */
[----:B------:R-:W-:Y:S01]  /*1750*/  IADD3 R12, P2, PT, R8, UR14, RZ ;  /* 0x0000000e080c7c10 */ /* 0x000fe2000ff5e0ff */
[----:B------:R-:W-:Y:S01]  /*1760*/  IMAD R16, R13, UR16, RZ ;  /* 0x000000100d107c24 */ /* 0x000fe2000f8e02ff */
[C-C-:B------:R-:W-:Y:S01]  /*1770*/  IADD3.X R4, PT, PT, R15.reuse, ~UR13, ~R11.reuse, P3, P4 ;  /* 0x8000000d0f047c10 */ /* 0x140fe20009fe8c0b */
[----:B------:R-:W-:Y:S01]  /*1780*/  IMAD.X R11, R15, 0x1, ~R11, P5 ;  /* 0x000000010f0b7824 */ /* 0x000fe200028e0e0b */
[----:B------:R-:W-:Y:S01]  /*1790*/  IADD3 R10, P1, PT, R12, UR14, RZ ;  /* 0x0000000e0c0a7c10 */ /* 0x000fe2000ff3e0ff */
[----:B------:R-:W-:Y:S01]  /*17a0*/  IMAD R29, R25, UR17, R16 ;  /* 0x00000011191d7c24 */ /* 0x000fe2000f8e0210 */
[----:B------:R-:W-:Y:S01]  /*17b0*/  IADD3.X R13, PT, PT, R9, UR15, RZ, P2, !PT ;  /* 0x0000000f090d7c10 */ /* 0x000fe200097fe4ff */
[----:B------:R-:W-:-:S02]  /*17c0*/  IMAD R16, R11, UR16, RZ ;  /* 0x000000100b107c24 */ /* 0x000fc4000f8e02ff */
[----:B------:R-:W-:Y:S01]  /*17d0*/  IMAD R4, R4, UR16, RZ ;  /* 0x0000001004047c24 */ /* 0x000fe2000f8e02ff */
[----:B------:R-:W-:Y:S01]  /*17e0*/  IADD3.X R11, PT, PT, R13, UR15, RZ, P1, !PT ;  /* 0x0000000f0d0b7c10 */ /* 0x000fe20008ffe4ff */
[----:B------:R-:W-:-:S04]  /*17f0*/  IMAD.WIDE.U32 R8, R25, UR16, R8 ;  /* 0x0000001019087c25 */ /* 0x000fc8000f8e0008 */
[----:B------:R-:W-:Y:S02]  /*1800*/  IMAD R27, R19, UR17, R4 ;  /* 0x00000011131b7c24 */ /* 0x000fe4000f8e0204 */
[C---:B------:R-:W-:Y:S01]  /*1810*/  IMAD R25, R17.reuse, UR17, R16 ;  /* 0x0000001111197c24 */ /* 0x040fe2000f8e0210 */
[----:B------:R-:W-:Y:S01]  /*1820*/  LEA R16, P1, R8, UR6, 0x3 ;  /* 0x0000000608107c11 */ /* 0x000fe2000f8218ff */
[----:B------:R-:W-:Y:S01]  /*1830*/  IMAD.WIDE.U32 R12, R17, UR16, R12 ;  /* 0x00000010110c7c25 */ /* 0x000fe2000f8e000c */
[----:B------:R-:W-:-:S03]  /*1840*/  IADD3 R17, PT, PT, R29, R9, RZ ;  /* 0x000000091d117210 */ /* 0x000fc60007ffe0ff */
[----:B------:R-:W-:Y:S01]  /*1850*/  IMAD.WIDE.U32 R18, R19, UR16, R10 ;  /* 0x0000001013127c25 */ /* 0x000fe2000f8e000a */
[----:B------:R-:W-:Y:S02]  /*1860*/  LEA R10, P2, R12, UR6, 0x3 ;  /* 0x000000060c0a7c11 */ /* 0x000fe4000f8418ff */
[----:B------:R-:W-:Y:S01]  /*1870*/  LEA.HI.X R17, R8, UR7, R17, 0x3, P1 ;  /* 0x0000000708117c11 */ /* 0x000fe200088f1c11 */
[----:B------:R-:W-:Y:S01]  /*1880*/  IMAD.IADD R11, R13, 0x1, R25 ;  /* 0x000000010d0b7824 */ /* 0x000fe200078e0219 */
[----:B------:R-:W-:Y:S02]  /*1890*/  IADD3 R9, PT, PT, R19, R27, RZ ;  /* 0x0000001b13097210 */ /* 0x000fe40007ffe0ff */
[----:B------:R-:W-:Y:S02]  /*18a0*/  LEA R24, P3, R18, UR6, 0x3 ;  /* 0x0000000612187c11 */ /* 0x000fe4000f8618ff */
[----:B------:R-:W-:Y:S02]  /*18b0*/  LEA.HI.X R11, R12, UR7, R11, 0x3, P2 ;  /* 0x000000070c0b7c11 */ /* 0x000fe400090f1c0b */
[----:B------:R-:W-:-:S02]  /*18c0*/  LEA.HI.X R25, R18, UR7, R9, 0x3, P3 ;  /* 0x0000000712197c11 */ /* 0x000fc400098f1c09 */
[----:B------:R-:W2:Y:S04]  /*18d0*/  LDG.E.64 R8, desc[UR8][R16.64] ;  /* 0x0000000810087981 */ /* 0x000ea8000c1e1b00 */
[----:B------:R-:W3:Y:S04]  /*18e0*/  LDG.E.64 R10, desc[UR8][R10.64] ;  /* 0x000000080a0a7981 */ /* 0x000ee8000c1e1b00 */
[----:B------:R-:W3:Y:S01]  /*18f0*/  LDG.E.64 R12, desc[UR8][R24.64] ;  /* 0x00000008180c7981 */ /* 0x000ee2000c1e1b00 */
[----:B------:R-:W-:-:S05]  /*1900*/  IADD3 R0, P5, PT, R0, 0x4, RZ ;  /* 0x0000000400007810 */ /* 0x000fca0007fbe0ff */
[----:B------:R-:W-:Y:S01]  /*1910*/  IMAD.X R2, RZ, RZ, R2, P5 ;  /* 0x000000ffff027224 */ /* 0x000fe200028e0602 */
[----:B--2--5:R-:W-:-:S04]  /*1920*/  IADD3 R19, P1, P2, R8, R22, R6 ;  /* 0x0000001608137210 */ /* 0x024fc80007a3e006 */
[----:B------:R-:W-:Y:S02]  /*1930*/  IADD3.X R23, PT, PT, R9, R23, R7, P1, P2 ;  /* 0x0000001709177210 */ /* 0x000fe40000fe4407 */
[----:B---3--:R-:W-:-:S04]  /*1940*/  IADD3 R22, P3, P4, R12, R19, R10 ;  /* 0x000000130c167210 */ /* 0x008fc80007c7e00a */
[----:B------:R-:W-:-:S09]  /*1950*/  IADD3.X R23, PT, PT, R13, R23, R11, P3, P4 ;  /* 0x000000170d177210 */ /* 0x000fd20001fe840b */
.L_x_2335:
[----:B------:R-:W-:Y:S05]  /*1960*/  BSYNC.RECONVERGENT B3 ;  /* 0x0000000000037941 */ /* 0x000fea0003800200 */
.L_x_2334:
        /* <DEDUP_REMOVED lines=42> */
[----:B------:R-:W-:-:S04]  /*1c10*/  LEA.HI.X R13, R10, UR7, R3, 0x3, P2 ;  /* 0x000000070a0d7c11 */ /* 0x000fc800090f1c03 */
[----:B------:R-:W2:Y:S04]  /*1c20*/  LDG.E.64 R6, desc[UR8][R6.64] ;  /* 0x0000000806067981 */ /* 0x000ea8000c1e1b00 */
[----:B------:R-:W2:Y:S01]  /*1c30*/  LDG.E.64 R12, desc[UR8][R12.64] ;  /* 0x000000080c0c7981 */ /* 0x000ea2000c1e1b00 */
[----:B------:R-:W-:-:S05]  /*1c40*/  IADD3 R0, P3, PT, R0, 0x2, RZ ;  /* 0x0000000200007810 */ /* 0x000fca0007f7e0ff */
[----:B------:R-:W-:Y:S01]  /*1c50*/  IMAD.X R2, RZ, RZ, R2, P3 ;  /* 0x000000ffff027224 */ /* 0x000fe200018e0602 */
[----:B--2--5:R-:W-:-:S04]  /*1c60*/  IADD3 R22, P1, P2, R12, R22, R6 ;  /* 0x000000160c167210 */ /* 0x024fc80007a3e006 */
[----:B------:R-:W-:-:S09]  /*1c70*/  IADD3.X R23, PT, PT, R13, R23, R7, P1, P2 ;  /* 0x000000170d177210 */ /* 0x000fd20000fe4407 */
.L_x_2337:
[----:B------:R-:W-:Y:S05]  /*1c80*/  BSYNC.RECONVERGENT B3 ;  /* 0x0000000000037941 */ /* 0x000fea0003800200 */
.L_x_2336:
        /* <DEDUP_REMOVED lines=22> */
[----:B--2--5:R-:W-:-:S04]  /*1df0*/  IADD3 R22, P0, PT, R2, R22, RZ ;  /* 0x0000001602167210 */ /* 0x024fc80007f1e0ff */
[----:B------:R-:W-:-:S09]  /*1e00*/  IADD3.X R23, PT, PT, R3, R23, RZ, P0, !PT ;  /* 0x0000001703177210 */ /* 0x000fd200007fe4ff */
.L_x_2333:
[----:B------:R-:W-:Y:S05]  /*1e10*/  BSYNC.RECONVERGENT B2 ;  /* 0x0000000000027941 */ /* 0x000fea0003800200 */
.L_x_2332:
[----:B-----5:R0:W-:Y:S02]  /*1e20*/  STG.E.64 desc[UR8][R20.64], R22 ;  /* 0x0000001614007986 */ /* 0x0201e4000c101b08 */
.L_x_2328:
[----:B------:R-:W-:Y:S05]  /*1e30*/  BSYNC.RECONVERGENT B1 ;  /* 0x0000000000017941 */ /* 0x000fea0003800200 */
.L_x_2327:
[----:B------:R-:W-:-:S07]  /*1e40*/  VIADD R5, R5, 0x80 ;  /* 0x0000008005057836 */ /* 0x000fce0000000000 */
.L_x_2322:
[----:B------:R-:W-:Y:S05]  /*1e50*/  BSYNC.RECONVERGENT B0 ;  /* 0x0000000000007941 */ /* 0x000fea0003800200 */
.L_x_2321:
        /* <DEDUP_REMOVED lines=38> */
.L_x_2341:
[----:B------:R-:W-:-:S07]  /*20c0*/  MOV R4, 0x20e0 ;  /* 0x000020e000047802 */ /* 0x000fce0000000f00 */
[----:B0-----:R-:W-:Y:S05]  /*20d0*/  CALL.REL.NOINC `($__internal_8_$__cuda_sm20_div_s64) ;  /* 0x0000027000f87944 */ /* 0x001fea0003c00000 */
.L_x_2340:
        /* <DEDUP_REMOVED lines=37> */
.L_x_2342:
[----:B------:R-:W-:Y:S01]  /*2330*/  MOV R10, R14 ;  /* 0x0000000e000a7202 */ /* 0x000fe20000000f00 */
[----:B------:R-:W-:Y:S01]  /*2340*/  IMAD.MOV.U32 R3, RZ, RZ, R15 ;  /* 0x000000ffff037224 */ /* 0x000fe200078e000f */
[----:B------:R-:W-:-:S07]  /*2350*/  MOV R4, 0x2370 ;  /* 0x0000237000047802 */ /* 0x000fce0000000f00 */
[----:B0-----:R-:W-:Y:S05]  /*2360*/  CALL.REL.NOINC `($__internal_8_$__cuda_sm20_div_s64) ;  /* 0x0000027000547944 */ /* 0x001fea0003c00000 */
.L_x_2343:
        /* <DEDUP_REMOVED lines=194> */
.L_x_2348:
        /* <DEDUP_REMOVED lines=41> */
.L_x_2347:
[----:B------:R-:W-:Y:S05]  /*3220*/  BSYNC.RECONVERGENT B2 ;  /* 0x0000000000027941 */ /* 0x000fea0003800200 */
.L_x_2346:
        /* <DEDUP_REMOVED lines=76> */
.L_x_2352:
[----:B------:R-:W-:Y:S05]  /*36f0*/  BSYNC.RECONVERGENT B3 ;  /* 0x0000000000037941 */ /* 0x000fea0003800200 */
.L_x_2351:
        /* <DEDUP_REMOVED lines=49> */
.L_x_2354:
[----:B------:R-:W-:Y:S05]  /*3a10*/  BSYNC.RECONVERGENT B3 ;  /* 0x0000000000037941 */ /* 0x000fea0003800200 */
.L_x_2353:
        /* <DEDUP_REMOVED lines=24> */
.L_x_2350:
[----:B------:R-:W-:Y:S05]  /*3ba0*/  BSYNC.RECONVERGENT B2 ;  /* 0x0000000000027941 */ /* 0x000fea0003800200 */
.L_x_2349:
[----:B-----5:R1:W-:Y:S02]  /*3bb0*/  STG.E.64 desc[UR8][R20.64], R22 ;  /* 0x0000001614007986 */ /* 0x0203e4000c101b08 */
.L_x_2345:
[----:B------:R-:W-:Y:S05]  /*3bc0*/  BSYNC.RECONVERGENT B1 ;  /* 0x0000000000017941 */ /* 0x000fea0003800200 */
.L_x_2344:
[----:B------:R-:W-:-:S07]  /*3bd0*/  VIADD R5, R5, 0x80 ;  /* 0x0000008005057836 */ /* 0x000fce0000000000 */
.L_x_2339:
[----:B------:R-:W-:Y:S05]  /*3be0*/  BSYNC.RECONVERGENT B0 ;  /* 0x0000000000007941 */ /* 0x000fea0003800200 */
.L_x_2338:
        /* <DEDUP_REMOVED lines=38> */
.L_x_2358:
[----:B------:R-:W-:-:S07]  /*3e50*/  MOV R4, 0x3e70 ;  /* 0x00003e7000047802 */ /* 0x000fce0000000f00 */
[----:B01----:R-:W-:Y:S05]  /*3e60*/  CALL.REL.NOINC `($__internal_8_$__cuda_sm20_div_s64) ;  /* 0x0000025400947944 */ /* 0x003fea0003c00000 */
.L_x_2357:
        /* <DEDUP_REMOVED lines=37> */
.L_x_2359:
[----:B------:R-:W-:Y:S01]  /*40c0*/  MOV R10, R14 ;  /* 0x0000000e000a7202 */ /* 0x000fe20000000f00 */
[----:B------:R-:W-:Y:S01]  /*40d0*/  IMAD.MOV.U32 R3, RZ, RZ, R15 ;  /* 0x000000ffff037224 */ /* 0x000fe200078e000f */
[----:B------:R-:W-:-:S07]  /*40e0*/  MOV R4, 0x4100 ;  /* 0x0000410000047802 */ /* 0x000fce0000000f00 */
[----:B01----:R-:W-:Y:S05]  /*40f0*/  CALL.REL.NOINC `($__internal_8_$__cuda_sm20_div_s64) ;  /* 0x0000025000f07944 */ /* 0x003fea0003c00000 */
.L_x_2360:
        /* <DEDUP_REMOVED lines=194> */
.L_x_2365:
        /* <DEDUP_REMOVED lines=41> */
.L_x_2364:
[----:B------:R-:W-:Y:S05]  /*4fb0*/  BSYNC.RECONVERGENT B2 ;  /* 0x0000000000027941 */ /* 0x000fea0003800200 */
.L_x_2363:
        /* <DEDUP_REMOVED lines=76> */
.L_x_2369:
[----:B------:R-:W-:Y:S05]  /*5480*/  BSYNC.RECONVERGENT B3 ;  /* 0x0000000000037941 */ /* 0x000fea0003800200 */
.L_x_2368:
        /* <DEDUP_REMOVED lines=49> */
.L_x_2371:
[----:B------:R-:W-:Y:S05]  /*57a0*/  BSYNC.RECONVERGENT B3 ;  /* 0x0000000000037941 */ /* 0x000fea0003800200 */
.L_x_2370:
        /* <DEDUP_REMOVED lines=24> */
.L_x_2367:
[----:B------:R-:W-:Y:S05]  /*5930*/  BSYNC.RECONVERGENT B2 ;  /* 0x0000000000027941 */ /* 0x000fea0003800200 */
.L_x_2366:
[----:B-----5:R2:W-:Y:S02]  /*5940*/  STG.E.64 desc[UR8][R20.64], R22 ;  /* 0x0000001614007986 */ /* 0x0205e4000c101b08 */
.L_x_2362:
[----:B------:R-:W-:Y:S05]  /*5950*/  BSYNC.RECONVERGENT B1 ;  /* 0x0000000000017941 */ /* 0x000fea0003800200 */
.L_x_2361:
[----:B------:R-:W-:-:S07]  /*5960*/  VIADD R5, R5, 0x80 ;  /* 0x0000008005057836 */ /* 0x000fce0000000000 */
.L_x_2356:
[----:B------:R-:W-:Y:S05]  /*5970*/  BSYNC.RECONVERGENT B0 ;  /* 0x0000000000007941 */ /* 0x000fea0003800200 */
.L_x_2355:
        /* <DEDUP_REMOVED lines=38> */
.L_x_2375:
[----:B------:R-:W-:-:S07]  /*5be0*/  MOV R4, 0x5c00 ;  /* 0x00005c0000047802 */ /* 0x000fce0000000f00 */
[----:B012---:R-:W-:Y:S05]  /*5bf0*/  CALL.REL.NOINC `($__internal_8_$__cuda_sm20_div_s64) ;  /* 0x0000023800307944 */ /* 0x007fea0003c00000 */
.L_x_2374:
        /* <DEDUP_REMOVED lines=37> */
.L_x_2376:
[----:B------:R-:W-:Y:S01]  /*5e50*/  MOV R10, R14 ;  /* 0x0000000e000a7202 */ /* 0x000fe20000000f00 */
[----:B------:R-:W-:Y:S01]  /*5e60*/  IMAD.MOV.U32 R3, RZ, RZ, R15 ;  /* 0x000000ffff037224 */ /* 0x000fe200078e000f */
[----:B------:R-:W-:-:S07]  /*5e70*/  MOV R4, 0x5e90 ;  /* 0x00005e9000047802 */ /* 0x000fce0000000f00 */
[----:B012---:R-:W-:Y:S05]  /*5e80*/  CALL.REL.NOINC `($__internal_8_$__cuda_sm20_div_s64) ;  /* 0x00000234008c7944 */ /* 0x007fea0003c00000 */
.L_x_2377:
        /* <DEDUP_REMOVED lines=194> */
.L_x_2382:
        /* <DEDUP_REMOVED lines=41> */
.L_x_2381:
[----:B------:R-:W-:Y:S05]  /*6d40*/  BSYNC.RECONVERGENT B2 ;  /* 0x0000000000027941 */ /* 0x000fea0003800200 */
.L_x_2380:
        /* <DEDUP_REMOVED lines=76> */
.L_x_2386:
[----:B------:R-:W-:Y:S05]  /*7210*/  BSYNC.RECONVERGENT B3 ;  /* 0x0000000000037941 */ /* 0x000fea0003800200 */
.L_x_2385:
        /* <DEDUP_REMOVED lines=49> */
.L_x_2388:
[----:B------:R-:W-:Y:S05]  /*7530*/  BSYNC.RECONVERGENT B3 ;  /* 0x0000000000037941 */ /* 0x000fea0003800200 */
.L_x_2387:
        /* <DEDUP_REMOVED lines=24> */
.L_x_2384:
[----:B------:R-:W-:Y:S05]  /*76c0*/  BSYNC.RECONVERGENT B2 ;  /* 0x0000000000027941 */ /* 0x000fea0003800200 */
.L_x_2383:
[----:B-----5:R3:W-:Y:S02]  /*76d0*/  STG.E.64 desc[UR8][R20.64], R22 ;  /* 0x0000001614007986 */ /* 0x0207e4000c101b08 */
.L_x_2379:
[----:B------:R-:W-:Y:S05]  /*76e0*/  BSYNC.RECONVERGENT B1 ;  /* 0x0000000000017941 */ /* 0x000fea0003800200 */
.L_x_2378:
[----:B------:R-:W-:-:S07]  /*76f0*/  VIADD R5, R5, 0x80 ;  /* 0x0000008005057836 */ /* 0x000fce0000000000 */
.L_x_2373:
[----:B------:R-:W-:Y:S05]  /*7700*/  BSYNC.RECONVERGENT B0 ;  /* 0x0000000000007941 */ /* 0x000fea0003800200 */
.L_x_2372:
        /* <DEDUP_REMOVED lines=38> */
.L_x_2392:
[----:B------:R-:W-:-:S07]  /*7970*/  MOV R4, 0x7990 ;  /* 0x0000799000047802 */ /* 0x000fce0000000f00 */
[----:B0123--:R-:W-:Y:S05]  /*7980*/  CALL.REL.NOINC `($__internal_8_$__cuda_sm20_div_s64) ;  /* 0x0000021800cc7944 */ /* 0x00ffea0003c00000 */
.L_x_2391:
        /* <DEDUP_REMOVED lines=37> */
.L_x_2393:
[----:B------:R-:W-:Y:S01]  /*7be0*/  MOV R10, R14 ;  /* 0x0000000e000a7202 */ /* 0x000fe20000000f00 */
[----:B------:R-:W-:Y:S01]  /*7bf0*/  IMAD.MOV.U32 R3, RZ, RZ, R15 ;  /* 0x000000ffff037224 */ /* 0x000fe200078e000f */
[----:B------:R-:W-:-:S07]  /*7c00*/  MOV R4, 0x7c20 ;  /* 0x00007c2000047802 */ /* 0x000fce0000000f00 */
[----:B0123--:R-:W-:Y:S05]  /*7c10*/  CALL.REL.NOINC `($__internal_8_$__cuda_sm20_div_s64) ;  /* 0x0000021800287944 */ /* 0x00ffea0003c00000 */
.L_x_2394:
        /* <DEDUP_REMOVED lines=194> */
.L_x_2399:
        /* <DEDUP_REMOVED lines=41> */
.L_x_2398:
[----:B------:R-:W-:Y:S05]  /*8ad0*/  BSYNC.RECONVERGENT B2 ;  /* 0x0000000000027941 */ /* 0x000fea0003800200 */
.L_x_2397:
        /* <DEDUP_REMOVED lines=76> */
.L_x_2403:
[----:B------:R-:W-:Y:S05]  /*8fa0*/  BSYNC.RECONVERGENT B3 ;  /* 0x0000000000037941 */ /* 0x000fea0003800200 */
.L_x_2402:
        /* <DEDUP_REMOVED lines=49> */
.L_x_2405:
[----:B------:R-:W-:Y:S05]  /*92c0*/  BSYNC.RECONVERGENT B3 ;  /* 0x0000000000037941 */ /* 0x000fea0003800200 */
.L_x_2404:
        /* <DEDUP_REMOVED lines=24> */
.L_x_2401:
[----:B------:R-:W-:Y:S05]  /*9450*/  BSYNC.RECONVERGENT B2 ;  /* 0x0000000000027941 */ /* 0x000fea0003800200 */
.L_x_2400:
[----:B-----5:R4:W-:Y:S02]  /*9460*/  STG.E.64 desc[UR8][R20.64], R22 ;  /* 0x0000001614007986 */ /* 0x0209e4000c101b08 */
.L_x_2396:
[----:B------:R-:W-:Y:S05]  /*9470*/  BSYNC.RECONVERGENT B1 ;  /* 0x0000000000017941 */ /* 0x000fea0003800200 */
.L_x_2395:
[----:B------:R-:W-:-:S07]  /*9480*/  VIADD R5, R5, 0x80 ;  /* 0x0000008005057836 */ /* 0x000fce0000000000 */
.L_x_2390:
[----:B------:R-:W-:Y:S05]  /*9490*/  BSYNC.RECONVERGENT B0 ;  /* 0x0000000000007941 */ /* 0x000fea0003800200 */
.L_x_2389:
        /* <DEDUP_REMOVED lines=38> */
.L_x_2409:
[----:B------:R-:W-:-:S07]  /*9700*/  MOV R4, 0x9720 ;  /* 0x0000972000047802 */ /* 0x000fce0000000f00 */
[----:B-1234-:R-:W-:Y:S05]  /*9710*/  CALL.REL.NOINC `($__internal_8_$__cuda_sm20_div_s64) ;  /* 0x000001fc00687944 */ /* 0x01efea0003c00000 */
.L_x_2408:
        /* <DEDUP_REMOVED lines=37> */
.L_x_2410:
[----:B------:R-:W-:Y:S01]  /*9970*/  MOV R10, R14 ;  /* 0x0000000e000a7202 */ /* 0x000fe20000000f00 */
[----:B------:R-:W-:Y:S01]  /*9980*/  IMAD.MOV.U32 R3, RZ, RZ, R15 ;  /* 0x000000ffff037224 */ /* 0x000fe200078e000f */
[----:B------:R-:W-:-:S07]  /*9990*/  MOV R4, 0x99b0 ;  /* 0x000099b000047802 */ /* 0x000fce0000000f00 */
[----:B-1234-:R-:W-:Y:S05]  /*99a0*/  CALL.REL.NOINC `($__internal_8_$__cuda_sm20_div_s64) ;  /* 0x000001f800c47944 */ /* 0x01efea0003c00000 */
.L_x_2411:
        /* <DEDUP_REMOVED lines=194> */
.L_x_2416:
        /* <DEDUP_REMOVED lines=41> */
.L_x_2415:
[----:B------:R-:W-:Y:S05]  /*a860*/  BSYNC.RECONVERGENT B2 ;  /* 0x0000000000027941 */ /* 0x000fea0003800200 */
.L_x_2414:
        /* <DEDUP_REMOVED lines=76> */
.L_x_2420:
[----:B------:R-:W-:Y:S05]  /*ad30*/  BSYNC.RECONVERGENT B3 ;  /* 0x0000000000037941 */ /* 0x000fea0003800200 */
.L_x_2419:
        /* <DEDUP_REMOVED lines=49> */
.L_x_2422:
[----:B------:R-:W-:Y:S05]  /*b050*/  BSYNC.RECONVERGENT B3 ;  /* 0x0000000000037941 */ /* 0x000fea0003800200 */
.L_x_2421:
        /* <DEDUP_REMOVED lines=24> */
.L_x_2418:
[----:B------:R-:W-:Y:S05]  /*b1e0*/  BSYNC.RECONVERGENT B2 ;  /* 0x0000000000027941 */ /* 0x000fea0003800200 */
.L_x_2417:
[----:B-----5:R0:W-:Y:S02]  /*b1f0*/  STG.E.64 desc[UR8][R20.64], R22 ;  /* 0x0000001614007986 */ /* 0x0201e4000c101b08 */
.L_x_2413:
[----:B------:R-:W-:Y:S05]  /*b200*/  BSYNC.RECONVERGENT B1 ;  /* 0x0000000000017941 */ /* 0x000fea0003800200 */
.L_x_2412:
[----:B------:R-:W-:-:S07]  /*b210*/  VIADD R5, R5, 0x80 ;  /* 0x0000008005057836 */ /* 0x000fce0000000000 */
.L_x_2407:
[----:B------:R-:W-:Y:S05]  /*b220*/  BSYNC.RECONVERGENT B0 ;  /* 0x0000000000007941 */ /* 0x000fea0003800200 */
.L_x_2406:
        /* <DEDUP_REMOVED lines=38> */
.L_x_2426:
[----:B------:R-:W-:-:S07]  /*b490*/  MOV R4, 0xb4b0 ;  /* 0x0000b4b000047802 */ /* 0x000fce0000000f00 */
[----:B-1234-:R-:W-:Y:S05]  /*b4a0*/  CALL.REL.NOINC `($__internal_8_$__cuda_sm20_div_s64) ;  /* 0x000001e000047944 */ /* 0x01efea0003c00000 */
.L_x_2425:
        /* <DEDUP_REMOVED lines=37> */
.L_x_2427:
[----:B------:R-:W-:Y:S01]  /*b700*/  MOV R10, R14 ;  /* 0x0000000e000a7202 */ /* 0x000fe20000000f00 */
[----:B------:R-:W-:Y:S01]  /*b710*/  IMAD.MOV.U32 R3, RZ, RZ, R15 ;  /* 0x000000ffff037224 */ /* 0x000fe200078e000f */
[----:B------:R-:W-:-:S07]  /*b720*/  MOV R4, 0xb740 ;  /* 0x0000b74000047802 */ /* 0x000fce0000000f00 */
[----:B-1234-:R-:W-:Y:S05]  /*b730*/  CALL.REL.NOINC `($__internal_8_$__cuda_sm20_div_s64) ;  /* 0x000001dc00607944 */ /* 0x01efea0003c00000 */
.L_x_2428:
        /* <DEDUP_REMOVED lines=194> */
.L_x_2433:
        /* <DEDUP_REMOVED lines=41> */
.L_x_2432:
[----:B------:R-:W-:Y:S05]  /*c5f0*/  BSYNC.RECONVERGENT B2 ;  /* 0x0000000000027941 */ /* 0x000fea0003800200 */
.L_x_2431:
        /* <DEDUP_REMOVED lines=76> */
.L_x_2437:
[----:B------:R-:W-:Y:S05]  /*cac0*/  BSYNC.RECONVERGENT B3 ;  /* 0x0000000000037941 */ /* 0x000fea0003800200 */
.L_x_2436:
        /* <DEDUP_REMOVED lines=49> */
.L_x_2439:
[----:B------:R-:W-:Y:S05]  /*cde0*/  BSYNC.RECONVERGENT B3 ;  /* 0x0000000000037941 */ /* 0x000fea0003800200 */
.L_x_2438:
        /* <DEDUP_REMOVED lines=24> */
.L_x_2435:
[----:B------:R-:W-:Y:S05]  /*cf70*/  BSYNC.RECONVERGENT B2 ;  /* 0x0000000000027941 */ /* 0x000fea0003800200 */
.L_x_2434:
[----:B-----5:R0:W-:Y:S02]  /*cf80*/  STG.E.64 desc[UR8][R20.64], R22 ;  /* 0x0000001614007986 */ /* 0x0201e4000c101b08 */
.L_x_2430:
[----:B------:R-:W-:Y:S05]  /*cf90*/  BSYNC.RECONVERGENT B1 ;  /* 0x0000000000017941 */ /* 0x000fea0003800200 */
.L_x_2429:
[----:B------:R-:W-:-:S07]  /*cfa0*/  VIADD R5, R5, 0x80 ;  /* 0x0000008005057836 */ /* 0x000fce0000000000 */
.L_x_2424:
[----:B------:R-:W-:Y:S05]  /*cfb0*/  BSYNC.RECONVERGENT B0 ;  /* 0x0000000000007941 */ /* 0x000fea0003800200 */
.L_x_2423:
        /* <DEDUP_REMOVED lines=37> */
.L_x_2441:
[----:B------:R-:W-:-:S07]  /*d210*/  MOV R4, 0xd230 ;  /* 0x0000d23000047802 */ /* 0x000fce0000000f00 */
[----:B-1234-:R-:W-:Y:S05]  /*d220*/  CALL.REL.NOINC `($__internal_8_$__cuda_sm20_div_s64) ;  /* 0x000001c000a47944 */ /* 0x01efea0003c00000 */
.L_x_2440:
        /* <DEDUP_REMOVED lines=37> */
.L_x_2442:
[----:B------:R-:W-:Y:S01]  /*d480*/  MOV R10, R14 ;  /* 0x0000000e000a7202 */ /* 0x000fe20000000f00 */
[----:B------:R-:W-:Y:S01]  /*d490*/  IMAD.MOV.U32 R3, RZ, RZ, R15 ;  /* 0x000000ffff037224 */ /* 0x000fe200078e000f */
[----:B------:R-:W-:-:S07]  /*d4a0*/  MOV R4, 0xd4c0 ;  /* 0x0000d4c000047802 */ /* 0x000fce0000000f00 */
[----:B-1234-:R-:W-:Y:S05]  /*d4b0*/  CALL.REL.NOINC `($__internal_8_$__cuda_sm20_div_s64) ;  /* 0x000001c000007944 */ /* 0x01efea0003c00000 */
.L_x_2443:
        /* <DEDUP_REMOVED lines=30> */
[----:B------:R-:W-:-:S02]  /*d6a0*/  IADD3.X R9, PT, PT, RZ, ~R0, RZ, P4, !PT ;  /* 0x80000000ff097210 */ /* 0x000fc400027fe4ff */
[----:B------:R-:W-:Y:S02]  /*d6b0*/  IADD3 R13, P3, PT, RZ, -R42, RZ ;  /* 0x8000002aff0d7210 */ /* 0x000fe40007f7e0ff */
[C---:B------:R-:W-:Y:S02]  /*d6c0*/  IADD3 R38, P6, PT, R2.reuse, 0x5, RZ ;  /* 0x0000000502267810 */ /* 0x040fe40007fde0ff */
        /* <DEDUP_REMOVED lines=10> */
[----:B-1----:R-:W-:Y:S01]  /*d770*/  IMAD R28, R24, UR7, RZ ;  /* 0x00000007181c7c24 */ /* 0x002fe2000f8e02ff */
[----:B------:R-:W-:Y:S01]  /*d780*/  SHF.L.U64.HI R7, R6, 0x3, R16 ;  /* 0x0000000306077819 */ /* 0x000fe20000010210 */
[----:B------:R-:W-:Y:S01]  /*d790*/  IMAD R5, R5, UR6, RZ ;  /* 0x0000000605057c24 */ /* 0x000fe2000f8e02ff */
[----:B------:R-:W-:Y:S01]  /*d7a0*/  IADD3.X R6, PT, PT, RZ, ~R45, RZ, P3, !PT ;  /* 0x8000002dff067210 */ /* 0x000fe20001ffe4ff */
[----:B------:R-:W-:Y:S01]  /*d7b0*/  IMAD R27, R10, UR7, R9 ;  /* 0x000000070a1b7c24 */ /* 0x000fe2000f8e0209 */
[----:B------:R-:W-:Y:S01]  /*d7c0*/  IADD3.X R16, PT, PT, R16, UR5, RZ, P2, !PT ;  /* 0x0000000510107c10 */ /* 0x000fe200097fe4ff */
[----:B------:R-:W-:-:S02]  /*d7d0*/  IMAD R19, R8, UR7, R5 ;  /* 0x0000000708137c24 */ /* 0x000fc4000f8e0205 */
[----:B------:R-:W-:-:S04]  /*d7e0*/  IMAD.WIDE.U32 R10, R10, UR6, R14 ;  /* 0x000000060a0a7c25 */ /* 0x000fc8000f8e000e */
[----:B------:R-:W-:-:S04]  /*d7f0*/  IMAD.WIDE.U32 R8, R8, UR6, R14 ;  /* 0x0000000608087c25 */ /* 0x000fc8000f8e000e */
[----:B------:R-:W-:Y:S02]  /*d800*/  IMAD R6, R6, UR6, RZ ;  /* 0x0000000606067c24 */ /* 0x000fe4000f8e02ff */
[----:B------:R-:W-:Y:S01]  /*d810*/  IMAD.IADD R5, R11, 0x1, R27 ;  /* 0x000000010b057824 */ /* 0x000fe200078e021b */
[----:B------:R-:W-:Y:S01]  /*d820*/  IADD3 R11, PT, PT, R9, R19, RZ ;  /* 0x00000013090b7210 */ /* 0x000fe20007ffe0ff */
[C---:B------:R-:W-:Y:S02]  /*d830*/  IMAD R29, R13.reuse, UR7, R6 ;  /* 0x000000070d1d7c24 */ /* 0x040fe4000f8e0206 */
[----:B------:R-:W-:-:S04]  /*d840*/  IMAD.WIDE.U32 R12, R13, UR6, R14 ;  /* 0x000000060d0c7c25 */ /* 0x000fc8000f8e000e */
[-C--:B------:R-:W-:Y:S02]  /*d850*/  IMAD R5, R5, R24.reuse, RZ ;  /* 0x0000001805057224 */ /* 0x080fe400078e02ff */
[----:B------:R-:W-:Y:S02]  /*d860*/  IMAD.IADD R9, R13, 0x1, R29 ;  /* 0x000000010d097824 */ /* 0x000fe400078e021d */
[-C--:B------:R-:W-:Y:S02]  /*d870*/  IMAD R6, R11, R24.reuse, RZ ;  /* 0x000000180b067224 */ /* 0x080fe400078e02ff */
[C---:B------:R-:W-:Y:S02]  /*d880*/  IMAD R19, R10.reuse, R25, R5 ;  /* 0x000000190a137224 */ /* 0x040fe400078e0205 */
[----:B------:R-:W-:-:S04]  /*d890*/  IMAD.WIDE.U32 R10, R10, R24, RZ ;  /* 0x000000180a0a7225 */ /* 0x000fc800078e00ff */
[-C--:B------:R-:W-:Y:S02]  /*d8a0*/  IMAD R13, R9, R24.reuse, RZ ;  /* 0x00000018090d7224 */ /* 0x080fe400078e02ff */
[----:B------:R-:W-:Y:S01]  /*d8b0*/  IMAD R39, R8, R25, R6 ;  /* 0x0000001908277224 */ /* 0x000fe200078e0206 */
[----:B------:R-:W-:Y:S01]  /*d8c0*/  LEA R6, P3, R10, R17, 0x3 ;  /* 0x000000110a067211 */ /* 0x000fe200078618ff */
[----:B------:R-:W-:-:S04]  /*d8d0*/  IMAD.WIDE.U32 R8, R8, R24, RZ ;  /* 0x0000001808087225 */ /* 0x000fc800078e00ff */
[----:B------:R-:W-:Y:S01]  /*d8e0*/  IMAD.IADD R11, R11, 0x1, R19 ;  /* 0x000000010b0b7824 */ /* 0x000fe200078e0213 */
[----:B------:R-:W-:Y:S01]  /*d8f0*/  IADD3 R39, PT, PT, R9, R39, RZ ;  /* 0x0000002709277210 */ /* 0x000fe20007ffe0ff */
[C---:B------:R-:W-:Y:S02]  /*d900*/  IMAD R41, R12.reuse, R25, R13 ;  /* 0x000000190c297224 */ /* 0x040fe400078e020d */
[----:B------:R-:W-:Y:S01]  /*d910*/  IMAD.WIDE.U32 R12, R12, R24, RZ ;  /* 0x000000180c0c7225 */ /* 0x000fe200078e00ff */
[----:B------:R-:W-:Y:S02]  /*d920*/  LEA.HI.X R7, R10, R7, R11, 0x3, P3 ;  /* 0x000000070a077211 */ /* 0x000fe400018f1c0b */
[C---:B------:R-:W-:Y:S01]  /*d930*/  SHF.L.U64.HI R39, R8.reuse, 0x3, R39 ;  /* 0x0000000308277819 */ /* 0x040fe20000010227 */
[----:B------:R-:W-:Y:S01]  /*d940*/  IMAD.SHL.U32 R10, R8, 0x8, RZ ;  /* 0x00000008080a7824 */ /* 0x000fe200078e00ff */
[----:B------:R-:W-:Y:S01]  /*d950*/  IADD3 R8, P3, PT, R2, 0x4, RZ ;  /* 0x0000000402087810 */ /* 0x000fe20007f7e0ff */
[----:B------:R-:W-:Y:S01]  /*d960*/  IMAD.WIDE.U32 R26, R24, UR6, RZ ;  /* 0x00000006181a7c25 */ /* 0x000fe2000f8e00ff */
[----:B------:R-:W-:-:S02]  /*d970*/  IADD3 R41, PT, PT, R13, R41, RZ ;  /* 0x000000290d297210 */ /* 0x000fc40007ffe0ff */
[----:B------:R-:W-:Y:S01]  /*d980*/  IADD3.X R43, PT, PT, RZ, R0, RZ, P3, !PT ;  /* 0x00000000ff2b7210 */ /* 0x000fe20001ffe4ff */
[----:B------:R-:W-:Y:S01]  /*d990*/  IMAD R31, R25, UR6, R28 ;  /* 0x00000006191f7c24 */ /* 0x000fe2000f8e021c */
[----:B------:R-:W-:Y:S01]  /*d9a0*/  IADD3 R32, P5, PT, RZ, -R8, RZ ;  /* 0x80000008ff207210 */ /* 0x000fe20007fbe0ff */
[C---:B------:R-:W-:Y:S01]  /*d9b0*/  IMAD.SHL.U32 R11, R12.reuse, 0x8, RZ ;  /* 0x000000080c0b7824 */ /* 0x040fe200078e00ff */
[----:B------:R-:W-:Y:S01]  /*d9c0*/  SHF.L.U64.HI R41, R12, 0x3, R41 ;  /* 0x000000030c297819 */ /* 0x000fe20000010229 */
[--C-:B------:R-:W-:Y:S01]  /*d9d0*/  IMAD.X R12, RZ, RZ, R0.reuse, P6 ;  /* 0x000000ffff0c7224 */ /* 0x100fe200030e0600 */
[----:B------:R-:W-:Y:S01]  /*d9e0*/  IADD3 R31, PT, PT, R27, R31, RZ ;  /* 0x0000001f1b1f7210 */ /* 0x000fe20007ffe0ff */
[--C-:B------:R-:W-:Y:S01]  /*d9f0*/  IMAD.X R13, RZ, RZ, R0.reuse, P4 ;  /* 0x000000ffff0d7224 */ /* 0x100fe200020e0600 */
        /* <DEDUP_REMOVED lines=9> */
[----:B------:R-:W-:Y:S01]  /*da90*/  IMAD.X R40, RZ, RZ, R0, P5 ;  /* 0x000000ffff287224 */ /* 0x000fe200028e0600 */
[----:B------:R-:W-:Y:S01]  /*daa0*/  IADD3 R29, P4, PT, RZ, -R37, RZ ;  /* 0x80000025ff1d7210 */ /* 0x000fe20007f9e0ff */
[C---:B------:R-:W-:Y:S01]  /*dab0*/  IMAD R9, R32.reuse, UR7, R9 ;  /* 0x0000000720097c24 */ /* 0x040fe2000f8e0209 */
[----:B------:R-:W-:Y:S01]  /*dac0*/  IADD3.X R26, PT, PT, RZ, ~R12, RZ, P3, !PT ;  /* 0x8000000cff1a7210 */ /* 0x000fe20001ffe4ff */
[----:B------:R-:W-:Y:S01]  /*dad0*/  IMAD.WIDE.U32 R32, R32, UR6, R14 ;  /* 0x0000000620207c25 */ /* 0x000fe2000f8e000e */
[----:B------:R-:W-:-:S02]  /*dae0*/  IADD3 R31, P3, PT, RZ, -R17, RZ ;  /* 0x80000011ff1f7210 */ /* 0x000fc40007f7e0ff */
[----:B------:R-:W-:Y:S01]  /*daf0*/  IADD3.X R28, PT, PT, RZ, ~R13, RZ, P4, !PT ;  /* 0x8000000dff1c7210 */ /* 0x000fe200027fe4ff */
[----:B------:R-:W-:Y:S01]  /*db00*/  IMAD R26, R26, UR6, RZ ;  /* 0x000000061a1a7c24 */ /* 0x000fe2000f8e02ff */
[----:B------:R-:W-:Y:S01]  /*db10*/  IADD3 R33, PT, PT, R33, R9, RZ ;  /* 0x0000000921217210 */ /* 0x000fe20007ffe0ff */
[----:B------:R-:W-:Y:S02]  /*db20*/  IMAD.X R30, RZ, RZ, ~R40, P3 ;  /* 0x000000ffff1e7224 */ /* 0x000fe400018e0e28 */
[C---:B------:R-:W-:Y:S02]  /*db30*/  IMAD R49, R35.reuse, UR7, R26 ;  /* 0x0000000723317c24 */ /* 0x040fe4000f8e021a */
[----:B------:R-:W-:Y:S01]  /*db40*/  IMAD R28, R28, UR6, RZ ;  /* 0x000000061c1c7c24 */ /* 0x000fe2000f8e02ff */
[----:B------:R-:W0:Y:S01]  /*db50*/  LDC.64 R26, c[0x0][0x608] ;  /* 0x00018200ff1a7b82 */ /* 0x000e220000000a00 */
[----:B------:R-:W-:-:S04]  /*db60*/  IMAD.WIDE.U32 R34, R35, UR6, R14 ;  /* 0x0000000623227c25 */ /* 0x000fc8000f8e000e */
[----:B------:R-:W-:Y:S02]  /*db70*/  IMAD R30, R30, UR6, RZ ;  /* 0x000000061e1e7c24 */ /* 0x000fe4000f8e02ff */
[----:B------:R-:W-:Y:S02]  /*db80*/  IMAD R47, R29, UR7, R28 ;  /* 0x000000071d2f7c24 */ /* 0x000fe4000f8e021c */
[----:B------:R-:W-:Y:S02]  /*db90*/  IMAD.IADD R9, R35, 0x1, R49 ;  /* 0x0000000123097824 */ /* 0x000fe400078e0231 */
[----:B------:R-:W-:-:S04]  /*dba0*/  IMAD.WIDE.U32 R28, R29, UR6, R14 ;  /* 0x000000061d1c7c25 */ /* 0x000fc8000f8e000e */
[----:B------:R-:W-:Y:S01]  /*dbb0*/  IMAD R35, R31, UR7, R30 ;  /* 0x000000071f237c24 */ /* 0x000fe2000f8e021e */
[----:B------:R-:W-:Y:S01]  /*dbc0*/  IADD3 R47, PT, PT, R29, R47, RZ ;  /* 0x0000002f1d2f7210 */ /* 0x000fe20007ffe0ff */
[----:B------:R-:W-:-:S04]  /*dbd0*/  IMAD.WIDE.U32 R30, R31, UR6, R14 ;  /* 0x000000061f1e7c25 */ /* 0x000fc8000f8e000e */
[-C--:B------:R-:W-:Y:S02]  /*dbe0*/  IMAD R48, R9, R24.reuse, RZ ;  /* 0x0000001809307224 */ /* 0x080fe400078e02ff */
[----:B------:R-:W-:Y:S02]  /*dbf0*/  IMAD.IADD R29, R31, 0x1, R35 ;  /* 0x000000011f1d7824 */ /* 0x000fe400078e0223 */
[C---:B------:R-:W-:Y:S02]  /*dc00*/  IMAD R31, R34.reuse, R25, R48 ;  /* 0x00000019221f7224 */ /* 0x040fe400078e0230 */
[----:B------:R-:W-:-:S04]  /*dc10*/  IMAD.WIDE.U32 R34, R34, R24, RZ ;  /* 0x0000001822227225 */ /* 0x000fc800078e00ff */
[-C--:B------:R-:W-:Y:S01]  /*dc20*/  IMAD R33, R33, R24.reuse, RZ ;  /* 0x0000001821217224 */ /* 0x080fe200078e02ff */
[----:B------:R-:W-:Y:S01]  /*dc30*/  IADD3 R35, PT, PT, R35, R31, RZ ;  /* 0x0000001f23237210 */ /* 0x000fe20007ffe0ff */
[-C--:B------:R-:W-:Y:S02]  /*dc40*/  IMAD R47, R47, R24.reuse, RZ ;  /* 0x000000182f2f7224 */ /* 0x080fe400078e02ff */
[----:B------:R-:W-:Y:S01]  /*dc50*/  IMAD R49, R29, R24, RZ ;  /* 0x000000181d317224 */ /* 0x000fe200078e02ff */
[----:B------:R-:W-:Y:S01]  /*dc60*/  SHF.L.U64.HI R35, R34, 0x3, R35 ;  /* 0x0000000322237819 */ /* 0x000fe20000010223 */
[-C--:B------:R-:W-:Y:S02]  /*dc70*/  IMAD R9, R32, R25.reuse, R33 ;  /* 0x0000001920097224 */ /* 0x080fe400078e0221 */
[-C--:B------:R-:W-:Y:S02]  /*dc80*/  IMAD R47, R28, R25.reuse, R47 ;  /* 0x000000191c2f7224 */ /* 0x080fe400078e022f */
[----:B------:R-:W-:-:S02]  /*dc90*/  IMAD R49, R30, R25, R49 ;  /* 0x000000191e317224 */ /* 0x000fc400078e0231 */
[----:B------:R-:W-:-:S04]  /*dca0*/  IMAD.WIDE.U32 R32, R32, R24, RZ ;  /* 0x0000001820207225 */ /* 0x000fc800078e00ff */
[----:B------:R-:W-:Y:S01]  /*dcb0*/  IMAD.WIDE.U32 R28, R28, R24, RZ ;  /* 0x000000181c1c7225 */ /* 0x000fe200078e00ff */
[----:B------:R-:W-:-:S03]  /*dcc0*/  IADD3 R33, PT, PT, R33, R9, RZ ;  /* 0x0000000921217210 */ /* 0x000fc60007ffe0ff */
[----:B------:R-:W-:Y:S01]  /*dcd0*/  IMAD.WIDE.U32 R30, R30, R24, RZ ;  /* 0x000000181e1e7225 */ /* 0x000fe200078e00ff */
[----:B------:R-:W-:-:S03]  /*dce0*/  IADD3 R47, PT, PT, R29, R47, RZ ;  /* 0x0000002f1d2f7210 */ /* 0x000fc60007ffe0ff */
[----:B------:R-:W-:Y:S01]  /*dcf0*/  IMAD R29, R46, UR4, RZ ;  /* 0x000000042e1d7c24 */ /* 0x000fe2000f8e02ff */
[----:B------:R-:W-:Y:S01]  /*dd00*/  IADD3 R49, PT, PT, R31, R49, RZ ;  /* 0x000000311f317210 */ /* 0x000fe20007ffe0ff */
[----:B------:R-:W-:Y:S01]  /*dd10*/  IMAD R31, R45, UR4, RZ ;  /* 0x000000042d1f7c24 */ /* 0x000fe2000f8e02ff */
[----:B------:R-:W-:Y:S01]  /*dd20*/  SHF.L.U64.HI R48, R28, 0x3, R47 ;  /* 0x000000031c307819 */ /* 0x000fe2000001022f */
[----:B0-----:R-:W-:Y:S01]  /*dd30*/  IMAD.WIDE.U32 R26, R2, UR6, R26 ;  /* 0x00000006021a7c25 */ /* 0x001fe2000f8e001a */
[----:B------:R-:W-:Y:S01]  /*dd40*/  SHF.L.U64.HI R49, R30, 0x3, R49 ;  /* 0x000000031e317819 */ /* 0x000fe20000010231 */
[----:B------:R-:W0:Y:S02]  /*dd50*/  LDCU.64 UR6, c[0x0][0x5f0] ;  /* 0x0000be00ff0677ac */ /* 0x000e240008000a00 */
[C---:B------:R-:W-:Y:S01]  /*dd60*/  IMAD.SHL.U32 R9, R32.reuse, 0x8, RZ ;  /* 0x0000000820097824 */ /* 0x040fe200078e00ff */
[----:B------:R-:W-:Y:S01]  /*dd70*/  SHF.L.U64.HI R32, R32, 0x3, R33 ;  /* 0x0000000320207819 */ /* 0x000fe20000010221 */
[----:B------:R-:W-:Y:S01]  /*dd80*/  IMAD.SHL.U32 R33, R34, 0x8, RZ ;  /* 0x0000000822217824 */ /* 0x000fe200078e00ff */
[----:B------:R-:W-:Y:S01]  /*dd90*/  IADD3 R51, PT, PT, R27, R51, RZ ;  /* 0x000000331b337210 */ /* 0x000fe20007ffe0ff */
[----:B------:R-:W-:-:S02]  /*dda0*/  IMAD.SHL.U32 R47, R30, 0x8, RZ ;  /* 0x000000081e2f7824 */ /* 0x000fc400078e00ff */
[----:B------:R-:W-:Y:S02]  /*ddb0*/  IMAD R43, R42, UR5, R31 ;  /* 0x000000052a2b7c24 */ /* 0x000fe4000f8e021f */
[----:B------:R-:W-:Y:S02]  /*ddc0*/  IMAD.SHL.U32 R34, R28, 0x8, RZ ;  /* 0x000000081c227824 */ /* 0x000fe400078e00ff */
[----:B------:R-:W-:Y:S02]  /*ddd0*/  IMAD R45, R44, UR5, R29 ;  /* 0x000000052c2d7c24 */ /* 0x000fe4000f8e021d */
[----:B------:R-:W-:Y:S01]  /*dde0*/  IMAD.WIDE.U32 R30, R42, UR4, RZ ;  /* 0x000000042a1e7c25 */ /* 0x000fe2000f8e00ff */
[----:B------:R-:W-:-:S03]  /*ddf0*/  IADD3 R42, P3, PT, R14, -R26, RZ ;  /* 0x8000001a0e2a7210 */ /* 0x000fc60007f7e0ff */
[----:B------:R-:W-:Y:S01]  /*de00*/  IMAD.WIDE.U32 R28, R44, UR4, RZ ;  /* 0x000000042c1c7c25 */ /* 0x000fe2000f8e00ff */
[----:B------:R-:W-:Y:S02]  /*de10*/  LEA R11, P4, R30, R11, 0x3 ;  /* 0x0000000b1e0b7211 */ /* 0x000fe400078818ff */
[----:B------:R-:W-:Y:S01]  /*de20*/  MOV R44, R18 ;  /* 0x00000012002c7202 */ /* 0x000fe20000000f00 */
[C---:B------:R-:W-:Y:S02]  /*de30*/  IMAD R53, R8.reuse, UR5, R53 ;  /* 0x0000000508357c24 */ /* 0x040fe4000f8e0235 */
[----:B------:R-:W-:Y:S01]  /*de40*/  IMAD.WIDE.U32 R26, R8, UR4, RZ ;  /* 0x00000004081a7c25 */ /* 0x000fe2000f8e00ff */
[----:B------:R-:W-:-:S03]  /*de50*/  IADD3 R8, PT, PT, R31, R43, RZ ;  /* 0x0000002b1f087210 */ /* 0x000fc60007ffe0ff */
[----:B------:R-:W-:Y:S01]  /*de60*/  IMAD.IADD R45, R29, 0x1, R45 ;  /* 0x000000011d2d7824 */ /* 0x000fe200078e022d */
[----:B------:R-:W-:Y:S01]  /*de70*/  IADD3 R27, PT, PT, R27, R53, RZ ;  /* 0x000000351b1b7210 */ /* 0x000fe20007ffe0ff */
[----:B------:R-:W-:Y:S01]  /*de80*/  IMAD.X R29, R15, 0x1, ~R51, P3 ;  /* 0x000000010f1d7824 */ /* 0x000fe200018e0e33 */
        /* <DEDUP_REMOVED lines=10> */
[----:B------:R-:W-:-:S03]  /*df30*/  LOP3.LUT R42, R3, 0xfffffff8, RZ, 0xc0, !PT ;  /* 0xfffffff8032a7812 */ /* 0x000fc600078ec0ff */
[----:B------:R-:W-:Y:S01]  /*df40*/  IMAD R8, R13, UR4, RZ ;  /* 0x000000040d087c24 */ /* 0x000fe2000f8e02ff */
[----:B------:R-:W-:Y:S01]  /*df50*/  IADD3 R43, PT, PT, R25, R43, RZ ;  /* 0x0000002b192b7210 */ /* 0x000fe20007ffe0ff */
[C---:B------:R-:W-:Y:S02]  /*df60*/  IMAD R27, R38.reuse, UR5, R27 ;  /* 0x00000005261b7c24 */ /* 0x040fe4000f8e021b */
[----:B------:R-:W-:Y:S01]  /*df70*/  IMAD.WIDE.U32 R28, R38, UR4, RZ ;  /* 0x00000004261c7c25 */ /* 0x000fe2000f8e00ff */
[----:B------:R-:W-:-:S03]  /*df80*/  SHF.L.U64.HI R43, R24, 0x3, R43 ;  /* 0x00000003182b7819 */ /* 0x000fc6000001022b */
[C---:B------:R-:W-:Y:S01]  /*df90*/  IMAD R31, R37.reuse, UR5, R8 ;  /* 0x00000005251f7c24 */ /* 0x040fe2000f8e0208 */
[----:B------:R-:W-:Y:S01]  /*dfa0*/  LEA R33, P3, R28, R33, 0x3 ;  /* 0x000000211c217211 */ /* 0x000fe200078618ff */
[----:B------:R-:W-:-:S04]  /*dfb0*/  IMAD.WIDE.U32 R12, R37, UR4, RZ ;  /* 0x00000004250c7c25 */ /* 0x000fc8000f8e00ff */
[----:B------:R-:W-:Y:S02]  /*dfc0*/  IMAD.IADD R8, R29, 0x1, R27 ;  /* 0x000000011d087824 */ /* 0x000fe400078e021b */
[C---:B------:R-:W-:Y:S01]  /*dfd0*/  IMAD R29, R17.reuse, UR5, R40 ;  /* 0x00000005111d7c24 */ /* 0x040fe2000f8e0228 */
[----:B0-----:R-:W-:Y:S01]  /*dfe0*/  MOV R40, UR6 ;  /* 0x0000000600287c02 */ /* 0x001fe20008000f00 */
[----:B------:R-:W-:Y:S01]  /*dff0*/  IMAD.WIDE.U32 R26, R17, UR4, RZ ;  /* 0x00000004111a7c25 */ /* 0x000fe2000f8e00ff */
[----:B------:R-:W-:Y:S01]  /*e000*/  IADD3 R17, PT, PT, R13, R31, RZ ;  /* 0x0000001f0d117210 */ /* 0x000fe20007ffe0ff */
[----:B------:R-:W-:Y:S01]  /*e010*/  USHF.L.U64.HI UR4, UR4, 0x6, UR5 ;  /* 0x0000000604047899 */ /* 0x000fe20008010205 */
[----:B------:R-:W-:Y:S01]  /*e020*/  LEA.HI.X R35, R28, R35, R8, 0x3, P3 ;  /* 0x000000231c237211 */ /* 0x000fe200018f1c08 */
        /* <DEDUP_REMOVED lines=9> */
[----:B------:R-:W-:-:S07]  /*e0c0*/  IADD3.X R45, PT, PT, ~R19, UR4, RZ, P1, !PT ;  /* 0x00000004132d7c10 */ /* 0x000fce0008ffe5ff */
.L_x_2446:
[C---:B------:R-:W-:Y:S02]  /*e0d0*/  IADD3 R36, P6, PT, R40.reuse, R6, RZ ;  /* 0x0000000628247210 */ /* 0x040fe40007fde0ff */
[C---:B------:R-:W-:Y:S02]  /*e0e0*/  IADD3 R12, P1, PT, R40.reuse, R8, RZ ;  /* 0x00000008280c7210 */ /* 0x040fe40007f3e0ff */
[----:B------:R-:W-:Y:S01]  /*e0f0*/  IADD3 R16, P2, PT, R40, R10, RZ ;  /* 0x0000000a28107210 */ /* 0x000fe20007f5e0ff */
[C---:B------:R-:W-:Y:S01]  /*e100*/  IMAD.X R37, R38.reuse, 0x1, R7, P6 ;  /* 0x0000000126257824 */ /* 0x040fe200030e0607 */
[----:B------:R-:W-:Y:S02]  /*e110*/  IADD3.X R13, PT, PT, R38, R43, RZ, P1, !PT ;  /* 0x0000002b260d7210 */ /* 0x000fe40000ffe4ff */
[----:B------:R-:W-:Y:S01]  /*e120*/  IADD3 R18, P3, PT, R40, R11, RZ ;  /* 0x0000000b28127210 */ /* 0x000fe20007f7e0ff */
[----:B------:R-:W-:Y:S01]  /*e130*/  IMAD.X R17, R38, 0x1, R39, P2 ;  /* 0x0000000126117824 */ /* 0x000fe200010e0627 */
[----:B------:R-:W-:Y:S01]  /*e140*/  IADD3 R24, P4, PT, R40, R9, RZ ;  /* 0x0000000928187210 */ /* 0x000fe20007f9e0ff */
[----:B------:R-:W2:Y:S01]  /*e150*/  LDG.E.64 R36, desc[UR8][R36.64] ;  /* 0x0000000824247981 */ /* 0x000ea2000c1e1b00 */
[----:B------:R-:W-:-:S02]  /*e160*/  IADD3.X R19, PT, PT, R38, R41, RZ, P3, !PT ;  /* 0x0000002926137210 */ /* 0x000fc40001ffe4ff */
[C---:B------:R-:W-:Y:S01]  /*e170*/  IADD3 R26, P5, PT, R40.reuse, R33, RZ ;  /* 0x00000021281a7210 */ /* 0x040fe20007fbe0ff */
[----:B------:R-:W2:Y:S01]  /*e180*/  LDG.E.64 R12, desc[UR8][R12.64] ;  /* 0x000000080c0c7981 */ /* 0x000ea2000c1e1b00 */
[----:B------:R-:W-:Y:S01]  /*e190*/  IADD3 R28, P6, PT, R40, R34, RZ ;  /* 0x00000022281c7210 */ /* 0x000fe20007fde0ff */
[----:B------:R-:W-:Y:S01]  /*e1a0*/  IMAD.X R25, R38, 0x1, R32, P4 ;  /* 0x0000000126197824 */ /* 0x000fe200020e0620 */
        /* <DEDUP_REMOVED lines=27> */
.L_x_2445:
[----:B------:R-:W-:Y:S05]  /*e360*/  BSYNC.RECONVERGENT B0 ;  /* 0x0000000000007941 */ /* 0x000fea0003800200 */
.L_x_2444:
        /* <DEDUP_REMOVED lines=50> */
[----:B------:R-:W-:-:S04]  /*e690*/  IMAD.WIDE.U32 R6, R25, UR10, R8 ;  /* 0x0000000a19067c25 */ /* 0x000fc8000f8e0008 */
[----:B------:R-:W-:Y:S01]  /*e6a0*/  IMAD R8, R13, UR10, RZ ;  /* 0x0000000a0d087c24 */ /* 0x000fe2000f8e02ff */
[----:B------:R-:W-:Y:S01]  /*e6b0*/  IADD3.X R13, PT, PT, R11, UR7, RZ, P1, !PT ;  /* 0x000000070b0d7c10 */ /* 0x000fe20008ffe4ff */
[----:B------:R-:W-:Y:S02]  /*e6c0*/  IMAD R16, R16, UR10, RZ ;  /* 0x0000000a10107c24 */ /* 0x000fe4000f8e02ff */
[C---:B------:R-:W-:Y:S02]  /*e6d0*/  IMAD R25, R19.reuse, UR11, R8 ;  /* 0x0000000b13197c24 */ /* 0x040fe4000f8e0208 */
[----:B------:R-:W-:-:S04]  /*e6e0*/  IMAD.WIDE.U32 R8, R19, UR10, R10 ;  /* 0x0000000a13087c25 */ /* 0x000fc8000f8e000a */
[C---:B------:R-:W-:Y:S01]  /*e6f0*/  IMAD R19, R17.reuse, UR11, R16 ;  /* 0x0000000b11137c24 */ /* 0x040fe2000f8e0210 */
[----:B------:R-:W-:Y:S01]  /*e700*/  LEA R16, P2, R8, UR12, 0x3 ;  /* 0x0000000c08107c11 */ /* 0x000fe2000f8418ff */
[----:B------:R-:W-:Y:S01]  /*e710*/  IMAD.WIDE.U32 R10, R17, UR10, R12 ;  /* 0x0000000a110a7c25 */ /* 0x000fe2000f8e000c */
[----:B------:R-:W-:Y:S02]  /*e720*/  IADD3 R13, PT, PT, R27, R7, RZ ;  /* 0x000000071b0d7210 */ /* 0x000fe40007ffe0ff */
[----:B------:R-:W-:Y:S01]  /*e730*/  LEA R12, P1, R6, UR12, 0x3 ;  /* 0x0000000c060c7c11 */ /* 0x000fe2000f8218ff */
[----:B------:R-:W-:Y:S01]  /*e740*/  IMAD.IADD R9, R9, 0x1, R25 ;  /* 0x0000000109097824 */ /* 0x000fe200078e0219 */
[----:B------:R-:W-:Y:S02]  /*e750*/  IADD3 R7, PT, PT, R11, R19, RZ ;  /* 0x000000130b077210 */ /* 0x000fe40007ffe0ff */
[----:B------:R-:W-:Y:S02]  /*e760*/  LEA R18, P3, R10, UR12, 0x3 ;  /* 0x0000000c0a127c11 */ /* 0x000fe4000f8618ff */
[----:B------:R-:W-:-:S02]  /*e770*/  LEA.HI.X R13, R6, UR13, R13, 0x3, P1 ;  /* 0x0000000d060d7c11 */ /* 0x000fc400088f1c0d */
[----:B------:R-:W-:Y:S02]  /*e780*/  LEA.HI.X R17, R8, UR13, R9, 0x3, P2 ;  /* 0x0000000d08117c11 */ /* 0x000fe400090f1c09 */
[----:B------:R-:W-:Y:S02]  /*e790*/  LEA.HI.X R19, R10, UR13, R7, 0x3, P3 ;  /* 0x0000000d0a137c11 */ /* 0x000fe400098f1c07 */
        /* <DEDUP_REMOVED lines=9> */
.L_x_2450:
[----:B------:R-:W-:Y:S05]  /*e830*/  BSYNC.RECONVERGENT B1 ;  /* 0x0000000000017941 */ /* 0x000fea0003800200 */
.L_x_2449:
        /* <DEDUP_REMOVED lines=49> */
.L_x_2452:
[----:B------:R-:W-:Y:S05]  /*eb50*/  BSYNC.RECONVERGENT B1 ;  /* 0x0000000000017941 */ /* 0x000fea0003800200 */
.L_x_2451:
        /* <DEDUP_REMOVED lines=24> */
.L_x_2448:
[----:B------:R-:W-:Y:S05]  /*ece0*/  BSYNC.RECONVERGENT B0 ;  /* 0x0000000000007941 */ /* 0x000fea0003800200 */
.L_x_2447:
[----:B-----5:R-:W-:Y:S01]  /*ecf0*/  STG.E.64 desc[UR8][R20.64], R22 ;  /* 0x0000001614007986 */ /* 0x020fe2000c101b08 */
[----:B------:R-:W-:Y:S05]  /*ed00*/  EXIT ;  /* 0x000000000000794d */ /* 0x000fea0003800000 */
.L_x_2320:
        /* <DEDUP_REMOVED lines=354> */
.L_x_2455:
        /* <DEDUP_REMOVED lines=37> */
.L_x_2458:
[----:B------:R-:W-:-:S07]  /*10580*/  MOV R4, 0x105a0 ;  /* 0x000105a000047802 */ /* 0x000fce0000000f00 */
[----:B------:R-:W-:Y:S05]  /*10590*/  CALL.REL.NOINC `($__internal_8_$__cuda_sm20_div_s64) ;  /* 0x0000018c00c87944 */ /* 0x000fea0003c00000 */
[----:B------:R-:W-:Y:S01]  /*105a0*/  IMAD.MOV.U32 R16, RZ, RZ, R6 ;  /* 0x000000ffff107224 */ /* 0x000fe200078e0006 */
[----:B------:R-:W-:-:S07]  /*105b0*/  MOV R17, R7 ;  /* 0x0000000700117202 */ /* 0x000fce0000000f00 */
.L_x_2457:
[----:B------:R-:W-:Y:S05]  /*105c0*/  BSYNC.RECONVERGENT B1 ;  /* 0x0000000000017941 */ /* 0x000fea0003800200 */
.L_x_2456:
        /* <DEDUP_REMOVED lines=40> */
.L_x_2460:
[----:B------:R-:W-:Y:S01]  /*10850*/  IMAD.MOV.U32 R10, RZ, RZ, R18 ;  /* 0x000000ffff0a7224 */ /* 0x000fe200078e0012 */
[----:B------:R-:W-:Y:S02]  /*10860*/  MOV R3, R19 ;  /* 0x0000001300037202 */ /* 0x000fe40000000f00 */
[----:B------:R-:W-:-:S07]  /*10870*/  MOV R4, 0x10890 ;  /* 0x0001089000047802 */ /* 0x000fce0000000f00 */
[----:B------:R-:W-:Y:S05]  /*10880*/  CALL.REL.NOINC `($__internal_8_$__cuda_sm20_div_s64) ;  /* 0x0000018c000c7944 */ /* 0x000fea0003c00000 */
.L_x_2461:
[----:B------:R-:W-:Y:S05]  /*10890*/  BSYNC.RECONVERGENT B1 ;  /* 0x0000000000017941 */ /* 0x000fea0003800200 */
.L_x_2459:
        /* <DEDUP_REMOVED lines=212> */
.L_x_2466:
        /* <DEDUP_REMOVED lines=41> */
.L_x_2465:
[----:B------:R-:W-:Y:S05]  /*11870*/  BSYNC.RECONVERGENT B2 ;  /* 0x0000000000027941 */ /* 0x000fea0003800200 */
.L_x_2464:
        /* <DEDUP_REMOVED lines=33> */
[----:B------:R-:W-:-:S03]  /*11a90*/  LEA R6, P2, R10, R14, 0x3 ;  /* 0x0000000e0a067211 */ /* 0x000fc600078418ff */
[----:B------:R-:W-:Y:S01]  /*11aa0*/  IMAD.IADD R7, R21, 0x1, R11 ;  /* 0x0000000115077824 */ /* 0x000fe200078e020b */
[----:B------:R-:W-:Y:S01]  /*11ab0*/  IADD3 R27, P5, PT, R12, UR6, RZ ;  /* 0x000000060c1b7c10 */ /* 0x000fe2000ffbe0ff */
[----:B------:R-:W-:Y:S01]  /*11ac0*/  IMAD R11, R15, UR7, R20 ;  /* 0x000000070f0b7c24 */ /* 0x000fe2000f8e0214 */
[C---:B------:R-:W-:Y:S02]  /*11ad0*/  IADD3 R29, P6, PT, R18.reuse, -R12, RZ ;  /* 0x8000000c121d7210 */ /* 0x040fe40007fde0ff */
[----:B------:R-:W-:Y:S02]  /*11ae0*/  IADD3 R21, P3, P4, R18, -UR6, -R27 ;  /* 0x8000000612157c10 */ /* 0x000fe4000fc7e81b */
[----:B------:R-:W-:Y:S02]  /*11af0*/  IADD3 R11, PT, PT, R13, R11, RZ ;  /* 0x0000000b0d0b7210 */ /* 0x000fe40007ffe0ff */
[----:B------:R-:W-:Y:S02]  /*11b00*/  LEA.HI.X R7, R10, R4, R7, 0x3, P2 ;  /* 0x000000040a077211 */ /* 0x000fe400010f1c07 */
[----:B------:R-:W-:Y:S01]  /*11b10*/  IADD3.X R13, PT, PT, R11, UR7, RZ, P5, !PT ;  /* 0x000000070b0d7c10 */ /* 0x000fe2000affe4ff */
[----:B------:R-:W-:Y:S01]  /*11b20*/  IMAD.X R11, R19, 0x1, ~R11, P6 ;  /* 0x00000001130b7824 */ /* 0x000fe200030e0e0b */
[----:B------:R-:W-:-:S02]  /*11b30*/  IADD3 R27, P5, PT, R18, -R27, RZ ;  /* 0x8000001b121b7210 */ /* 0x000fc40007fbe0ff */
[----:B------:R-:W-:Y:S01]  /*11b40*/  IADD3 R10, P2, PT, R8, UR12, RZ ;  /* 0x0000000c080a7c10 */ /* 0x000fe2000ff5e0ff */
[----:B------:R-:W-:Y:S01]  /*11b50*/  IMAD R26, R11, UR14, RZ ;  /* 0x0000000e0b1a7c24 */ /* 0x000fe2000f8e02ff */
[C---:B------:R-:W-:Y:S01]  /*11b60*/  IADD3.X R20, PT, PT, R19.reuse, ~UR7, ~R13, P3, P4 ;  /* 0x8000000713147c10 */ /* 0x040fe20009fe8c0d */
[----:B------:R-:W2:Y:S01]  /*11b70*/  LDG.E.64 R6, desc[UR8][R6.64] ;  /* 0x0000000806067981 */ /* 0x000ea2000c1e1b00 */
[----:B------:R-:W-:Y:S01]  /*11b80*/  IADD3.X R13, PT, PT, R19, ~R13, RZ, P5, !PT ;  /* 0x8000000d130d7210 */ /* 0x000fe20002ffe4ff */
[----:B------:R-:W-:Y:S01]  /*11b90*/  IMAD R31, R29, UR15, R26 ;  /* 0x0000000f1d1f7c24 */ /* 0x000fe2000f8e021a */
[----:B------:R-:W-:Y:S01]  /*11ba0*/  IADD3 R12, P1, PT, R10, UR12, RZ ;  /* 0x0000000c0a0c7c10 */ /* 0x000fe2000ff3e0ff */
[----:B------:R-:W-:Y:S01]  /*11bb0*/  IMAD R20, R20, UR14, RZ ;  /* 0x0000000e14147c24 */ /* 0x000fe2000f8e02ff */
[----:B------:R-:W-:Y:S01]  /*11bc0*/  IADD3.X R11, PT, PT, R9, UR13, RZ, P2, !PT ;  /* 0x0000000d090b7c10 */ /* 0x000fe200097fe4ff */
[----:B------:R-:W-:Y:S02]  /*11bd0*/  IMAD R26, R13, UR14, RZ ;  /* 0x0000000e0d1a7c24 */ /* 0x000fe4000f8e02ff */
[----:B------:R-:W-:Y:S01]  /*11be0*/  IMAD.WIDE.U32 R8, R29, UR14, R8 ;  /* 0x0000000e1d087c25 */ /* 0x000fe2000f8e0008 */
[----:B------:R-:W-:-:S03]  /*11bf0*/  IADD3.X R13, PT, PT, R11, UR13, RZ, P1, !PT ;  /* 0x0000000d0b0d7c10 */ /* 0x000fc60008ffe4ff */
[C---:B------:R-:W-:Y:S02]  /*11c00*/  IMAD R29, R27.reuse, UR15, R26 ;  /* 0x0000000f1b1d7c24 */ /* 0x040fe4000f8e021a */
[----:B------:R-:W-:-:S04]  /*11c10*/  IMAD.WIDE.U32 R10, R27, UR14, R10 ;  /* 0x0000000e1b0a7c25 */ /* 0x000fc8000f8e000a */
[C---:B------:R-:W-:Y:S01]  /*11c20*/  IMAD R27, R21.reuse, UR15, R20 ;  /* 0x0000000f151b7c24 */ /* 0x040fe2000f8e0214 */
[-C--:B------:R-:W-:Y:S01]  /*11c30*/  LEA R20, P1, R8, R14.reuse, 0x3 ;  /* 0x0000000e08147211 */ /* 0x080fe200078218ff */
[----:B------:R-:W-:Y:S01]  /*11c40*/  IMAD.WIDE.U32 R12, R21, UR14, R12 ;  /* 0x0000000e150c7c25 */ /* 0x000fe2000f8e000c */
[----:B------:R-:W-:Y:S02]  /*11c50*/  IADD3 R11, PT, PT, R11, R29, RZ ;  /* 0x0000001d0b0b7210 */ /* 0x000fe40007ffe0ff */
[-C--:B------:R-:W-:Y:S01]  /*11c60*/  LEA R26, P2, R10, R14.reuse, 0x3 ;  /* 0x0000000e0a1a7211 */ /* 0x080fe200078418ff */
[----:B------:R-:W-:Y:S01]  /*11c70*/  IMAD.IADD R21, R31, 0x1, R9 ;  /* 0x000000011f157824 */ /* 0x000fe200078e0209 */
[----:B------:R-:W-:Y:S01]  /*11c80*/  LEA R28, P3, R12, R14, 0x3 ;  /* 0x0000000e0c1c7211 */ /* 0x000fe200078618ff */
[----:B------:R-:W-:Y:S01]  /*11c90*/  IMAD.IADD R9, R13, 0x1, R27 ;  /* 0x000000010d097824 */ /* 0x000fe200078e021b */
[-C--:B------:R-:W-:Y:S02]  /*11ca0*/  LEA.HI.X R27, R10, R4.reuse, R11, 0x3, P2 ;  /* 0x000000040a1b7211 */ /* 0x080fe400010f1c0b */
[----:B------:R-:W-:-:S02]  /*11cb0*/  LEA.HI.X R21, R8, R4, R21, 0x3, P1 ;  /* 0x0000000408157211 */ /* 0x000fc400008f1c15 */
[----:B------:R-:W-:Y:S01]  /*11cc0*/  LEA.HI.X R29, R12, R4, R9, 0x3, P3 ;  /* 0x000000040c1d7211 */ /* 0x000fe200018f1c09 */
[----:B------:R-:W3:Y:S04]  /*11cd0*/  LDG.E.64 R10, desc[UR8][R26.64] ;  /* 0x000000081a0a7981 */ /* 0x000ee8000c1e1b00 */
[----:B------:R-:W2:Y:S04]  /*11ce0*/  LDG.E.64 R8, desc[UR8][R20.64] ;  /* 0x0000000814087981 */ /* 0x000ea8000c1e1b00 */
[----:B------:R-:W3:Y:S01]  /*11cf0*/  LDG.E.64 R12, desc[UR8][R28.64] ;  /* 0x000000081c0c7981 */ /* 0x000ee2000c1e1b00 */
[----:B------:R-:W-:-:S04]  /*11d00*/  IADD3 R15, P5, PT, R15, 0x4, RZ ;  /* 0x000000040f0f7810 */ /* 0x000fc80007fbe0ff */
[----:B------:R-:W-:Y:S02]  /*11d10*/  IADD3.X R16, PT, PT, RZ, R16, RZ, P5, !PT ;  /* 0x00000010ff107210 */ /* 0x000fe40002ffe4ff */
[----:B--2--5:R-:W-:-:S04]  /*11d20*/  IADD3 R31, P1, P2, R8, R24, R6 ;  /* 0x00000018081f7210 */ /* 0x024fc80007a3e006 */
[----:B---3--:R-:W-:Y:S02]  /*11d30*/  IADD3 R24, P3, P4, R12, R31, R10 ;  /* 0x0000001f0c187210 */ /* 0x008fe40007c7e00a */
[----:B------:R-:W-:-:S04]  /*11d40*/  IADD3.X R25, PT, PT, R9, R25, R7, P1, P2 ;  /* 0x0000001909197210 */ /* 0x000fc80000fe4407 */
[----:B------:R-:W-:-:S07]  /*11d50*/  IADD3.X R25, PT, PT, R13, R25, R11, P3, P4 ;  /* 0x000000190d197210 */ /* 0x000fce0001fe840b */
.L_x_2470:
[----:B------:R-:W-:Y:S05]  /*11d60*/  BSYNC.RECONVERGENT B3 ;  /* 0x0000000000037941 */ /* 0x000fea0003800200 */
.L_x_2469:
        /* <DEDUP_REMOVED lines=40> */
[----:B------:R-:W-:-:S05]  /*11ff0*/  IMAD.IADD R3, R3, 0x1, R11 ;  /* 0x0000000103037824 */ /* 0x000fca00078e020b */
[----:B------:R-:W-:Y:S01]  /*12000*/  LEA.HI.X R13, R10, R4, R3, 0x3, P2 ;  /* 0x000000040a0d7211 */ /* 0x000fe200010f1c03 */
[----:B------:R-:W2:Y:S05]  /*12010*/  LDG.E.64 R8, desc[UR8][R8.64] ;  /* 0x0000000808087981 */ /* 0x000eaa000c1e1b00 */
[----:B------:R-:W2:Y:S01]  /*12020*/  LDG.E.64 R12, desc[UR8][R12.64] ;  /* 0x000000080c0c7981 */ /* 0x000ea2000c1e1b00 */
[----:B------:R-:W-:-:S04]  /*12030*/  IADD3 R15, P3, PT, R15, 0x2, RZ ;  /* 0x000000020f0f7810 */ /* 0x000fc80007f7e0ff */
[----:B------:R-:W-:Y:S02]  /*12040*/  IADD3.X R16, PT, PT, RZ, R16, RZ, P3, !PT ;  /* 0x00000010ff107210 */ /* 0x000fe40001ffe4ff */
[----:B--2--5:R-:W-:-:S04]  /*12050*/  IADD3 R24, P1, P2, R12, R24, R8 ;  /* 0x000000180c187210 */ /* 0x024fc80007a3e008 */
[----:B------:R-:W-:-:S09]  /*12060*/  IADD3.X R25, PT, PT, R13, R25, R9, P1, P2 ;  /* 0x000000190d197210 */ /* 0x000fd20000fe4409 */
.L_x_2472:
[----:B------:R-:W-:Y:S05]  /*12070*/  BSYNC.RECONVERGENT B3 ;  /* 0x0000000000037941 */ /* 0x000fea0003800200 */
.L_x_2471:
        /* <DEDUP_REMOVED lines=21> */
[----:B--2--5:R-:W-:-:S05]  /*121d0*/  IADD3 R24, P0, PT, R6, R24, RZ ;  /* 0x0000001806187210 */ /* 0x024fca0007f1e0ff */
[----:B------:R-:W-:-:S08]  /*121e0*/  IMAD.X R25, R7, 0x1, R25, P0 ;  /* 0x0000000107197824 */ /* 0x000fd000000e0619 */
.L_x_2468:
[----:B------:R-:W-:Y:S05]  /*121f0*/  BSYNC.RECONVERGENT B2 ;  /* 0x0000000000027941 */ /* 0x000fea0003800200 */
.L_x_2467:
[----:B-----5:R0:W-:Y:S02]  /*12200*/  STG.E.64 desc[UR8][R22.64], R24 ;  /* 0x0000001816007986 */ /* 0x0201e4000c101b08 */
.L_x_2463:
[----:B------:R-:W-:Y:S05]  /*12210*/  BSYNC.RECONVERGENT B1 ;  /* 0x0000000000017941 */ /* 0x000fea0003800200 */
.L_x_2462:
[----:B------:R-:W-:-:S07]  /*12220*/  IADD3 R5, PT, PT, R5, 0x80, RZ ;  /* 0x0000008005057810 */ /* 0x000fce0007ffe0ff */
.L_x_2454:
[----:B------:R-:W-:Y:S05]  /*12230*/  BSYNC.RECONVERGENT B0 ;  /* 0x0000000000007941 */ /* 0x000fea0003800200 */
.L_x_2453:
[----:B------:R-:W1:Y:S01]  /*12240*/  LDCU UR6, c[0x0][0x380] ;  /* 0x00007000ff0677ac */ /* 0x000e620008000800 */
[----:B------:R-:W-:Y:S01]  /*12250*/  BSSY.RECONVERGENT B0, `(.L_x_2473) ;  /* 0x000034e000007945 */ /* 0x000fe20003800200 */
[----:B-1----:R-:W-:-:S13]  /*12260*/  ISETP.GE.AND P0, PT, R5, UR6, PT ;  /* 0x0000000605007c0c */ /* 0x002fda000bf06270 */
[----:B------:R-:W-:Y:S05]  /*12270*/  @P0 BRA `(.L_x_2474) ;  /* 0x00000034002c0947 */ /* 0x000fea0003800000 */
[----:B------:R-:W1:Y:S01]  /*12280*/  LDCU.64 UR6, c[0x0][0x390] ;  /* 0x00007200ff0677ac */ /* 0x000e620008000a00 */
        /* <DEDUP_REMOVED lines=333> */
[----:B------:R-:W-:-:S04]  /*13760*/  IMAD.MOV R6, RZ, RZ, -R9 ;  /* 0x000000ffff067224 */ /* 0x000fc800078e0a09 */
[----:B------:R-:W-:-:S03]  /*13770*/  IMAD R6, R6, UR12, R7 ;  /* 0x0000000c06067c24 */ /* 0x000fc6000f8e0207 */
[----:B------:R-:W0:Y:S01]  /*13780*/  @P0 LDC R12, c[0x0][0x5e0] ;  /* 0x00017800ff0c0b82 */ /* 0x000e220000000800 */
[----:B----4-:R-:W-:-:S04]  /*13790*/  @P0 IMAD.HI.U32 R4, R9, R10, R8 ;  /* 0x0000000a09040227 */ /* 0x010fc800078e0008 */
[C---:B---3--:R-:W-:Y:S01]  /*137a0*/  IMAD R13, R6.reuse, UR7, R13 ;  /* 0x00000007060d7c24 */ /* 0x048fe2000f8e020d */
[----:B------:R-:W-:Y:S01]  /*137b0*/  @P0 SHF.R.U32.HI R4, RZ, R11, R4 ;  /* 0x0000000bff040219 */ /* 0x000fe20000011604 */
[C---:B-----5:R-:W-:Y:S02]  /*137c0*/  IMAD R14, R6.reuse, UR14, R14 ;  /* 0x0000000e060e7c24 */ /* 0x060fe4000f8e020e */
[----:B------:R-:W-:Y:S01]  /*137d0*/  IMAD R3, R6, UR15, R3 ;  /* 0x0000000f06037c24 */ /* 0x000fe2000f8e0203 */
[----:B------:R-:W-:-:S05]  /*137e0*/  @P0 IADD3 R8, PT, PT, -R4, RZ, RZ ;  /* 0x000000ff04080210 */ /* 0x000fca0007ffe1ff */
[----:B-1----:R-:W-:-:S04]  /*137f0*/  @P0 IMAD R8, R15, R8, R9 ;  /* 0x000000080f080224 */ /* 0x002fc800078e0209 */
[C---:B--2---:R-:W-:Y:S02]  /*13800*/  @P0 IMAD R13, R8.reuse, R16, R13 ;  /* 0x00000010080d0224 */ /* 0x044fe400078e020d */
[C---:B------:R-:W-:Y:S02]  /*13810*/  @P0 IMAD R14, R8.reuse, R17, R14 ;  /* 0x00000011080e0224 */ /* 0x040fe400078e020e */
[----:B0-----:R-:W-:-:S07]  /*13820*/  @P0 IMAD R3, R8, R12, R3 ;  /* 0x0000000c08030224 */ /* 0x001fce00078e0203 */
.L_x_2475:
        /* <DEDUP_REMOVED lines=37> */
.L_x_2478:
[----:B------:R-:W-:-:S07]  /*13a80*/  MOV R4, 0x13aa0 ;  /* 0x00013aa000047802 */ /* 0x000fce0000000f00 */
[----:B0-----:R-:W-:Y:S05]  /*13a90*/  CALL.REL.NOINC `($__internal_8_$__cuda_sm20_div_s64) ;  /* 0x0000015800887944 */ /* 0x001fea0003c00000 */
[----:B------:R-:W-:Y:S01]  /*13aa0*/  IMAD.MOV.U32 R16, RZ, RZ, R6 ;  /* 0x000000ffff107224 */ /* 0x000fe200078e0006 */
[----:B------:R-:W-:-:S07]  /*13ab0*/  MOV R17, R7 ;  /* 0x0000000700117202 */ /* 0x000fce0000000f00 */
.L_x_2477:
[----:B------:R-:W-:Y:S05]  /*13ac0*/  BSYNC.RECONVERGENT B1 ;  /* 0x0000000000017941 */ /* 0x000fea0003800200 */
.L_x_2476:
[----:B------:R-:W1:Y:S01]  /*13ad0*/  LDC.64 R6, c[0x0][0x608] ;  /* 0x00018200ff067b82 */ /* 0x000e620000000a00 */
[----:B------:R-:W-:Y:S07]  /*13ae0*/  BSSY.RECONVERGENT B1, `(.L_x_2479) ;  /* 0x000002b000017945 */ /* 0x000fee0003800200 */
[----:B------:R-:W2:Y:S01]  /*13af0*/  LDC.64 R20, c[0x0][0x600] ;  /* 0x00018000ff147b82 */ /* 0x000ea20000000a00 */
[-C--:B-1----:R-:W-:Y:S02]  /*13b00*/  IMAD R3, R17, R6.reuse, RZ ;  /* 0x0000000611037224 */ /* 0x082fe400078e02ff */
[----:B------:R-:W-:-:S04]  /*13b10*/  IMAD.WIDE.U32 R8, R16, R6, RZ ;  /* 0x0000000610087225 */ /* 0x000fc800078e00ff */
[-C--:B------:R-:W-:Y:S01]  /*13b20*/  IMAD R11, R16, R7.reuse, R3 ;  /* 0x00000007100b7224 */ /* 0x080fe200078e0203 */
        /* <DEDUP_REMOVED lines=18> */
[----:B-1----:R-:W-:Y:S02]  /*13c50*/  HFMA2 R8, -RZ, RZ, 0, 0 ;  /* 0x00000000ff087431 */ /* 0x002fe400000001ff */
[----:B--2---:R-:W-:-:S04]  /*13c60*/  IMAD.MOV R3, RZ, RZ, -R9 ;  /* 0x000000ffff037224 */ /* 0x004fc800078e0a09 */
        /* <DEDUP_REMOVED lines=14> */
.L_x_2480:
[----:B------:R-:W-:Y:S01]  /*13d50*/  IMAD.MOV.U32 R10, RZ, RZ, R18 ;  /* 0x000000ffff0a7224 */ /* 0x000fe200078e0012 */
[----:B------:R-:W-:Y:S02]  /*13d60*/  MOV R3, R19 ;  /* 0x0000001300037202 */ /* 0x000fe40000000f00 */
[----:B------:R-:W-:-:S07]  /*13d70*/  MOV R4, 0x13d90 ;  /* 0x00013d9000047802 */ /* 0x000fce0000000f00 */
[----:B0-----:R-:W-:Y:S05]  /*13d80*/  CALL.REL.NOINC `($__internal_8_$__cuda_sm20_div_s64) ;  /* 0x0000015400cc7944 */ /* 0x001fea0003c00000 */
.L_x_2481:
[----:B------:R-:W-:Y:S05]  /*13d90*/  BSYNC.RECONVERGENT B1 ;  /* 0x0000000000017941 */ /* 0x000fea0003800200 */
.L_x_2479:
        /* <DEDUP_REMOVED lines=212> */
.L_x_2486:
        /* <DEDUP_REMOVED lines=41> */
.L_x_2485:
[----:B------:R-:W-:Y:S05]  /*14d70*/  BSYNC.RECONVERGENT B2 ;  /* 0x0000000000027941 */ /* 0x000fea0003800200 */
.L_x_2484:
        /* <DEDUP_REMOVED lines=78> */
.L_x_2490:
[----:B------:R-:W-:Y:S05]  /*15260*/  BSYNC.RECONVERGENT B3 ;  /* 0x0000000000037941 */ /* 0x000fea0003800200 */
.L_x_2489:
        /* <DEDUP_REMOVED lines=48> */
.L_x_2492:
[----:B------:R-:W-:Y:S05]  /*15570*/  BSYNC.RECONVERGENT B3 ;  /* 0x0000000000037941 */ /* 0x000fea0003800200 */
.L_x_2491:
        /* <DEDUP_REMOVED lines=23> */
.L_x_2488:
[----:B------:R-:W-:Y:S05]  /*156f0*/  BSYNC.RECONVERGENT B2 ;  /* 0x0000000000027941 */ /* 0x000fea0003800200 */
.L_x_2487:
[----:B-----5:R1:W-:Y:S02]  /*15700*/  STG.E.64 desc[UR8][R22.64], R24 ;  /* 0x0000001816007986 */ /* 0x0203e4000c101b08 */
.L_x_2483:
[----:B------:R-:W-:Y:S05]  /*15710*/  BSYNC.RECONVERGENT B1 ;  /* 0x0000000000017941 */ /* 0x000fea0003800200 */
.L_x_2482:
[----:B------:R-:W-:-:S07]  /*15720*/  IADD3 R5, PT, PT, R5, 0x80, RZ ;  /* 0x0000008005057810 */ /* 0x000fce0007ffe0ff */
.L_x_2474:
[----:B------:R-:W-:Y:S05]  /*15730*/  BSYNC.RECONVERGENT B0 ;  /* 0x0000000000007941 */ /* 0x000fea0003800200 */
.L_x_2473:
        /* <DEDUP_REMOVED lines=351> */
.L_x_2495:
        /* <DEDUP_REMOVED lines=37> */
.L_x_2498:
[----:B------:R-:W-:-:S07]  /*16f80*/  MOV R4, 0x16fa0 ;  /* 0x00016fa000047802 */ /* 0x000fce0000000f00 */
[----:B01----:R-:W-:Y:S05]  /*16f90*/  CALL.REL.NOINC `($__internal_8_$__cuda_sm20_div_s64) ;  /* 0x0000012400487944 */ /* 0x003fea0003c00000 */
[----:B------:R-:W-:Y:S01]  /*16fa0*/  IMAD.MOV.U32 R8, RZ, RZ, R6 ;  /* 0x000000ffff087224 */ /* 0x000fe200078e0006 */
[----:B------:R-:W-:-:S07]  /*16fb0*/  MOV R9, R7 ;  /* 0x0000000700097202 */ /* 0x000fce0000000f00 */
.L_x_2497:
[----:B------:R-:W-:Y:S05]  /*16fc0*/  BSYNC.RECONVERGENT B1 ;  /* 0x0000000000017941 */ /* 0x000fea0003800200 */
.L_x_2496:
        /* <DEDUP_REMOVED lines=40> */
.L_x_2500:
[----:B------:R-:W-:Y:S01]  /*17250*/  IMAD.MOV.U32 R10, RZ, RZ, R14 ;  /* 0x000000ffff0a7224 */ /* 0x000fe200078e000e */
[----:B------:R-:W-:Y:S02]  /*17260*/  MOV R3, R15 ;  /* 0x0000000f00037202 */ /* 0x000fe40000000f00 */
[----:B------:R-:W-:-:S07]  /*17270*/  MOV R4, 0x17290 ;  /* 0x0001729000047802 */ /* 0x000fce0000000f00 */
[----:B01----:R-:W-:Y:S05]  /*17280*/  CALL.REL.NOINC `($__internal_8_$__cuda_sm20_div_s64) ;  /* 0x00000120008c7944 */ /* 0x003fea0003c00000 */
.L_x_2501:
[----:B------:R-:W-:Y:S05]  /*17290*/  BSYNC.RECONVERGENT B1 ;  /* 0x0000000000017941 */ /* 0x000fea0003800200 */
.L_x_2499:
        /* <DEDUP_REMOVED lines=212> */
.L_x_2506:
        /* <DEDUP_REMOVED lines=41> */
.L_x_2505:
[----:B------:R-:W-:Y:S05]  /*18270*/  BSYNC.RECONVERGENT B2 ;  /* 0x0000000000027941 */ /* 0x000fea0003800200 */
.L_x_2504:
        /* <DEDUP_REMOVED lines=35> */
[----:B------:R-:W-:Y:S01]  /*184b0*/  IADD3 R29, P6, PT, R14, -R12, RZ ;  /* 0x8000000c0e1d7210 */ /* 0x000fe20007fde0ff */
[----:B------:R-:W-:Y:S01]  /*184c0*/  IMAD R11, R18, UR7, R27 ;  /* 0x00000007120b7c24 */ /* 0x000fe2000f8e021b */
[----:B------:R-:W-:Y:S02]  /*184d0*/  IADD3 R27, P5, PT, R12, UR6, RZ ;  /* 0x000000060c1b7c10 */ /* 0x000fe4000ffbe0ff */
[----:B------:R-:W-:Y:S02]  /*184e0*/  LEA.HI.X R7, R10, R4, R7, 0x3, P2 ;  /* 0x000000040a077211 */ /* 0x000fe400010f1c07 */
[----:B------:R-:W-:Y:S02]  /*184f0*/  IADD3 R11, PT, PT, R13, R11, RZ ;  /* 0x0000000b0d0b7210 */ /* 0x000fe40007ffe0ff */
[C---:B------:R-:W-:Y:S02]  /*18500*/  IADD3 R21, P3, P4, R14.reuse, -UR6, -R27 ;  /* 0x800000060e157c10 */ /* 0x040fe4000fc7e81b */
[----:B------:R-:W-:Y:S01]  /*18510*/  IADD3.X R13, PT, PT, R11, UR7, RZ, P5, !PT ;  /* 0x000000070b0d7c10 */ /* 0x000fe2000affe4ff */
[----:B------:R-:W-:Y:S01]  /*18520*/  IMAD.X R11, R15, 0x1, ~R11, P6 ;  /* 0x000000010f0b7824 */ /* 0x000fe200030e0e0b */
[----:B------:R-:W-:Y:S01]  /*18530*/  IADD3 R27, P5, PT, R14, -R27, RZ ;  /* 0x8000001b0e1b7210 */ /* 0x000fe20007fbe0ff */
[----:B------:R-:W2:Y:S01]  /*18540*/  LDG.E.64 R6, desc[UR8][R6.64] ;  /* 0x0000000806067981 */ /* 0x000ea2000c1e1b00 */
[----:B------:R-:W-:Y:S01]  /*18550*/  IADD3 R10, P2, PT, R8, UR12, RZ ;  /* 0x0000000c080a7c10 */ /* 0x000fe2000ff5e0ff */
[----:B------:R-:W-:Y:S01]  /*18560*/  IMAD R26, R11, UR14, RZ ;  /* 0x0000000e0b1a7c24 */ /* 0x000fe2000f8e02ff */
[----:B------:R-:W-:-:S02]  /*18570*/  IADD3.X R20, PT, PT, R15, ~UR7, ~R13, P3, P4 ;  /* 0x800000070f147c10 */ /* 0x000fc40009fe8c0d */
        /* <DEDUP_REMOVED lines=30> */
.L_x_2510:
[----:B------:R-:W-:Y:S05]  /*18760*/  BSYNC.RECONVERGENT B3 ;  /* 0x0000000000037941 */ /* 0x000fea0003800200 */
.L_x_2509:
        /* <DEDUP_REMOVED lines=19> */
[C---:B------:R-:W-:Y:S02]  /*188a0*/  IMAD R17, R18.reuse, UR13, R13 ;  /* 0x0000000d12117c24 */ /* 0x040fe4000f8e020d */
[----:B------:R-:W-:Y:S01]  /*188b0*/  IMAD.WIDE.U32 R6, R18, UR12, RZ ;  /* 0x0000000c12067c25 */ /* 0x000fe2000f8e00ff */
[----:B------:R-:W-:-:S03]  /*188c0*/  IADD3 R21, PT, PT, R11, R21, RZ ;  /* 0x000000150b157210 */ /* 0x000fc60007ffe0ff */
        /* <DEDUP_REMOVED lines=26> */
.L_x_2512:
[----:B------:R-:W-:Y:S05]  /*18a70*/  BSYNC.RECONVERGENT B3 ;  /* 0x0000000000037941 */ /* 0x000fea0003800200 */
.L_x_2511:
        /* <DEDUP_REMOVED lines=21> */
[----:B--2--5:R-:W-:-:S05]  /*18bd0*/  IADD3 R24, P0, PT, R6, R24, RZ ;  /* 0x0000001806187210 */ /* 0x024fca0007f1e0ff */
[----:B------:R-:W-:-:S08]  /*18be0*/  IMAD.X R25, R7, 0x1, R25, P0 ;  /* 0x0000000107197824 */ /* 0x000fd000000e0619 */
.L_x_2508:
[----:B------:R-:W-:Y:S05]  /*18bf0*/  BSYNC.RECONVERGENT B2 ;  /* 0x0000000000027941 */ /* 0x000fea0003800200 */
.L_x_2507:
[----:B-----5:R2:W-:Y:S02]  /*18c00*/  STG.E.64 desc[UR8][R22.64], R24 ;  /* 0x0000001816007986 */ /* 0x0205e4000c101b08 */
.L_x_2503:
[----:B------:R-:W-:Y:S05]  /*18c10*/  BSYNC.RECONVERGENT B1 ;  /* 0x0000000000017941 */ /* 0x000fea0003800200 */
.L_x_2502:
[----:B------:R-:W-:-:S07]  /*18c20*/  IADD3 R5, PT, PT, R5, 0x80, RZ ;  /* 0x0000008005057810 */ /* 0x000fce0007ffe0ff */
.L_x_2494:
[----:B------:R-:W-:Y:S05]  /*18c30*/  BSYNC.RECONVERGENT B0 ;  /* 0x0000000000007941 */ /* 0x000fea0003800200 */
.L_x_2493:
[----:B------:R-:W3:Y:S01]  /*18c40*/  LDCU UR6, c[0x0][0x380] ;  /* 0x00007000ff0677ac */ /* 0x000ee20008000800 */
[----:B------:R-:W-:Y:S01]  /*18c50*/  BSSY.RECONVERGENT B0, `(.L_x_2513) ;  /* 0x000034e000007945 */ /* 0x000fe20003800200 */
[----:B---3--:R-:W-:-:S13]  /*18c60*/  ISETP.GE.AND P0, PT, R5, UR6, PT ;  /* 0x0000000605007c0c */ /* 0x008fda000bf06270 */
[----:B------:R-:W-:Y:S05]  /*18c70*/  @P0 BRA `(.L_x_2514) ;  /* 0x00000034002c0947 */ /* 0x000fea0003800000 */
[----:B------:R-:W3:Y:S01]  /*18c80*/  LDCU.64 UR6, c[0x0][0x390] ;  /* 0x00007200ff0677ac */ /* 0x000ee20008000a00 */
[----:B------:R-:W-:Y:S01]  /*18c90*/  IMAD.MOV.U32 R4, RZ, RZ, RZ ;  /* 0x000000ffff047224 */ /* 0x000fe200078e00ff */
[----:B------:R-:W-:Y:S01]  /*18ca0*/  ISETP.NE.AND P0, PT, R2, RZ, PT ;  /* 0x000000ff0200720c */ /* 0x000fe20003f05270 */
[----:B------:R-:W4:Y:S01]  /*18cb0*/  LDCU UR12, c[0x0][0x38c] ;  /* 0x00007180ff0c77ac */ /* 0x000f220008000800 */
[----:B------:R-:W5:Y:S01]  /*18cc0*/  LDCU.64 UR14, c[0x0][0x4b8] ;  /* 0x00009700ff0e77ac */ /* 0x000f620008000a00 */
[----:B---3--:R-:W-:Y:S01]  /*18cd0*/  IMAD.HI.U32 R6, R5, UR6, R4 ;  /* 0x0000000605067c27 */ /* 0x008fe2000f8e0004 */
[----:B------:R-:W3:Y:S04]  /*18ce0*/  LDCU UR6, c[0x0][0x4c0] ;  /* 0x00009800ff0677ac */ /* 0x000ee80008000800 */
[----:B------:R-:W-:-:S04]  /*18cf0*/  SHF.R.U32.HI R7, RZ, UR7, R6 ;  /* 0x00000007ff077c19 */ /* 0x000fc80008011606 */
[----:B------:R-:W-:-:S05]  /*18d00*/  IADD3 R4, PT, PT, -R7, RZ, RZ ;  /* 0x000000ff07047210 */ /* 0x000fca0007ffe1ff */
[----:B----4-:R-:W-:-:S04]  /*18d10*/  IMAD R3, R4, UR12, R5 ;  /* 0x0000000c04037c24 */ /* 0x010fc8000f8e0205 */
[C---:B-----5:R-:W-:Y:S02]  /*18d20*/  IMAD R13, R3.reuse, UR14, RZ ;  /* 0x0000000e030d7c24 */ /* 0x060fe4000f8e02ff */
[C---:B------:R-:W-:Y:S02]  /*18d30*/  IMAD R16, R3.reuse, UR15, RZ ;  /* 0x0000000f03107c24 */ /* 0x040fe4000f8e02ff */
[----:B---3--:R-:W-:Y:S01]  /*18d40*/  IMAD R3, R3, UR6, RZ ;  /* 0x0000000603037c24 */ /* 0x008fe2000f8e02ff */
[----:B------:R-:W-:Y:S06]  /*18d50*/  @!P0 BRA `(.L_x_2515) ;  /* 0x0000001400348947 */ /* 0x000fec0003800000 */
[----:B------:R-:W3:Y:S01]  /*18d60*/  LDCU.64 UR12, c[0x0][0x398] ;  /* 0x00007300ff0c77ac */ /* 0x000ee20008000a00 */
[----:B------:R-:W-:Y:S01]  /*18d70*/  IMAD.MOV.U32 R6, RZ, RZ, RZ ;  /* 0x000000ffff067224 */ /* 0x000fe200078e00ff */
        /* <DEDUP_REMOVED lines=316> */
[----:B------:R-:W-:-:S05]  /*1a140*/  @P0 MOV R8, RZ ;  /* 0x000000ff00080202 */ /* 0x000fca0000000f00 */
[----:B------:R-:W3:Y:S01]  /*1a150*/  @P0 LDC.64 R18, c[0x0][0x5d8] ;  /* 0x00017600ff120b82 */ /* 0x000ee20000000a00 */
[----:B------:R-:W-:-:S04]  /*1a160*/  IMAD.MOV R6, RZ, RZ, -R9 ;  /* 0x000000ffff067224 */ /* 0x000fc800078e0a09 */
[----:B------:R-:W-:-:S03]  /*1a170*/  IMAD R6, R6, UR12, R7 ;  /* 0x0000000c06067c24 */ /* 0x000fc6000f8e0207 */
        /* <DEDUP_REMOVED lines=11> */
.L_x_2515:
        /* <DEDUP_REMOVED lines=37> */
.L_x_2518:
[----:B------:R-:W-:-:S07]  /*1a480*/  MOV R4, 0x1a4a0 ;  /* 0x0001a4a000047802 */ /* 0x000fce0000000f00 */
[----:B012---:R-:W-:Y:S05]  /*1a490*/  CALL.REL.NOINC `($__internal_8_$__cuda_sm20_div_s64) ;  /* 0x000000f000087944 */ /* 0x007fea0003c00000 */
[----:B------:R-:W-:Y:S01]  /*1a4a0*/  IMAD.MOV.U32 R8, RZ, RZ, R6 ;  /* 0x000000ffff087224 */ /* 0x000fe200078e0006 */
[----:B------:R-:W-:-:S07]  /*1a4b0*/  MOV R9, R7 ;  /* 0x0000000700097202 */ /* 0x000fce0000000f00 */
.L_x_2517:
[----:B------:R-:W-:Y:S05]  /*1a4c0*/  BSYNC.RECONVERGENT B1 ;  /* 0x0000000000017941 */ /* 0x000fea0003800200 */
.L_x_2516:
[----:B------:R-:W3:Y:S01]  /*1a4d0*/  LDC.64 R6, c[0x0][0x608] ;  /* 0x00018200ff067b82 */ /* 0x000ee20000000a00 */
[----:B------:R-:W-:Y:S07]  /*1a4e0*/  BSSY.RECONVERGENT B1, `(.L_x_2519) ;  /* 0x000002b000017945 */ /* 0x000fee0003800200 */
[----:B------:R-:W4:Y:S01]  /*1a4f0*/  LDC.64 R18, c[0x0][0x600] ;  /* 0x00018000ff127b82 */ /* 0x000f220000000a00 */
[-C--:B---3--:R-:W-:Y:S02]  /*1a500*/  IMAD R3, R9, R6.reuse, RZ ;  /* 0x0000000609037224 */ /* 0x088fe400078e02ff */
[----:B------:R-:W-:-:S04]  /*1a510*/  IMAD.WIDE.U32 R10, R8, R6, RZ ;  /* 0x00000006080a7225 */ /* 0x000fc800078e00ff */
[-C--:B------:R-:W-:Y:S01]  /*1a520*/  IMAD R17, R8, R7.reuse, R3 ;  /* 0x0000000708117224 */ /* 0x080fe200078e0203 */
[----:B------:R-:W-:Y:S02]  /*1a530*/  LOP3.LUT R7, R15, R7, RZ, 0xfc, !PT ;  /* 0x000000070f077212 */ /* 0x000fe400078efcff */
[----:B----4-:R-:W-:Y:S01]  /*1a540*/  IADD3 R3, P1, PT, R10, R18, RZ ;  /* 0x000000120a037210 */ /* 0x010fe20007f3e0ff */
        /* <DEDUP_REMOVED lines=16> */
[----:B---3--:R-:W-:Y:S02]  /*1a650*/  HFMA2 R8, -RZ, RZ, 0, 0 ;  /* 0x00000000ff087431 */ /* 0x008fe400000001ff */
[----:B----4-:R-:W-:-:S04]  /*1a660*/  IMAD.MOV R3, RZ, RZ, -R9 ;  /* 0x000000ffff037224 */ /* 0x010fc800078e0a09 */
        /* <DEDUP_REMOVED lines=14> */
.L_x_2520:
[----:B------:R-:W-:Y:S01]  /*1a750*/  IMAD.MOV.U32 R10, RZ, RZ, R14 ;  /* 0x000000ffff0a7224 */ /* 0x000fe200078e000e */
[----:B------:R-:W-:Y:S02]  /*1a760*/  MOV R3, R15 ;  /* 0x0000000f00037202 */ /* 0x000fe40000000f00 */
[----:B------:R-:W-:-:S07]  /*1a770*/  MOV R4, 0x1a790 ;  /* 0x0001a79000047802 */ /* 0x000fce0000000f00 */
[----:B012---:R-:W-:Y:S05]  /*1a780*/  CALL.REL.NOINC `($__internal_8_$__cuda_sm20_div_s64) ;  /* 0x000000ec004c7944 */ /* 0x007fea0003c00000 */
.L_x_2521:
[----:B------:R-:W-:Y:S05]  /*1a790*/  BSYNC.RECONVERGENT B1 ;  /* 0x0000000000017941 */ /* 0x000fea0003800200 */
.L_x_2519:
        /* <DEDUP_REMOVED lines=212> */
.L_x_2526:
        /* <DEDUP_REMOVED lines=41> */
.L_x_2525:
[----:B------:R-:W-:Y:S05]  /*1b770*/  BSYNC.RECONVERGENT B2 ;  /* 0x0000000000027941 */ /* 0x000fea0003800200 */
.L_x_2524:
        /* <DEDUP_REMOVED lines=78> */
.L_x_2530:
[----:B------:R-:W-:Y:S05]  /*1bc60*/  BSYNC.RECONVERGENT B3 ;  /* 0x0000000000037941 */ /* 0x000fea0003800200 */
.L_x_2529:
        /* <DEDUP_REMOVED lines=48> */
.L_x_2532:
[----:B------:R-:W-:Y:S05]  /*1bf70*/  BSYNC.RECONVERGENT B3 ;  /* 0x0000000000037941 */ /* 0x000fea0003800200 */
.L_x_2531:
        /* <DEDUP_REMOVED lines=23> */
.L_x_2528:
[----:B------:R-:W-:Y:S05]  /*1c0f0*/  BSYNC.RECONVERGENT B2 ;  /* 0x0000000000027941 */ /* 0x000fea0003800200 */
.L_x_2527:
[----:B-----5:R3:W-:Y:S02]  /*1c100*/  STG.E.64 desc[UR8][R22.64], R24 ;  /* 0x0000001816007986 */ /* 0x0207e4000c101b08 */
.L_x_2523:
[----:B------:R-:W-:Y:S05]  /*1c110*/  BSYNC.RECONVERGENT B1 ;  /* 0x0000000000017941 */ /* 0x000fea0003800200 */
.L_x_2522:
[----:B------:R-:W-:-:S07]  /*1c120*/  IADD3 R5, PT, PT, R5, 0x80, RZ ;  /* 0x0000008005057810 */ /* 0x000fce0007ffe0ff */
.L_x_2514:
[----:B------:R-:W-:Y:S05]  /*1c130*/  BSYNC.RECONVERGENT B0 ;  /* 0x0000000000007941 */ /* 0x000fea0003800200 */
.L_x_2513:
        /* <DEDUP_REMOVED lines=351> */
.L_x_2535:
        /* <DEDUP_REMOVED lines=23> */
[----:B0-----:R-:W-:Y:S01]  /*1d8a0*/  IMAD.MOV.U32 R6, RZ, RZ, RZ ;  /* 0x000000ffff067224 */ /* 0x001fe200078e00ff */
        /* <DEDUP_REMOVED lines=13> */
.L_x_2538:
[----:B------:R-:W-:-:S07]  /*1d980*/  MOV R4, 0x1d9a0 ;  /* 0x0001d9a000047802 */ /* 0x000fce0000000f00 */
[----:B-123--:R-:W-:Y:S05]  /*1d990*/  CALL.REL.NOINC `($__internal_8_$__cuda_sm20_div_s64) ;  /* 0x000000b800c87944 */ /* 0x00efea0003c00000 */
[----:B------:R-:W-:Y:S01]  /*1d9a0*/  IMAD.MOV.U32 R8, RZ, RZ, R6 ;  /* 0x000000ffff087224 */ /* 0x000fe200078e0006 */
[----:B------:R-:W-:-:S07]  /*1d9b0*/  MOV R9, R7 ;  /* 0x0000000700097202 */ /* 0x000fce0000000f00 */
.L_x_2537:
[----:B------:R-:W-:Y:S05]  /*1d9c0*/  BSYNC.RECONVERGENT B1 ;  /* 0x0000000000017941 */ /* 0x000fea0003800200 */
.L_x_2536:
[----:B------:R-:W0:Y:S01]  /*1d9d0*/  LDC.64 R6, c[0x0][0x608] ;  /* 0x00018200ff067b82 */ /* 0x000e220000000a00 */
[----:B------:R-:W-:Y:S07]  /*1d9e0*/  BSSY.RECONVERGENT B1, `(.L_x_2539) ;  /* 0x000002b000017945 */ /* 0x000fee0003800200 */
[----:B------:R-:W4:Y:S01]  /*1d9f0*/  LDC.64 R18, c[0x0][0x600] ;  /* 0x00018000ff127b82 */ /* 0x000f220000000a00 */
[-C--:B0-----:R-:W-:Y:S02]  /*1da00*/  IMAD R3, R9, R6.reuse, RZ ;  /* 0x0000000609037224 */ /* 0x081fe400078e02ff */
        /* <DEDUP_REMOVED lines=20> */
[----:B0-----:R-:W-:Y:S02]  /*1db50*/  HFMA2 R8, -RZ, RZ, 0, 0 ;  /* 0x00000000ff087431 */ /* 0x001fe400000001ff */
        /* <DEDUP_REMOVED lines=15> */
.L_x_2540:
[----:B------:R-:W-:Y:S01]  /*1dc50*/  IMAD.MOV.U32 R10, RZ, RZ, R14 ;  /* 0x000000ffff0a7224 */ /* 0x000fe200078e000e */
[----:B------:R-:W-:Y:S02]  /*1dc60*/  MOV R3, R15 ;  /* 0x0000000f00037202 */ /* 0x000fe40000000f00 */
[----:B------:R-:W-:-:S07]  /*1dc70*/  MOV R4, 0x1dc90 ;  /* 0x0001dc9000047802 */ /* 0x000fce0000000f00 */
[----:B-123--:R-:W-:Y:S05]  /*1dc80*/  CALL.REL.NOINC `($__internal_8_$__cuda_sm20_div_s64) ;  /* 0x000000b8000c7944 */ /* 0x00efea0003c00000 */
.L_x_2541:
[----:B------:R-:W-:Y:S05]  /*1dc90*/  BSYNC.RECONVERGENT B1 ;  /* 0x0000000000017941 */ /* 0x000fea0003800200 */
.L_x_2539:
        /* <DEDUP_REMOVED lines=212> */
.L_x_2546:
        /* <DEDUP_REMOVED lines=41> */
.L_x_2545:
[----:B------:R-:W-:Y:S05]  /*1ec70*/  BSYNC.RECONVERGENT B2 ;  /* 0x0000000000027941 */ /* 0x000fea0003800200 */
.L_x_2544:
        /* <DEDUP_REMOVED lines=78> */
.L_x_2550:
[----:B------:R-:W-:Y:S05]  /*1f160*/  BSYNC.RECONVERGENT B3 ;  /* 0x0000000000037941 */ /* 0x000fea0003800200 */
.L_x_2549:
        /* <DEDUP_REMOVED lines=48> */
.L_x_2552:
[----:B------:R-:W-:Y:S05]  /*1f470*/  BSYNC.RECONVERGENT B3 ;  /* 0x0000000000037941 */ /* 0x000fea0003800200 */
.L_x_2551:
        /* <DEDUP_REMOVED lines=23> */
.L_x_2548:
[----:B------:R-:W-:Y:S05]  /*1f5f0*/  BSYNC.RECONVERGENT B2 ;  /* 0x0000000000027941 */ /* 0x000fea0003800200 */
.L_x_2547:
[----:B-----5:R0:W-:Y:S02]  /*1f600*/  STG.E.64 desc[UR8][R22.64], R24 ;  /* 0x0000001816007986 */ /* 0x0201e4000c101b08 */
.L_x_2543:
[----:B------:R-:W-:Y:S05]  /*1f610*/  BSYNC.RECONVERGENT B1 ;  /* 0x0000000000017941 */ /* 0x000fea0003800200 */
.L_x_2542:
[----:B------:R-:W-:-:S07]  /*1f620*/  IADD3 R5, PT, PT, R5, 0x80, RZ ;  /* 0x0000008005057810 */ /* 0x000fce0007ffe0ff */
.L_x_2534:
[----:B------:R-:W-:Y:S05]  /*1f630*/  BSYNC.RECONVERGENT B0 ;  /* 0x0000000000007941 */ /* 0x000fea0003800200 */
.L_x_2533:
        /* <DEDUP_REMOVED lines=351> */
.L_x_2555:
        /* <DEDUP_REMOVED lines=37> */
.L_x_2558:
[----:B------:R-:W-:-:S07]  /*20e80*/  MOV R4, 0x20ea0 ;  /* 0x00020ea000047802 */ /* 0x000fce0000000f00 */
[----:B-123--:R-:W-:Y:S05]  /*20e90*/  CALL.REL.NOINC `($__internal_8_$__cuda_sm20_div_s64) ;  /* 0x0000008400887944 */ /* 0x00efea0003c00000 */
[----:B------:R-:W-:Y:S01]  /*20ea0*/  IMAD.MOV.U32 R8, RZ, RZ, R6 ;  /* 0x000000ffff087224 */ /* 0x000fe200078e0006 */
[----:B------:R-:W-:-:S07]  /*20eb0*/  MOV R9, R7 ;  /* 0x0000000700097202 */ /* 0x000fce0000000f00 */
.L_x_2557:
[----:B------:R-:W-:Y:S05]  /*20ec0*/  BSYNC.RECONVERGENT B1 ;  /* 0x0000000000017941 */ /* 0x000fea0003800200 */
.L_x_2556:
        /* <DEDUP_REMOVED lines=40> */
.L_x_2560:
[----:B------:R-:W-:Y:S01]  /*21150*/  IMAD.MOV.U32 R10, RZ, RZ, R14 ;  /* 0x000000ffff0a7224 */ /* 0x000fe200078e000e */
[----:B------:R-:W-:Y:S02]  /*21160*/  MOV R3, R15 ;  /* 0x0000000f00037202 */ /* 0x000fe40000000f00 */
[----:B------:R-:W-:-:S07]  /*21170*/  MOV R4, 0x21190 ;  /* 0x0002119000047802 */ /* 0x000fce0000000f00 */
[----:B-123--:R-:W-:Y:S05]  /*21180*/  CALL.REL.NOINC `($__internal_8_$__cuda_sm20_div_s64) ;  /* 0x0000008000cc7944 */ /* 0x00efea0003c00000 */
.L_x_2561:
[----:B------:R-:W-:Y:S05]  /*21190*/  BSYNC.RECONVERGENT B1 ;  /* 0x0000000000017941 */ /* 0x000fea0003800200 */
.L_x_2559:
        /* <DEDUP_REMOVED lines=212> */
.L_x_2566:
        /* <DEDUP_REMOVED lines=41> */
.L_x_2565:
[----:B------:R-:W-:Y:S05]  /*22170*/  BSYNC.RECONVERGENT B2 ;  /* 0x0000000000027941 */ /* 0x000fea0003800200 */
.L_x_2564:
        /* <DEDUP_REMOVED lines=78> */
.L_x_2570:
[----:B------:R-:W-:Y:S05]  /*22660*/  BSYNC.RECONVERGENT B3 ;  /* 0x0000000000037941 */ /* 0x000fea0003800200 */
.L_x_2569:
        /* <DEDUP_REMOVED lines=48> */
.L_x_2572:
[----:B------:R-:W-:Y:S05]  /*22970*/  BSYNC.RECONVERGENT B3 ;  /* 0x0000000000037941 */ /* 0x000fea0003800200 */
.L_x_2571:
        /* <DEDUP_REMOVED lines=23> */
.L_x_2568:
[----:B------:R-:W-:Y:S05]  /*22af0*/  BSYNC.RECONVERGENT B2 ;  /* 0x0000000000027941 */ /* 0x000fea0003800200 */
.L_x_2567:
[----:B-----5:R0:W-:Y:S02]  /*22b00*/  STG.E.64 desc[UR8][R22.64], R24 ;  /* 0x0000001816007986 */ /* 0x0201e4000c101b08 */
.L_x_2563:
[----:B------:R-:W-:Y:S05]  /*22b10*/  BSYNC.RECONVERGENT B1 ;  /* 0x0000000000017941 */ /* 0x000fea0003800200 */
.L_x_2562:
[----:B------:R-:W-:-:S07]  /*22b20*/  IADD3 R5, PT, PT, R5, 0x80, RZ ;  /* 0x0000008005057810 */ /* 0x000fce0007ffe0ff */
.L_x_2554:
[----:B------:R-:W-:Y:S05]  /*22b30*/  BSYNC.RECONVERGENT B0 ;  /* 0x0000000000007941 */ /* 0x000fea0003800200 */
.L_x_2553:
        /* <DEDUP_REMOVED lines=351> */
.L_x_2575:
        /* <DEDUP_REMOVED lines=37> */
.L_x_2578:
[----:B------:R-:W-:-:S07]  /*24380*/  MOV R4, 0x243a0 ;  /* 0x000243a000047802 */ /* 0x000fce0000000f00 */
[----:B-123--:R-:W-:Y:S05]  /*24390*/  CALL.REL.NOINC `($__internal_8_$__cuda_sm20_div_s64) ;  /* 0x0000005000487944 */ /* 0x00efea0003c00000 */
[----:B------:R-:W-:Y:S01]  /*243a0*/  IMAD.MOV.U32 R8, RZ, RZ, R6 ;  /* 0x000000ffff087224 */ /* 0x000fe200078e0006 */
[----:B------:R-:W-:-:S07]  /*243b0*/  MOV R9, R7 ;  /* 0x0000000700097202 */ /* 0x000fce0000000f00 */
.L_x_2577:
[----:B------:R-:W-:Y:S05]  /*243c0*/  BSYNC.RECONVERGENT B1 ;  /* 0x0000000000017941 */ /* 0x000fea0003800200 */
.L_x_2576:
        /* <DEDUP_REMOVED lines=40> */
.L_x_2580:
[----:B------:R-:W-:Y:S01]  /*24650*/  IMAD.MOV.U32 R10, RZ, RZ, R14 ;  /* 0x000000ffff0a7224 */ /* 0x000fe200078e000e */
[----:B------:R-:W-:Y:S02]  /*24660*/  MOV R3, R15 ;  /* 0x0000000f00037202 */ /* 0x000fe40000000f00 */
[----:B------:R-:W-:-:S07]  /*24670*/  MOV R4, 0x24690 ;  /* 0x0002469000047802 */ /* 0x000fce0000000f00 */
[----:B-123--:R-:W-:Y:S05]  /*24680*/  CALL.REL.NOINC `($__internal_8_$__cuda_sm20_div_s64) ;  /* 0x0000004c008c7944 */ /* 0x00efea0003c00000 */
.L_x_2581:
[----:B------:R-:W-:Y:S05]  /*24690*/  BSYNC.RECONVERGENT B1 ;  /* 0x0000000000017941 */ /* 0x000fea0003800200 */
.L_x_2579:
        /* <DEDUP_REMOVED lines=212> */
.L_x_2586:
        /* <DEDUP_REMOVED lines=41> */
.L_x_2585:
[----:B------:R-:W-:Y:S05]  /*25670*/  BSYNC.RECONVERGENT B2 ;  /* 0x0000000000027941 */ /* 0x000fea0003800200 */
.L_x_2584:
        /* <DEDUP_REMOVED lines=78> */
.L_x_2590:
[----:B------:R-:W-:Y:S05]  /*25b60*/  BSYNC.RECONVERGENT B3 ;  /* 0x0000000000037941 */ /* 0x000fea0003800200 */
.L_x_2589:
        /* <DEDUP_REMOVED lines=48> */
.L_x_2592:
[----:B------:R-:W-:Y:S05]  /*25e70*/  BSYNC.RECONVERGENT B3 ;  /* 0x0000000000037941 */ /* 0x000fea0003800200 */
.L_x_2591:
        /* <DEDUP_REMOVED lines=23> */
.L_x_2588:
[----:B------:R-:W-:Y:S05]  /*25ff0*/  BSYNC.RECONVERGENT B2 ;  /* 0x0000000000027941 */ /* 0x000fea0003800200 */
.L_x_2587:
[----:B-----5:R0:W-:Y:S02]  /*26000*/  STG.E.64 desc[UR8][R22.64], R24 ;  /* 0x0000001816007986 */ /* 0x0201e4000c101b08 */
.L_x_2583:
[----:B------:R-:W-:Y:S05]  /*26010*/  BSYNC.RECONVERGENT B1 ;  /* 0x0000000000017941 */ /* 0x000fea0003800200 */
.L_x_2582:
[----:B------:R-:W-:-:S07]  /*26020*/  IADD3 R5, PT, PT, R5, 0x80, RZ ;  /* 0x0000008005057810 */ /* 0x000fce0007ffe0ff */
.L_x_2574:
[----:B------:R-:W-:Y:S05]  /*26030*/  BSYNC.RECONVERGENT B0 ;  /* 0x0000000000007941 */ /* 0x000fea0003800200 */
.L_x_2573:
        /* <DEDUP_REMOVED lines=350> */
.L_x_2593:
[----:B------:R-:W0:Y:S01]  /*27620*/  LDCU.64 UR6, c[0x0][0x5f8] ;  /* 0x0000bf00ff0677ac */ /* 0x000e220008000a00 */
[----:B------:R-:W4:Y:S01]  /*27630*/  LDCU.64 UR12, c[0x0][0x600] ;  /* 0x0000c000ff0c77ac */ /* 0x000f220008000a00 */
[----:B0-----:R-:W-:-:S05]  /*27640*/  IADD3 R14, P0, PT, R3, UR6, RZ ;  /* 0x00000006030e7c10 */ /* 0x001fca000ff1e0ff */
[----:B------:R-:W-:Y:S01]  /*27650*/  IMAD.X R15, RZ, RZ, UR7, P0 ;  /* 0x00000007ff0f7e24 */ /* 0x000fe200080e06ff */
        /* <DEDUP_REMOVED lines=36> */
.L_x_2596:
[----:B------:R-:W-:-:S07]  /*278a0*/  MOV R4, 0x278c0 ;  /* 0x000278c000047802 */ /* 0x000fce0000000f00 */
[----:B-123--:R-:W-:Y:S05]  /*278b0*/  CALL.REL.NOINC `($__internal_8_$__cuda_sm20_div_s64) ;  /* 0x0000001c00007944 */ /* 0x00efea0003c00000 */
.L_x_2595:
[----:B------:R-:W-:Y:S05]  /*278c0*/  BSYNC.RECONVERGENT B0 ;  /* 0x0000000000007941 */ /* 0x000fea0003800200 */
.L_x_2594:
        /* <DEDUP_REMOVED lines=38> */
.L_x_2598:
[----:B------:R-:W-:Y:S01]  /*27b30*/  MOV R10, R14 ;  /* 0x0000000e000a7202 */ /* 0x000fe20000000f00 */
[----:B------:R-:W-:Y:S01]  /*27b40*/  IMAD.MOV.U32 R3, RZ, RZ, R15 ;  /* 0x000000ffff037224 */ /* 0x000fe200078e000f */
[----:B------:R-:W-:-:S07]  /*27b50*/  MOV R4, 0x27b70 ;  /* 0x00027b7000047802 */ /* 0x000fce0000000f00 */
[----:B-123--:R-:W-:Y:S05]  /*27b60*/  CALL.REL.NOINC `($__internal_8_$__cuda_sm20_div_s64) ;  /* 0x0000001800547944 */ /* 0x00efea0003c00000 */
.L_x_2599:
[----:B------:R-:W-:Y:S05]  /*27b70*/  BSYNC.RECONVERGENT B0 ;  /* 0x0000000000007941 */ /* 0x000fea0003800200 */
.L_x_2597:
        /* <DEDUP_REMOVED lines=33> */
[----:B------:R-:W-:Y:S01]  /*27d90*/  IMAD.IADD R17, R9, 0x1, R17 ;  /* 0x0000000109117824 */ /* 0x000fe200078e0211 */
[----:B------:R-:W-:Y:S01]  /*27da0*/  IADD3 R9, P3, PT, RZ, -R5, RZ ;  /* 0x80000005ff097210 */ /* 0x000fe20007f7e0ff */
[----:B------:R-:W-:Y:S01]  /*27db0*/  IMAD.WIDE.U32 R10, R30, UR6, RZ ;  /* 0x000000061e0a7c25 */ /* 0x000fe2000f8e00ff */
[----:B------:R-:W-:Y:S02]  /*27dc0*/  IADD3.X R6, PT, PT, RZ, ~R40, RZ, P2, !PT ;  /* 0x80000028ff067210 */ /* 0x000fe400017fe4ff */
[----:B------:R-:W-:Y:S01]  /*27dd0*/  SHF.L.U64.HI R21, R8, 0x3, R17 ;  /* 0x0000000308157819 */ /* 0x000fe20000010211 */
[----:B------:R-:W-:Y:S01]  /*27de0*/  IMAD R37, R31, UR6, R12 ;  /* 0x000000061f257c24 */ /* 0x000fe2000f8e020c */
[-C--:B------:R-:W-:Y:S01]  /*27df0*/  IADD3.X R8, PT, PT, RZ, ~R0.reuse, RZ, P3, !PT ;  /* 0x80000000ff087210 */ /* 0x080fe20001ffe4ff */
[----:B------:R-:W-:Y:S01]  /*27e00*/  IMAD R6, R6, UR6, RZ ;  /* 0x0000000606067c24 */ /* 0x000fe2000f8e02ff */
[----:B------:R-:W-:Y:S01]  /*27e10*/  IADD3 R23, P3, PT, R5, 0x3, RZ ;  /* 0x0000000305177810 */ /* 0x000fe20007f7e0ff */
[----:B------:R-:W-:Y:S01]  /*27e20*/  IMAD R48, R0, UR6, RZ ;  /* 0x0000000600307c24 */ /* 0x000fe2000f8e02ff */
[----:B------:R-:W-:Y:S01]  /*27e30*/  IADD3 R37, PT, PT, R11, R37, RZ ;  /* 0x000000250b257210 */ /* 0x000fe20007ffe0ff */
[----:B------:R-:W-:Y:S01]  /*27e40*/  IMAD R8, R8, UR6, RZ ;  /* 0x0000000608087c24 */ /* 0x000fe2000f8e02ff */
[----:B------:R-:W-:Y:S01]  /*27e50*/  IADD3.X R20, PT, PT, RZ, R0, RZ, P3, !PT ;  /* 0x00000000ff147210 */ /* 0x000fe20001ffe4ff */
[----:B------:R-:W-:Y:S01]  /*27e60*/  IMAD R33, R13, UR7, R6 ;  /* 0x000000070d217c24 */ /* 0x000fe2000f8e0206 */
[----:B------:R-:W-:Y:S01]  /*27e70*/  IADD3 R35, P2, PT, RZ, -R23, RZ ;  /* 0x80000017ff237210 */ /* 0x000fe20007f5e0ff */
[----:B------:R-:W-:-:S02]  /*27e80*/  IMAD R29, R9, UR7, R8 ;  /* 0x00000007091d7c24 */ /* 0x000fc4000f8e0208 */
[----:B------:R-:W-:Y:S01]  /*27e90*/  IMAD.WIDE.U32 R8, R9, UR6, R14 ;  /* 0x0000000609087c25 */ /* 0x000fe2000f8e000e */
[----:B------:R-:W-:Y:S02]  /*27ea0*/  IADD3.X R16, PT, PT, RZ, ~R20, RZ, P2, !PT ;  /* 0x80000014ff107210 */ /* 0x000fe400017fe4ff */
[C---:B------:R-:W-:Y:S01]  /*27eb0*/  LEA R6, P2, -R10.reuse, UR10, 0x6 ;  /* 0x0000000a0a067c11 */ /* 0x040fe2000f8431ff */
[----:B------:R-:W-:Y:S01]  /*27ec0*/  IMAD.IADD R9, R9, 0x1, R29 ;  /* 0x0000000109097824 */ /* 0x000fe200078e021d */
[----:B------:R-:W-:Y:S01]  /*27ed0*/  SHF.L.U64.HI R10, R10, 0x6, R37 ;  /* 0x000000060a0a7819 */ /* 0x000fe20000010225 */
[----:B------:R-:W-:-:S04]  /*27ee0*/  IMAD.WIDE.U32 R12, R13, UR6, R14 ;  /* 0x000000060d0c7c25 */ /* 0x000fc8000f8e000e */
[-C--:B------:R-:W-:Y:S02]  /*27ef0*/  IMAD R9, R9, R30.reuse, RZ ;  /* 0x0000001e09097224 */ /* 0x080fe400078e02ff */
[----:B------:R-:W-:-:S04]  /*27f00*/  IMAD.WIDE.U32 R28, R8, R30, RZ ;  /* 0x0000001e081c7225 */ /* 0x000fc800078e00ff */
[----:B------:R-:W-:Y:S02]  /*27f10*/  IMAD.IADD R11, R13, 0x1, R33 ;  /* 0x000000010d0b7824 */ /* 0x000fe400078e0221 */
[----:B------:R-:W-:Y:S01]  /*27f20*/  IMAD R13, R8, R31, R9 ;  /* 0x0000001f080d7224 */ /* 0x000fe200078e0209 */
[----:B------:R-:W-:Y:S01]  /*27f30*/  LEA R9, P4, R28, R27, 0x3 ;  /* 0x0000001b1c097211 */ /* 0x000fe200078818ff */
[----:B------:R-:W-:Y:S01]  /*27f40*/  IMAD R8, R16, UR6, RZ ;  /* 0x0000000610087c24 */ /* 0x000fe2000f8e02ff */
[----:B------:R-:W-:Y:S01]  /*27f50*/  IADD3 R16, P3, PT, R5, 0x4, RZ ;  /* 0x0000000405107810 */ /* 0x000fe20007f7e0ff */
[----:B------:R-:W-:Y:S02]  /*27f60*/  IMAD R11, R11, R30, RZ ;  /* 0x0000001e0b0b7224 */ /* 0x000fe400078e02ff */
[----:B------:R-:W-:Y:S01]  /*27f70*/  IMAD R33, R35, UR7, R8 ;  /* 0x0000000723217c24 */ /* 0x000fe2000f8e0208 */
[----:B------:R-:W-:Y:S01]  /*27f80*/  IADD3 R8, PT, PT, R29, R13, RZ ;  /* 0x0000000d1d087210 */ /* 0x000fe20007ffe0ff */
[----:B------:R-:W-:Y:S01]  /*27f90*/  IMAD.WIDE.U32 R26, R35, UR6, R14 ;  /* 0x00000006231a7c25 */ /* 0x000fe2000f8e000e */
[----:B------:R-:W-:-:S02]  /*27fa0*/  IADD3.X R45, PT, PT, RZ, R0, RZ, P3, !PT ;  /* 0x00000000ff2d7210 */ /* 0x000fc40001ffe4ff */
[----:B------:R-:W-:Y:S01]  /*27fb0*/  IADD3 R35, P3, PT, RZ, -R16, RZ ;  /* 0x80000010ff237210 */ /* 0x000fe20007f7e0ff */
[----:B------:R-:W-:Y:S01]  /*27fc0*/  IMAD R43, R12, R31, R11 ;  /* 0x0000001f0c2b7224 */ /* 0x000fe200078e020b */
[----:B------:R-:W-:Y:S01]  /*27fd0*/  LEA.HI.X R21, R28, R21, R8, 0x3, P4 ;  /* 0x000000151c157211 */ /* 0x000fe200020f1c08 */
[----:B------:R-:W-:Y:S01]  /*27fe0*/  IMAD.IADD R11, R27, 0x1, R33 ;  /* 0x000000011b0b7824 */ /* 0x000fe200078e0221 */
[----:B------:R-:W-:Y:S01]  /*27ff0*/  IADD3.X R8, PT, PT, RZ, ~R45, RZ, P3, !PT ;  /* 0x8000002dff087210 */ /* 0x000fe20001ffe4ff */
[----:B------:R-:W-:Y:S01]  /*28000*/  IMAD.WIDE.U32 R12, R12, R30, RZ ;  /* 0x0000001e0c0c7225 */ /* 0x000fe200078e00ff */
[----:B------:R-:W-:-:S03]  /*28010*/  IADD3 R37, P4, PT, R5, 0x5, RZ ;  /* 0x0000000505257810 */ /* 0x000fc60007f9e0ff */
[----:B------:R-:W-:Y:S01]  /*28020*/  IMAD R11, R11, R30, RZ ;  /* 0x0000001e0b0b7224 */ /* 0x000fe200078e02ff */
[----:B------:R-:W-:Y:S01]  /*28030*/  IADD3 R43, PT, PT, R13, R43, RZ ;  /* 0x0000002b0d2b7210 */ /* 0x000fe20007ffe0ff */
[----:B------:R-:W-:Y:S01]  /*28040*/  IMAD R8, R8, UR6, RZ ;  /* 0x0000000608087c24 */ /* 0x000fe2000f8e02ff */
[----:B------:R-:W-:Y:S01]  /*28050*/  IADD3.X R39, PT, PT, RZ, R0, RZ, P4, !PT ;  /* 0x00000000ff277210 */ /* 0x000fe200027fe4ff */
[----:B------:R-:W-:Y:S01]  /*28060*/  IMAD R11, R26, R31, R11 ;  /* 0x0000001f1a0b7224 */ /* 0x000fe200078e020b */
[----:B------:R-:W-:Y:S01]  /*28070*/  SHF.L.U64.HI R43, R12, 0x3, R43 ;  /* 0x000000030c2b7819 */ /* 0x000fe2000001022b */
[----:B------:R-:W-:Y:S01]  /*28080*/  IMAD.WIDE.U32 R26, R26, R30, RZ ;  /* 0x0000001e1a1a7225 */ /* 0x000fe200078e00ff */
[----:B------:R-:W-:-:S03]  /*28090*/  IADD3 R33, P3, PT, RZ, -R37, RZ ;  /* 0x80000025ff217210 */ /* 0x000fc60007f7e0ff */
[----:B------:R-:W-:Y:S01]  /*280a0*/  IMAD.IADD R13, R27, 0x1, R11 ;  /* 0x000000011b0d7824 */ /* 0x000fe200078e020b */
[----:B------:R-:W-:Y:S01]  /*280b0*/  IADD3.X R28, PT, PT, RZ, ~R39, RZ, P3, !PT ;  /* 0x80000027ff1c7210 */ /* 0x000fe20001ffe4ff */
[----:B------:R-:W-:Y:S01]  /*280c0*/  IMAD.SHL.U32 R22, R12, 0x8, RZ ;  /* 0x000000080c167824 */ /* 0x000fe200078e00ff */
[----:B------:R-:W-:Y:S01]  /*280d0*/  IADD3 R12, P5, PT, R5, 0x6, RZ ;  /* 0x00000006050c7810 */ /* 0x000fe20007fbe0ff */
[C---:B------:R-:W-:Y:S01]  /*280e0*/  IMAD R41, R35.reuse, UR7, R8 ;  /* 0x0000000723297c24 */ /* 0x040fe2000f8e0208 */
[----:B------:R-:W-:Y:S01]  /*280f0*/  SHF.L.U64.HI R44, R26, 0x3, R13 ;  /* 0x000000031a2c7819 */ /* 0x000fe2000001020d */
[----:B------:R-:W-:Y:S01]  /*28100*/  IMAD.WIDE.U32 R34, R35, UR6, R14 ;  /* 0x0000000623227c25 */ /* 0x000fe2000f8e000e */
[----:B------:R-:W-:Y:S02]  /*28110*/  IADD3.X R38, PT, PT, RZ, R0, RZ, P5, !PT ;  /* 0x00000000ff267210 */ /* 0x000fe40002ffe4ff */
[----:B------:R-:W-:Y:S01]  /*28120*/  IADD3 R29, P4, PT, RZ, -R12, RZ ;  /* 0x8000000cff1d7210 */ /* 0x000fe20007f9e0ff */
[----:B------:R-:W-:Y:S01]  /*28130*/  IMAD.IADD R13, R35, 0x1, R41 ;  /* 0x00000001230d7824 */ /* 0x000fe200078e0229 */
[----:B------:R-:W-:Y:S01]  /*28140*/  IADD3 R8, P3, PT, R5, 0x7, RZ ;  /* 0x0000000705087810 */ /* 0x000fe20007f7e0ff */
[----:B------:R-:W-:Y:S01]  /*28150*/  IMAD R28, R28, UR6, RZ ;  /* 0x000000061c1c7c24 */ /* 0x000fe2000f8e02ff */
[----:B------:R-:W-:Y:S01]  /*28160*/  IADD3.X R46, PT, PT, RZ, ~R38, RZ, P4, !PT ;  /* 0x80000026ff2e7210 */ /* 0x000fe200027fe4ff */
[----:B------:R-:W-:Y:S01]  /*28170*/  IMAD R13, R13, R30, RZ ;  /* 0x0000001e0d0d7224 */ /* 0x000fe200078e02ff */
[----:B------:R-:W-:Y:S01]  /*28180*/  IADD3.X R41, PT, PT, RZ, R0, RZ, P3, !PT ;  /* 0x00000000ff297210 */ /* 0x000fe20001ffe4ff */
[----:B------:R-:W-:Y:S01]  /*28190*/  IMAD R47, R33, UR7, R28 ;  /* 0x00000007212f7c24 */ /* 0x000fe2000f8e021c */
[----:B------:R-:W-:Y:S01]  /*281a0*/  SHF.L.U32 R11, R26, 0x3, RZ ;  /* 0x000000031a0b7819 */ /* 0x000fe200000006ff */
[----:B------:R-:W-:Y:S01]  /*281b0*/  IMAD R13, R34, R31, R13 ;  /* 0x0000001f220d7224 */ /* 0x000fe200078e020d */
[----:B------:R-:W0:Y:S01]  /*281c0*/  LDC.64 R26, c[0x0][0x608] ;  /* 0x00018200ff1a7b82 */ /* 0x000e220000000a00 */
[----:B------:R-:W-:-:S02]  /*281d0*/  IMAD R46, R46, UR6, RZ ;  /* 0x000000062e2e7c24 */ /* 0x000fc4000f8e02ff */
[----:B------:R-:W-:-:S04]  /*281e0*/  IMAD.WIDE.U32 R34, R34, R30, RZ ;  /* 0x0000001e22227225 */ /* 0x000fc800078e00ff */
[----:B------:R-:W-:Y:S01]  /*281f0*/  IMAD.WIDE.U32 R32, R33, UR6, R14 ;  /* 0x0000000621207c25 */ /* 0x000fe2000f8e000e */
[----:B------:R-:W-:-:S03]  /*28200*/  IADD3 R35, PT, PT, R35, R13, RZ ;  /* 0x0000000d23237210 */ /* 0x000fc60007ffe0ff */
[C---:B------:R-:W-:Y:S01]  /*28210*/  IMAD R49, R29.reuse, UR7, R46 ;  /* 0x000000071d317c24 */ /* 0x040fe2000f8e022e */
[----:B------:R-:W-:Y:S01]  /*28220*/  SHF.L.U64.HI R46, R34, 0x3, R35 ;  /* 0x00000003222e7819 */ /* 0x000fe20000010223 */
[----:B------:R-:W-:-:S04]  /*28230*/  IMAD.WIDE.U32 R28, R29, UR6, R14 ;  /* 0x000000061d1c7c25 */ /* 0x000fc8000f8e000e */
[----:B------:R-:W-:Y:S01]  /*28240*/  IMAD.IADD R33, R33, 0x1, R47 ;  /* 0x0000000121217824 */ /* 0x000fe200078e022f */
        /* <DEDUP_REMOVED lines=10> */
[----:B------:R-:W-:Y:S02]  /*282f0*/  IMAD R34, R34, UR6, RZ ;  /* 0x0000000622227c24 */ /* 0x000fe4000f8e02ff */
[C---:B------:R-:W-:Y:S02]  /*28300*/  IMAD R51, R28.reuse, R31, R29 ;  /* 0x0000001f1c337224 */ /* 0x040fe400078e021d */
[----:B------:R-:W-:Y:S02]  /*28310*/  IMAD R49, R47, UR7, R34 ;  /* 0x000000072f317c24 */ /* 0x000fe4000f8e0222 */
[----:B------:R-:W-:-:S04]  /*28320*/  IMAD.WIDE.U32 R28, R28, R30, RZ ;  /* 0x0000001e1c1c7225 */ /* 0x000fc800078e00ff */
[----:B------:R-:W-:Y:S01]  /*28330*/  IMAD.WIDE.U32 R34, R47, UR6, R14 ;  /* 0x000000062f227c25 */ /* 0x000fe2000f8e000e */
[----:B------:R-:W-:-:S03]  /*28340*/  IADD3 R51, PT, PT, R29, R51, RZ ;  /* 0x000000331d337210 */ /* 0x000fc60007ffe0ff */
[C---:B------:R-:W-:Y:S01]  /*28350*/  IMAD.SHL.U32 R33, R32.reuse, 0x8, RZ ;  /* 0x0000000820217824 */ /* 0x040fe200078e00ff */
[----:B------:R-:W-:Y:S01]  /*28360*/  IADD3 R49, PT, PT, R35, R49, RZ ;  /* 0x0000003123317210 */ /* 0x000fe20007ffe0ff */
[----:B0-----:R-:W-:Y:S01]  /*28370*/  IMAD.WIDE.U32 R26, R5, UR6, R26 ;  /* 0x00000006051a7c25 */ /* 0x001fe2000f8e001a */
[----:B------:R-:W-:-:S03]  /*28380*/  SHF.L.U64.HI R32, R32, 0x3, R53 ;  /* 0x0000000320207819 */ /* 0x000fc60000010235 */
[----:B------:R-:W-:Y:S01]  /*28390*/  IMAD R53, R5, UR7, R48 ;  /* 0x0000000705357c24 */ /* 0x000fe2000f8e0230 */
[----:B------:R-:W-:Y:S01]  /*283a0*/  SHF.L.U64.HI R48, R28, 0x3, R51 ;  /* 0x000000031c307819 */ /* 0x000fe20000010233 */
[----:B------:R-:W-:Y:S01]  /*283b0*/  IMAD R51, R49, R30, RZ ;  /* 0x0000001e31337224 */ /* 0x000fe200078e02ff */
[----:B------:R-:W0:Y:S01]  /*283c0*/  LDCU.64 UR6, c[0x0][0x5f0] ;  /* 0x0000be00ff0677ac */ /* 0x000e220008000a00 */
[----:B------:R-:W-:Y:S01]  /*283d0*/  IMAD R29, R40, UR4, RZ ;  /* 0x00000004281d7c24 */ /* 0x000fe2000f8e02ff */
[----:B------:R-:W-:Y:S01]  /*283e0*/  IADD3 R40, P3, PT, R14, -R26, RZ ;  /* 0x8000001a0e287210 */ /* 0x000fe20007f7e0ff */
[C---:B------:R-:W-:Y:S01]  /*283f0*/  IMAD R51, R34.reuse, R31, R51 ;  /* 0x0000001f22337224 */ /* 0x040fe200078e0233 */
[----:B------:R-:W-:Y:S01]  /*28400*/  IADD3 R53, PT, PT, R27, R53, RZ ;  /* 0x000000351b357210 */ /* 0x000fe20007ffe0ff */
[----:B------:R-:W-:-:S04]  /*28410*/  IMAD.WIDE.U32 R34, R34, R30, RZ ;  /* 0x0000001e22227225 */ /* 0x000fc800078e00ff */
[----:B------:R-:W-:Y:S01]  /*28420*/  IMAD R55, R45, UR4, RZ ;  /* 0x000000042d377c24 */ /* 0x000fe2000f8e02ff */
[----:B------:R-:W-:Y:S01]  /*28430*/  IADD3 R35, PT, PT, R35, R51, RZ ;  /* 0x0000003323237210 */ /* 0x000fe20007ffe0ff */
[----:B------:R-:W-:Y:S02]  /*28440*/  IMAD.SHL.U32 R47, R28, 0x8, RZ ;  /* 0x000000081c2f7824 */ /* 0x000fe400078e00ff */
[C---:B------:R-:W-:Y:S02]  /*28450*/  IMAD R49, R42.reuse, UR5, R29 ;  /* 0x000000052a317c24 */ /* 0x040fe4000f8e021d */
[----:B------:R-:W-:-:S04]  /*28460*/  IMAD.WIDE.U32 R26, R42, UR4, RZ ;  /* 0x000000042a1a7c25 */ /* 0x000fc8000f8e00ff */
[----:B------:R-:W-:Y:S01]  /*28470*/  IMAD R45, R23, UR5, R20 ;  /* 0x00000005172d7c24 */ /* 0x000fe2000f8e0214 */
[----:B------:R-:W-:Y:S01]  /*28480*/  IADD3 R49, PT, PT, R27, R49, RZ ;  /* 0x000000311b317210 */ /* 0x000fe20007ffe0ff */
[----:B------:R-:W-:-:S04]  /*28490*/  IMAD.WIDE.U32 R28, R23, UR4, RZ ;  /* 0x00000004171c7c25 */ /* 0x000fc8000f8e00ff */
[C---:B------:R-:W-:Y:S01]  /*284a0*/  IMAD R23, R16.reuse, UR5, R55 ;  /* 0x0000000510177c24 */ /* 0x040fe2000f8e0237 */
[----:B------:R-:W-:Y:S01]  /*284b0*/  IADD3 R45, PT, PT, R29, R45, RZ ;  /* 0x0000002d1d2d7210 */ /* 0x000fe20007ffe0ff */
[----:B------:R-:W-:Y:S01]  /*284c0*/  IMAD.WIDE.U32 R50, R16, UR4, RZ ;  /* 0x0000000410327c25 */ /* 0x000fe2000f8e00ff */
[----:B------:R-:W-:-:S03]  /*284d0*/  LEA R11, P4, R28, R11, 0x3 ;  /* 0x0000000b1c0b7211 */ /* 0x000fc600078818ff */
        /* <DEDUP_REMOVED lines=11> */
[----:B------:R-:W-:-:S03]  /*28590*/  LEA.HI.X R46, R50, R46, R27, 0x3, P5 ;  /* 0x0000002e322e7211 */ /* 0x000fc600028f1c1b */
[C---:B------:R-:W-:Y:S01]  /*285a0*/  IMAD.SHL.U32 R16, R34.reuse, 0x8, RZ ;  /* 0x0000000822107824 */ /* 0x040fe200078e00ff */
[----:B------:R-:W-:Y:S01]  /*285b0*/  SHF.L.U64.HI R34, R34, 0x3, R35 ;  /* 0x0000000322227819 */ /* 0x000fe20000010223 */
[C---:B------:R-:W-:Y:S02]  /*285c0*/  IMAD R49, R12.reuse, UR5, R29 ;  /* 0x000000050c317c24 */ /* 0x040fe4000f8e021d */
[----:B------:R-:W-:Y:S02]  /*285d0*/  IMAD R41, R41, UR4, RZ ;  /* 0x0000000429297c24 */ /* 0x000fe4000f8e02ff */
[----:B------:R-:W-:-:S04]  /*285e0*/  IMAD.WIDE.U32 R28, R12, UR4, RZ ;  /* 0x000000040c1c7c25 */ /* 0x000fc8000f8e00ff */
[----:B------:R-:W-:Y:S01]  /*285f0*/  IMAD R45, R37, UR5, R20 ;  /* 0x00000005252d7c24 */ /* 0x000fe2000f8e0214 */
[----:B------:R-:W-:Y:S01]  /*28600*/  IADD3 R49, PT, PT, R29, R49, RZ ;  /* 0x000000311d317210 */ /* 0x000fe20007ffe0ff */
[----:B------:R-:W-:Y:S01]  /*28610*/  IMAD.WIDE.U32 R26, R37, UR4, RZ ;  /* 0x00000004251a7c25 */ /* 0x000fe2000f8e00ff */
[----:B------:R-:W-:Y:S02]  /*28620*/  IADD3 R37, PT, PT, R31, R53, RZ ;  /* 0x000000351f257210 */ /* 0x000fe40007ffe0ff */
[----:B------:R-:W-:Y:S01]  /*28630*/  LEA R47, P4, R28, R47, 0x3 ;  /* 0x0000002f1c2f7211 */ /* 0x000fe200078818ff */
[C---:B------:R-:W-:Y:S01]  /*28640*/  IMAD.SHL.U32 R35, R30.reuse, 0x8, RZ ;  /* 0x000000081e237824 */ /* 0x040fe200078e00ff */
[----:B------:R-:W-:Y:S01]  /*28650*/  SHF.L.U64.HI R37, R30, 0x3, R37 ;  /* 0x000000031e257819 */ /* 0x000fe20000010225 */
[C---:B------:R-:W-:Y:S01]  /*28660*/  IMAD R41, R8.reuse, UR5, R41 ;  /* 0x0000000508297c24 */ /* 0x040fe2000f8e0229 */
[----:B------:R-:W-:Y:S01]  /*28670*/  IADD3 R31, PT, PT, R27, R45, RZ ;  /* 0x0000002d1b1f7210 */ /* 0x000fe20007ffe0ff */
[----:B------:R-:W-:Y:S01]  /*28680*/  IMAD.WIDE.U32 R38, R8, UR4, RZ ;  /* 0x0000000408267c25 */ /* 0x000fe2000f8e00ff */
[----:B------:R-:W-:Y:S01]  /*28690*/  IADD3.X R8, PT, PT, R17, UR5, RZ, P1, !PT ;  /* 0x0000000511087c10 */ /* 0x000fe20008ffe4ff */
[----:B------:R-:W-:Y:S01]  /*286a0*/  USHF.L.U64.HI UR4, UR4, 0x6, UR5 ;  /* 0x0000000604047899 */ /* 0x000fe20008010205 */
[----:B------:R-:W-:Y:S01]  /*286b0*/  LEA R29, P1, R36, R35, 0x3 ;  /* 0x00000023241d7211 */ /* 0x000fe200078218ff */
[----:B------:R-:W-:Y:S01]  /*286c0*/  IMAD.IADD R17, R39, 0x1, R41 ;  /* 0x0000000127117824 */ /* 0x000fe200078e0229 */
[----:B------:R-:W-:Y:S01]  /*286d0*/  LEA R27, P5, R38, R16, 0x3 ;  /* 0x00000010261b7211 */ /* 0x000fe200078a18ff */
[----:B------:R-:W-:Y:S01]  /*286e0*/  IMAD.MOV.U32 R12, RZ, RZ, R7 ;  /* 0x000000ffff0c7224 */ /* 0x000fe200078e0007 */
[----:B------:R-:W-:-:S02]  /*286f0*/  LEA.HI.X R36, R36, R37, R8, 0x3, P1 ;  /* 0x0000002524247211 */ /* 0x000fc400008f1c08 */
[----:B------:R-:W-:Y:S02]  /*28700*/  LEA R33, P3, R26, R33, 0x3 ;  /* 0x000000211a217211 */ /* 0x000fe400078618ff */
[----:B------:R-:W-:Y:S02]  /*28710*/  IADD3 R16, P1, PT, R2, R9, RZ ;  /* 0x0000000902107210 */ /* 0x000fe40007f3e0ff */
[----:B------:R-:W-:Y:S02]  /*28720*/  IADD3.X R9, PT, PT, ~R10, UR4, RZ, P2, !PT ;  /* 0x000000040a097c10 */ /* 0x000fe400097fe5ff */
[C---:B------:R-:W-:Y:S01]  /*28730*/  IADD3 R20, P2, PT, R2.reuse, R23, RZ ;  /* 0x0000001702147210 */ /* 0x040fe20007f5e0ff */
[----:B------:R-:W-:Y:S01]  /*28740*/  IMAD.X R21, RZ, RZ, R21, P1 ;  /* 0x000000ffff157224 */ /* 0x000fe200008e0615 */
[----:B------:R-:W-:Y:S02]  /*28750*/  IADD3 R10, P6, PT, R2, R29, RZ ;  /* 0x0000001d020a7210 */ /* 0x000fe40007fde0ff */
[----:B------:R-:W-:-:S02]  /*28760*/  LEA.HI.X R32, R26, R32, R31, 0x3, P3 ;  /* 0x000000201a207211 */ /* 0x000fc400018f1c1f */
[----:B------:R-:W-:Y:S02]  /*28770*/  LEA.HI.X R49, R28, R48, R49, 0x3, P4 ;  /* 0x000000301c317211 */ /* 0x000fe400020f1c31 */
[----:B------:R-:W-:Y:S02]  /*28780*/  LEA.HI.X R34, R38, R34, R17, 0x3, P5 ;  /* 0x0000002226227211 */ /* 0x000fe400028f1c11 */
[C---:B------:R-:W-:Y:S02]  /*28790*/  IADD3 R22, P3, PT, R2.reuse, R11, RZ ;  /* 0x0000000b02167210 */ /* 0x040fe40007f7e0ff */
[----:B------:R-:W-:Y:S02]  /*287a0*/  IADD3 R48, P5, PT, R2, R33, RZ ;  /* 0x0000002102307210 */ /* 0x000fe40007fbe0ff */
[----:B------:R-:W-:Y:S02]  /*287b0*/  IADD3.X R11, PT, PT, RZ, R36, RZ, P6, !PT ;  /* 0x00000024ff0b7210 */ /* 0x000fe400037fe4ff */
[----:B------:R-:W-:-:S02]  /*287c0*/  IADD3.X R43, PT, PT, RZ, R43, RZ, P2, !PT ;  /* 0x0000002bff2b7210 */ /* 0x000fc400017fe4ff */
[C---:B------:R-:W-:Y:S02]  /*287d0*/  IADD3 R50, P4, PT, R2.reuse, R13, RZ ;  /* 0x0000000d02327210 */ /* 0x040fe40007f9e0ff */
[C---:B------:R-:W-:Y:S01]  /*287e0*/  IADD3 R42, P6, PT, R2.reuse, R47, RZ ;  /* 0x0000002f022a7210 */ /* 0x040fe20007fde0ff */
[----:B------:R-:W-:Y:S01]  /*287f0*/  IMAD.X R47, RZ, RZ, R32, P5 ;  /* 0x000000ffff2f7224 */ /* 0x000fe200028e0620 */
        /* <DEDUP_REMOVED lines=8> */
.L_x_2602:
        /* <DEDUP_REMOVED lines=12> */
[C---:B------:R-:W-:Y:S02]  /*28940*/  IADD3 R36, P6, PT, R17.reuse, R42, RZ ;  /* 0x0000002a11247210 */ /* 0x040fe40007fde0ff */
[----:B------:R-:W-:Y:S01]  /*28950*/  IADD3.X R33, PT, PT, R8, R45, RZ, P4, !PT ;  /* 0x0000002d08217210 */ /* 0x000fe200027fe4ff */
[----:B------:R-:W3:Y:S01]  /*28960*/  LDG.E.64 R28, desc[UR8][R28.64] ;  /* 0x000000081c1c7981 */ /* 0x000ee2000c1e1b00 */
[----:B------:R-:W-:-:S03]  /*28970*/  IADD3 R38, P1, PT, R17, R52, RZ ;  /* 0x0000003411267210 */ /* 0x000fc60007f3e0ff */
        /* <DEDUP_REMOVED lines=10> */
[----:B------:R-:W-:Y:S02]  /*28a20*/  IADD3 R17, P5, PT, R17, R6, RZ ;  /* 0x0000000611117210 */ /* 0x000fe40007fbe0ff */
[----:B------:R-:W-:-:S03]  /*28a30*/  IADD3 R5, P4, PT, R5, 0x8, RZ ;  /* 0x0000000805057810 */ /* 0x000fc60007f9e0ff */
[----:B------:R-:W-:Y:S01]  /*28a40*/  IMAD.X R8, R8, 0x1, R9, P5 ;  /* 0x0000000108087824 */ /* 0x000fe200028e0609 */
[----:B------:R-:W-:Y:S02]  /*28a50*/  IADD3.X R0, PT, PT, RZ, R0, RZ, P4, !PT ;  /* 0x00000000ff007210 */ /* 0x000fe400027fe4ff */
        /* <DEDUP_REMOVED lines=11> */
.L_x_2601:
[----:B------:R-:W-:Y:S05]  /*28b10*/  BSYNC.RECONVERGENT B0 ;  /* 0x0000000000007941 */ /* 0x000fea0003800200 */
.L_x_2600:
        /* <DEDUP_REMOVED lines=28> */
[----:B---3--:R-:W-:Y:S01]  /*28ce0*/  IMAD R7, R11, UR10, RZ ;  /* 0x0000000a0b077c24 */ /* 0x008fe2000f8e02ff */
[----:B------:R-:W-:Y:S01]  /*28cf0*/  IADD3 R21, P5, PT, R12, UR4, RZ ;  /* 0x000000040c157c10 */ /* 0x000fe2000ffbe0ff */
[----:B------:R-:W-:Y:S01]  /*28d00*/  IMAD.WIDE.U32 R10, R6, UR10, R8 ;  /* 0x0000000a060a7c25 */ /* 0x000fe2000f8e0008 */
[----:B------:R-:W-:Y:S02]  /*28d10*/  IADD3 R23, P6, PT, R14, -R12, RZ ;  /* 0x8000000c0e177210 */ /* 0x000fe40007fde0ff */
[----:B------:R-:W-:Y:S01]  /*28d20*/  IADD3 R8, P1, PT, R8, UR6, RZ ;  /* 0x0000000608087c10 */ /* 0x000fe2000ff3e0ff */
[----:B------:R-:W-:Y:S01]  /*28d30*/  IMAD R7, R6, UR11, R7 ;  /* 0x0000000b06077c24 */ /* 0x000fe2000f8e0207 */
[----:B------:R-:W-:Y:S02]  /*28d40*/  LEA R6, P2, R10, R4, 0x3 ;  /* 0x000000040a067211 */ /* 0x000fe400078418ff */
[----:B------:R-:W-:Y:S02]  /*28d50*/  IADD3 R17, P3, P4, R14, -UR4, -R21 ;  /* 0x800000040e117c10 */ /* 0x000fe4000fc7e815 */
[----:B------:R-:W-:Y:S01]  /*28d60*/  IADD3 R7, PT, PT, R7, R11, RZ ;  /* 0x0000000b07077210 */ /* 0x000fe20007ffe0ff */
[----:B------:R-:W-:Y:S01]  /*28d70*/  IMAD R11, R5, UR5, R16 ;  /* 0x00000005050b7c24 */ /* 0x000fe2000f8e0210 */
[----:B------:R-:W-:-:S02]  /*28d80*/  IADD3.X R9, PT, PT, R9, UR7, RZ, P1, !PT ;  /* 0x0000000709097c10 */ /* 0x000fc40008ffe4ff */
[----:B------:R-:W-:Y:S01]  /*28d90*/  LEA.HI.X R7, R10, R2, R7, 0x3, P2 ;  /* 0x000000020a077211 */ /* 0x000fe200010f1c07 */
[----:B------:R-:W-:Y:S01]  /*28da0*/  IMAD.IADD R11, R13, 0x1, R11 ;  /* 0x000000010d0b7824 */ /* 0x000fe200078e020b */
[----:B------:R-:W-:-:S04]  /*28db0*/  IADD3 R10, P2, PT, R8, UR6, RZ ;  /* 0x00000006080a7c10 */ /* 0x000fc8000ff5e0ff */
[----:B------:R-:W-:Y:S01]  /*28dc0*/  IADD3.X R13, PT, PT, R11, UR5, RZ, P5, !PT ;  /* 0x000000050b0d7c10 */ /* 0x000fe2000affe4ff */
[----:B------:R-:W2:Y:S01]  /*28dd0*/  LDG.E.64 R6, desc[UR8][R6.64] ;  /* 0x0000000806067981 */ /* 0x000ea2000c1e1b00 */
[C---:B------:R-:W-:Y:S02]  /*28de0*/  IADD3.X R11, PT, PT, R15.reuse, ~R11, RZ, P6, !PT ;  /* 0x8000000b0f0b7210 */ /* 0x040fe400037fe4ff */
[----:B------:R-:W-:Y:S02]  /*28df0*/  IADD3 R21, P5, PT, R14, -R21, RZ ;  /* 0x800000150e157210 */ /* 0x000fe40007fbe0ff */
[----:B------:R-:W-:Y:S01]  /*28e00*/  IADD3.X R16, PT, PT, R15, ~UR5, ~R13, P3, P4 ;  /* 0x800000050f107c10 */ /* 0x000fe20009fe8c0d */
[----:B------:R-:W-:Y:S01]  /*28e10*/  IMAD R20, R11, UR10, RZ ;  /* 0x0000000a0b147c24 */ /* 0x000fe2000f8e02ff */
[----:B------:R-:W-:Y:S02]  /*28e20*/  IADD3.X R13, PT, PT, R15, ~R13, RZ, P5, !PT ;  /* 0x8000000d0f0d7210 */ /* 0x000fe40002ffe4ff */
[----:B------:R-:W-:Y:S01]  /*28e30*/  IADD3 R12, P1, PT, R10, UR6, RZ ;  /* 0x000000060a0c7c10 */ /* 0x000fe2000ff3e0ff */
[----:B------:R-:W-:Y:S01]  /*28e40*/  IMAD R27, R23, UR11, R20 ;  /* 0x0000000b171b7c24 */ /* 0x000fe2000f8e0214 */
[----:B------:R-:W-:Y:S01]  /*28e50*/  IADD3.X R11, PT, PT, R9, UR7, RZ, P2, !PT ;  /* 0x00000007090b7c10 */ /* 0x000fe200097fe4ff */
[----:B------:R-:W-:-:S02]  /*28e60*/  IMAD R20, R13, UR10, RZ ;  /* 0x0000000a0d147c24 */ /* 0x000fc4000f8e02ff */
[----:B------:R-:W-:Y:S01]  /*28e70*/  IMAD R16, R16, UR10, RZ ;  /* 0x0000000a10107c24 */ /* 0x000fe2000f8e02ff */
[----:B------:R-:W-:Y:S01]  /*28e80*/  IADD3.X R13, PT, PT, R11, UR7, RZ, P1, !PT ;  /* 0x000000070b0d7c10 */ /* 0x000fe20008ffe4ff */
[----:B------:R-:W-:-:S04]  /*28e90*/  IMAD.WIDE.U32 R8, R23, UR10, R8 ;  /* 0x0000000a17087c25 */ /* 0x000fc8000f8e0008 */
        /* <DEDUP_REMOVED lines=8> */
[----:B------:R-:W-:Y:S02]  /*28f20*/  IADD3 R9, PT, PT, R13, R21, RZ ;  /* 0x000000150d097210 */ /* 0x000fe40007ffe0ff */
[----:B------:R-:W-:Y:S02]  /*28f30*/  LEA R22, P3, R12, R4, 0x3 ;  /* 0x000000040c167211 */ /* 0x000fe400078618ff */
[----:B------:R-:W-:-:S02]  /*28f40*/  LEA.HI.X R17, R8, R2, R17, 0x3, P1 ;  /* 0x0000000208117211 */ /* 0x000fc400008f1c11 */
[-C--:B------:R-:W-:Y:S02]  /*28f50*/  LEA.HI.X R21, R10, R2.reuse, R11, 0x3, P2 ;  /* 0x000000020a157211 */ /* 0x080fe400010f1c0b */
[----:B------:R-:W-:Y:S02]  /*28f60*/  LEA.HI.X R23, R12, R2, R9, 0x3, P3 ;  /* 0x000000020c177211 */ /* 0x000fe400018f1c09 */
        /* <DEDUP_REMOVED lines=9> */
.L_x_2606:
[----:B------:R-:W-:Y:S05]  /*29000*/  BSYNC.RECONVERGENT B1 ;  /* 0x0000000000017941 */ /* 0x000fea0003800200 */
.L_x_2605:
        /* <DEDUP_REMOVED lines=43> */
[----:B------:R-:W2:Y:S01]  /*292c0*/  LDG.E.64 R12, desc[UR8][R12.64] ;  /* 0x000000080c0c7981 */ /* 0x000ea2000c1e1b00 */
[----:B------:R-:W-:-:S04]  /*292d0*/  IADD3 R5, P3, PT, R5, 0x2, RZ ;  /* 0x0000000205057810 */ /* 0x000fc80007f7e0ff */
[----:B------:R-:W-:Y:S02]  /*292e0*/  IADD3.X R0, PT, PT, RZ, R0, RZ, P3, !PT ;  /* 0x00000000ff007210 */ /* 0x000fe40001ffe4ff */
[----:B--2--5:R-:W-:-:S04]  /*292f0*/  IADD3 R24, P1, P2, R12, R24, R6 ;  /* 0x000000180c187210 */ /* 0x024fc80007a3e006 */
[----:B------:R-:W-:-:S09]  /*29300*/  IADD3.X R25, PT, PT, R13, R25, R7, P1, P2 ;  /* 0x000000190d197210 */ /* 0x000fd20000fe4407 */
.L_x_2608:
[----:B------:R-:W-:Y:S05]  /*29310*/  BSYNC.RECONVERGENT B1 ;  /* 0x0000000000017941 */ /* 0x000fea0003800200 */
.L_x_2607:
        /* <DEDUP_REMOVED lines=21> */
[----:B--2--5:R-:W-:-:S04]  /*29470*/  IADD3 R24, P0, PT, R2, R24, RZ ;  /* 0x0000001802187210 */ /* 0x024fc80007f1e0ff */
[----:B------:R-:W-:-:S09]  /*29480*/  IADD3.X R25, PT, PT, R3, R25, RZ, P0, !PT ;  /* 0x0000001903197210 */ /* 0x000fd200007fe4ff */
.L_x_2604:
[----:B------:R-:W-:Y:S05]  /*29490*/  BSYNC.RECONVERGENT B0 ;  /* 0x0000000000007941 */ /* 0x000fea0003800200 */
.L_x_2603:
[----:B-----5:R-:W-:Y:S01]  /*294a0*/  STG.E.64 desc[UR8][R18.64], R24 ;  /* 0x0000001812007986 */ /* 0x020fe2000c101b08 */
[----:B------:R-:W-:Y:S05]  /*294b0*/  EXIT ;  /* 0x000000000000794d */ /* 0x000fea0003800000 */
        .weak           $__internal_8_$__cuda_sm20_div_s64
        .type           $__internal_8_$__cuda_sm20_div_s64,@function
        .size           $__internal_8_$__cuda_sm20_div_s64,(.L_x_3496 - $__internal_8_$__cuda_sm20_div_s64)
$__internal_8_$__cuda_sm20_div_s64:
        /* <DEDUP_REMOVED lines=83> */
[----:B------:R-:W-:Y:S05]  /*299f0*/  RET.REL.NODEC R8 `(_ZN2at6native61_GLOBAL__N__2cc7adc6_23_UnfoldBackwardKernel_cu_9e10b42f_332735_unfold_backward_elementwise_kernelILi128ELi8EZNS1_32_unfold_backward_internal_kernelIlEEvRNS_14TensorIteratorEllllllEUliE_EEviT1_) ;  /* 0xfffffd6408807950 */ /* 0x000fea0003c3ffff */
.L_x_2609:
        /* <DEDUP_REMOVED lines=16> */
.L_x_3496:


//--------------------- .text._ZN2at6native61_GLOBAL__N__2cc7adc6_23_UnfoldBackwardKernel_cu_9e10b42f_332735_unfold_backward_elementwise_kernelILi128ELi8EZNS1_32_unfold_backward_internal_kernelIiEEvRNS_14TensorIteratorEllllllEUliE_EEviT1_ --------------------------
	.section	.text._ZN2at6native61_GLOBAL__N__2cc7adc6_23_UnfoldBackwardKernel_cu_9e10b42f_332735_unfold_backward_elementwise_kernelILi128ELi8EZNS1_32_unfold_backward_internal_kernelIiEEvRNS_14TensorIteratorEllllllEUliE_EEviT1_,"ax",@progbits
	.align	128
.text._ZN2at6native61_GLOBAL__N__2cc7adc6_23_UnfoldBackwardKernel_cu_9e10b42f_332735_unfold_backward_elementwise_kernelILi128ELi8EZNS1_32_unfold_backward_internal_kernelIiEEvRNS_14TensorIteratorEllllllEUliE_EEviT1_:
        .type           _ZN2at6native61_GLOBAL__N__2cc7adc6_23_UnfoldBackwardKernel_cu_9e10b42f_332735_unfold_backward_elementwise_kernelILi128ELi8EZNS1_32_unfold_backward_internal_kernelIiEEvRNS_14TensorIteratorEllllllEUliE_EEviT1_,@function
        .size           _ZN2at6native61_GLOBAL__N__2cc7adc6_23_UnfoldBackwardKernel_cu_9e10b42f_332735_unfold_backward_elementwise_kernelILi128ELi8EZNS1_32_unfold_backward_internal_kernelIiEEvRNS_14TensorIteratorEllllllEUliE_EEviT1_,(.L_x_3498 - _ZN2at6native61_GLOBAL__N__2cc7adc6_23_UnfoldBackwardKernel_cu_9e10b42f_332735_unfold_backward_elementwise_kernelILi128ELi8EZNS1_32_unfold_backward_internal_kernelIiEEvRNS_14TensorIteratorEllllllEUliE_EEviT1_)
        .other          _ZN2at6native61_GLOBAL__N__2cc7adc6_23_UnfoldBackwardKernel_cu_9e10b42f_332735_unfold_backward_elementwise_kernelILi128ELi8EZNS1_32_unfold_backward_internal_kernelIiEEvRNS_14TensorIteratorEllllllEUliE_EEviT1_,@"STO_CUDA_ENTRY STV_DEFAULT"
_ZN2at6native61_GLOBAL__N__2cc7adc6_23_UnfoldBackwardKernel_cu_9e10b42f_332735_unfold_backward_elementwise_kernelILi128ELi8EZNS1_32_unfold_backward_internal_kernelIiEEvRNS_14TensorIteratorEllllllEUliE_EEviT1_:
        /* <DEDUP_REMOVED lines=51> */
.L_x_2614:
[----:B------:R-:W-:-:S07]  /*0330*/  MOV R5, 0x350 ;  /* 0x0000035000057802 */ /* 0x000fce0000000f00 */
[----:B------:R-:W-:Y:S05]  /*0340*/  CALL.REL.NOINC `($__internal_9_$__cuda_sm20_div_s64) ;  /* 0x0000028800407944 */ /* 0x000fea0003c00000 */
.L_x_2613:
        /* <DEDUP_REMOVED lines=37> */
.L_x_2615:
[----:B------:R-:W-:Y:S01]  /*05a0*/  MOV R10, R14 ;  /* 0x0000000e000a7202 */ /* 0x000fe20000000f00 */
[----:B------:R-:W-:Y:S01]  /*05b0*/  IMAD.MOV.U32 R3, RZ, RZ, R15 ;  /* 0x000000ffff037224 */ /* 0x000fe200078e000f */
[----:B------:R-:W-:-:S07]  /*05c0*/  MOV R5, 0x5e0 ;  /* 0x000005e000057802 */ /* 0x000fce0000000f00 */
[----:B------:R-:W-:Y:S05]  /*05d0*/  CALL.REL.NOINC `($__internal_9_$__cuda_sm20_div_s64) ;  /* 0x00000284009c7944 */ /* 0x000fea0003c00000 */
.L_x_2616:
        /* <DEDUP_REMOVED lines=194> */
.L_x_2621:
        /* <DEDUP_REMOVED lines=8> */
[----:B------:R0:W2:Y:S01]  /*1280*/  LDG.E R40, desc[UR8][R30.64] ;  /* 0x000000081e287981 */ /* 0x0000a2000c1e1900 */
[----:B------:R-:W-:Y:S02]  /*1290*/  IADD3.X R13, PT, PT, R38, R41, RZ, P2, !PT ;  /* 0x00000029260d7210 */ /* 0x000fe400017fe4ff */
[----:B------:R-:W-:Y:S01]  /*12a0*/  IADD3 R18, P2, PT, R36, R46, RZ ;  /* 0x0000002e24127210 */ /* 0x000fe20007f5e0ff */
[----:B------:R-:W2:Y:S01]  /*12b0*/  LDG.E R20, desc[UR8][R20.64] ;  /* 0x0000000814147981 */ /* 0x000ea2000c1e1900 */
[----:B------:R-:W-:Y:S01]  /*12c0*/  IMAD.X R17, R38, 0x1, R34, P1 ;  /* 0x0000000126117824 */ /* 0x000fe200008e0622 */
[----:B------:R-:W-:-:S02]  /*12d0*/  IADD3 R24, P1, PT, R36, R47, RZ ;  /* 0x0000002f24187210 */ /* 0x000fc40007f3e0ff */
[----:B------:R-:W-:Y:S01]  /*12e0*/  IADD3.X R19, PT, PT, R38, R48, RZ, P2, !PT ;  /* 0x0000003026137210 */ /* 0x000fe200017fe4ff */
[----:B------:R-:W3:Y:S01]  /*12f0*/  LDG.E R11, desc[UR8][R10.64] ;  /* 0x000000080a0b7981 */ /* 0x000ee2000c1e1900 */
[----:B0-----:R-:W-:-:S03]  /*1300*/  IADD3 R30, P2, PT, R36, R33, RZ ;  /* 0x00000021241e7210 */ /* 0x001fc60007f5e0ff */
[----:B------:R-:W3:Y:S01]  /*1310*/  LDG.E R12, desc[UR8][R12.64] ;  /* 0x000000080c0c7981 */ /* 0x000ee2000c1e1900 */
[C---:B------:R-:W-:Y:S01]  /*1320*/  IMAD.X R25, R38.reuse, 0x1, R49, P1 ;  /* 0x0000000126197824 */ /* 0x040fe200008e0631 */
[----:B------:R-:W-:Y:S02]  /*1330*/  IADD3.X R31, PT, PT, R38, R32, RZ, P2, !PT ;  /* 0x00000020261f7210 */ /* 0x000fe400017fe4ff */
[----:B------:R-:W4:Y:S04]  /*1340*/  LDG.E R16, desc[UR8][R16.64] ;  /* 0x0000000810107981 */ /* 0x000f28000c1e1900 */
[----:B------:R-:W4:Y:S04]  /*1350*/  LDG.E R18, desc[UR8][R18.64] ;  /* 0x0000000812127981 */ /* 0x000f28000c1e1900 */
        /* <DEDUP_REMOVED lines=15> */
.L_x_2620:
[----:B------:R-:W-:Y:S05]  /*1450*/  BSYNC.RECONVERGENT B2 ;  /* 0x0000000000027941 */ /* 0x000fea0003800200 */
.L_x_2619:
        /* <DEDUP_REMOVED lines=62> */
[----:B------:R-:W2:Y:S01]  /*1840*/  LDG.E R16, desc[UR8][R16.64] ;  /* 0x0000000810107981 */ /* 0x000ea2000c1e1900 */
[----:B------:R-:W-:Y:S02]  /*1850*/  IADD3 R9, PT, PT, R19, R25, RZ ;  /* 0x0000001913097210 */ /* 0x000fe40007ffe0ff */
[----:B------:R-:W-:Y:S01]  /*1860*/  LEA R8, P2, R18, UR6, 0x2 ;  /* 0x0000000612087c11 */ /* 0x000fe2000f8410ff */
[----:B------:R-:W2:Y:S01]  /*1870*/  LDG.E R12, desc[UR8][R12.64] ;  /* 0x000000080c0c7981 */ /* 0x000ea2000c1e1900 */
[----:B------:R-:W-:-:S02]  /*1880*/  LEA.HI.X R7, R10, UR7, R7, 0x2, P1 ;  /* 0x000000070a077c11 */ /* 0x000fc400088f1407 */
[----:B------:R-:W-:-:S03]  /*1890*/  LEA.HI.X R9, R18, UR7, R9, 0x2, P2 ;  /* 0x0000000712097c11 */ /* 0x000fc600090f1409 */
[----:B------:R-:W3:Y:S04]  /*18a0*/  LDG.E R6, desc[UR8][R6.64] ;  /* 0x0000000806067981 */ /* 0x000ee8000c1e1900 */
[----:B------:R-:W3:Y:S01]  /*18b0*/  LDG.E R8, desc[UR8][R8.64] ;  /* 0x0000000808087981 */ /* 0x000ee2000c1e1900 */
[----:B------:R-:W-:-:S05]  /*18c0*/  IADD3 R0, P1, PT, R0, 0x4, RZ ;  /* 0x0000000400007810 */ /* 0x000fca0007f3e0ff */
[----:B------:R-:W-:Y:S01]  /*18d0*/  IMAD.X R2, RZ, RZ, R2, P1 ;  /* 0x000000ffff027224 */ /* 0x000fe200008e0602 */
[----:B--2--5:R-:W-:-:S04]  /*18e0*/  IADD3 R3, PT, PT, R12, R3, R16 ;  /* 0x000000030c037210 */ /* 0x024fc80007ffe010 */
[----:B---3--:R-:W-:-:S07]  /*18f0*/  IADD3 R3, PT, PT, R8, R3, R6 ;  /* 0x0000000308037210 */ /* 0x008fce0007ffe006 */
.L_x_2625:
[----:B------:R-:W-:Y:S05]  /*1900*/  BSYNC.RECONVERGENT B3 ;  /* 0x0000000000037941 */ /* 0x000fea0003800200 */
.L_x_2624:
        /* <DEDUP_REMOVED lines=44> */
[----:B------:R-:W2:Y:S01]  /*1bd0*/  LDG.E R12, desc[UR8][R12.64] ;  /* 0x000000080c0c7981 */ /* 0x000ea2000c1e1900 */
[----:B------:R-:W-:-:S05]  /*1be0*/  IADD3 R0, P1, PT, R0, 0x2, RZ ;  /* 0x0000000200007810 */ /* 0x000fca0007f3e0ff */
[----:B------:R-:W-:Y:S01]  /*1bf0*/  IMAD.X R2, RZ, RZ, R2, P1 ;  /* 0x000000ffff027224 */ /* 0x000fe200008e0602 */
[----:B--2--5:R-:W-:-:S07]  /*1c00*/  IADD3 R3, PT, PT, R12, R3, R6 ;  /* 0x000000030c037210 */ /* 0x024fce0007ffe006 */
.L_x_2627:
[----:B------:R-:W-:Y:S05]  /*1c10*/  BSYNC.RECONVERGENT B3 ;  /* 0x0000000000037941 */ /* 0x000fea0003800200 */
.L_x_2626:
        /* <DEDUP_REMOVED lines=22> */
[----:B--2--5:R-:W-:-:S07]  /*1d80*/  IADD3 R3, PT, PT, R3, R8, RZ ;  /* 0x0000000803037210 */ /* 0x024fce0007ffe0ff */
.L_x_2623:
[----:B------:R-:W-:Y:S05]  /*1d90*/  BSYNC.RECONVERGENT B2 ;  /* 0x0000000000027941 */ /* 0x000fea0003800200 */
.L_x_2622:
[----:B-----5:R0:W-:Y:S02]  /*1da0*/  STG.E desc[UR8][R22.64], R3 ;  /* 0x0000000316007986 */ /* 0x0201e4000c101908 */
.L_x_2618:
[----:B------:R-:W-:Y:S05]  /*1db0*/  BSYNC.RECONVERGENT B1 ;  /* 0x0000000000017941 */ /* 0x000fea0003800200 */
.L_x_2617:
[----:B------:R-:W-:-:S07]  /*1dc0*/  VIADD R4, R4, 0x80 ;  /* 0x0000008004047836 */ /* 0x000fce0000000000 */
.L_x_2612:
[----:B------:R-:W-:Y:S05]  /*1dd0*/  BSYNC.RECONVERGENT B0 ;  /* 0x0000000000007941 */ /* 0x000fea0003800200 */
.L_x_2611:
        /* <DEDUP_REMOVED lines=38> */
.L_x_2631:
[----:B------:R-:W-:-:S07]  /*2040*/  MOV R5, 0x2060 ;  /* 0x0000206000057802 */ /* 0x000fce0000000f00 */
[----:B------:R-:W-:Y:S05]  /*2050*/  CALL.REL.NOINC `($__internal_9_$__cuda_sm20_div_s64) ;  /* 0x0000026800fc7944 */ /* 0x000fea0003c00000 */
.L_x_2630:
        /* <DEDUP_REMOVED lines=37> */
.L_x_2632:
[----:B------:R-:W-:Y:S01]  /*22b0*/  MOV R10, R14 ;  /* 0x0000000e000a7202 */ /* 0x000fe20000000f00 */
[----:B------:R-:W-:Y:S01]  /*22c0*/  IMAD.MOV.U32 R3, RZ, RZ, R15 ;  /* 0x000000ffff037224 */ /* 0x000fe200078e000f */
[----:B------:R-:W-:-:S07]  /*22d0*/  MOV R5, 0x22f0 ;  /* 0x000022f000057802 */ /* 0x000fce0000000f00 */
[----:B------:R-:W-:Y:S05]  /*22e0*/  CALL.REL.NOINC `($__internal_9_$__cuda_sm20_div_s64) ;  /* 0x0000026800587944 */ /* 0x000fea0003c00000 */
.L_x_2633:
        /* <DEDUP_REMOVED lines=194> */
.L_x_2638:
        /* <DEDUP_REMOVED lines=37> */
.L_x_2637:
[----:B------:R-:W-:Y:S05]  /*3160*/  BSYNC.RECONVERGENT B2 ;  /* 0x0000000000027941 */ /* 0x000fea0003800200 */
.L_x_2636:
        /* <DEDUP_REMOVED lines=74> */
.L_x_2642:
[----:B------:R-:W-:Y:S05]  /*3610*/  BSYNC.RECONVERGENT B3 ;  /* 0x0000000000037941 */ /* 0x000fea0003800200 */
.L_x_2641:
        /* <DEDUP_REMOVED lines=48> */
.L_x_2644:
[----:B------:R-:W-:Y:S05]  /*3920*/  BSYNC.RECONVERGENT B3 ;  /* 0x0000000000037941 */ /* 0x000fea0003800200 */
.L_x_2643:
        /* <DEDUP_REMOVED lines=23> */
.L_x_2640:
[----:B------:R-:W-:Y:S05]  /*3aa0*/  BSYNC.RECONVERGENT B2 ;  /* 0x0000000000027941 */ /* 0x000fea0003800200 */
.L_x_2639:
[----:B-----5:R0:W-:Y:S02]  /*3ab0*/  STG.E desc[UR8][R22.64], R3 ;  /* 0x0000000316007986 */ /* 0x0201e4000c101908 */
.L_x_2635:
[----:B------:R-:W-:Y:S05]  /*3ac0*/  BSYNC.RECONVERGENT B1 ;  /* 0x0000000000017941 */ /* 0x000fea0003800200 */
.L_x_2634:
[----:B------:R-:W-:-:S07]  /*3ad0*/  VIADD R4, R4, 0x80 ;  /* 0x0000008004047836 */ /* 0x000fce0000000000 */
.L_x_2629:
[----:B------:R-:W-:Y:S05]  /*3ae0*/  BSYNC.RECONVERGENT B0 ;  /* 0x0000000000007941 */ /* 0x000fea0003800200 */
.L_x_2628:
        /* <DEDUP_REMOVED lines=38> */
.L_x_2648:
[----:B------:R-:W-:-:S07]  /*3d50*/  MOV R5, 0x3d70 ;  /* 0x00003d7000057802 */ /* 0x000fce0000000f00 */
[----:B------:R-:W-:Y:S05]  /*3d60*/  CALL.REL.NOINC `($__internal_9_$__cuda_sm20_div_s64) ;  /* 0x0000024c00b87944 */ /* 0x000fea0003c00000 */
.L_x_2647:
        /* <DEDUP_REMOVED lines=37> */
.L_x_2649:
[----:B------:R-:W-:Y:S01]  /*3fc0*/  MOV R10, R14 ;  /* 0x0000000e000a7202 */ /* 0x000fe20000000f00 */
[----:B------:R-:W-:Y:S01]  /*3fd0*/  IMAD.MOV.U32 R3, RZ, RZ, R15 ;  /* 0x000000ffff037224 */ /* 0x000fe200078e000f */
[----:B------:R-:W-:-:S07]  /*3fe0*/  MOV R5, 0x4000 ;  /* 0x0000400000057802 */ /* 0x000fce0000000f00 */
[----:B------:R-:W-:Y:S05]  /*3ff0*/  CALL.REL.NOINC `($__internal_9_$__cuda_sm20_div_s64) ;  /* 0x0000024c00147944 */ /* 0x000fea0003c00000 */
.L_x_2650:
        /* <DEDUP_REMOVED lines=194> */
.L_x_2655:
        /* <DEDUP_REMOVED lines=37> */
.L_x_2654:
[----:B------:R-:W-:Y:S05]  /*4e70*/  BSYNC.RECONVERGENT B2 ;  /* 0x0000000000027941 */ /* 0x000fea0003800200 */
.L_x_2653:
        /* <DEDUP_REMOVED lines=74> */
.L_x_2659:
[----:B------:R-:W-:Y:S05]  /*5320*/  BSYNC.RECONVERGENT B3 ;  /* 0x0000000000037941 */ /* 0x000fea0003800200 */
.L_x_2658:
        /* <DEDUP_REMOVED lines=48> */
.L_x_2661:
[----:B------:R-:W-:Y:S05]  /*5630*/  BSYNC.RECONVERGENT B3 ;  /* 0x0000000000037941 */ /* 0x000fea0003800200 */
.L_x_2660:
        /* <DEDUP_REMOVED lines=23> */
.L_x_2657:
[----:B------:R-:W-:Y:S05]  /*57b0*/  BSYNC.RECONVERGENT B2 ;  /* 0x0000000000027941 */ /* 0x000fea0003800200 */
.L_x_2656:
[----:B-----5:R0:W-:Y:S02]  /*57c0*/  STG.E desc[UR8][R22.64], R3 ;  /* 0x0000000316007986 */ /* 0x0201e4000c101908 */
.L_x_2652:
[----:B------:R-:W-:Y:S05]  /*57d0*/  BSYNC.RECONVERGENT B1 ;  /* 0x0000000000017941 */ /* 0x000fea0003800200 */
.L_x_2651:
[----:B------:R-:W-:-:S07]  /*57e0*/  VIADD R4, R4, 0x80 ;  /* 0x0000008004047836 */ /* 0x000fce0000000000 */
.L_x_2646:
[----:B------:R-:W-:Y:S05]  /*57f0*/  BSYNC.RECONVERGENT B0 ;  /* 0x0000000000007941 */ /* 0x000fea0003800200 */
.L_x_2645:
        /* <DEDUP_REMOVED lines=38> */
.L_x_2665:
[----:B------:R-:W-:-:S07]  /*5a60*/  MOV R5, 0x5a80 ;  /* 0x00005a8000057802 */ /* 0x000fce0000000f00 */
[----:B------:R-:W-:Y:S05]  /*5a70*/  CALL.REL.NOINC `($__internal_9_$__cuda_sm20_div_s64) ;  /* 0x0000023000747944 */ /* 0x000fea0003c00000 */
.L_x_2664:
        /* <DEDUP_REMOVED lines=37> */
.L_x_2666:
[----:B------:R-:W-:Y:S01]  /*5cd0*/  MOV R10, R14 ;  /* 0x0000000e000a7202 */ /* 0x000fe20000000f00 */
[----:B------:R-:W-:Y:S01]  /*5ce0*/  IMAD.MOV.U32 R3, RZ, RZ, R15 ;  /* 0x000000ffff037224 */ /* 0x000fe200078e000f */
[----:B------:R-:W-:-:S07]  /*5cf0*/  MOV R5, 0x5d10 ;  /* 0x00005d1000057802 */ /* 0x000fce0000000f00 */
[----:B------:R-:W-:Y:S05]  /*5d00*/  CALL.REL.NOINC `($__internal_9_$__cuda_sm20_div_s64) ;  /* 0x0000022c00d07944 */ /* 0x000fea0003c00000 */
.L_x_2667:
        /* <DEDUP_REMOVED lines=194> */
.L_x_2672:
        /* <DEDUP_REMOVED lines=37> */
.L_x_2671:
[----:B------:R-:W-:Y:S05]  /*6b80*/  BSYNC.RECONVERGENT B2 ;  /* 0x0000000000027941 */ /* 0x000fea0003800200 */
.L_x_2670:
        /* <DEDUP_REMOVED lines=74> */
.L_x_2676:
[----:B------:R-:W-:Y:S05]  /*7030*/  BSYNC.RECONVERGENT B3 ;  /* 0x0000000000037941 */ /* 0x000fea0003800200 */
.L_x_2675:
        /* <DEDUP_REMOVED lines=48> */
.L_x_2678:
[----:B------:R-:W-:Y:S05]  /*7340*/  BSYNC.RECONVERGENT B3 ;  /* 0x0000000000037941 */ /* 0x000fea0003800200 */
.L_x_2677:
        /* <DEDUP_REMOVED lines=23> */
.L_x_2674:
[----:B------:R-:W-:Y:S05]  /*74c0*/  BSYNC.RECONVERGENT B2 ;  /* 0x0000000000027941 */ /* 0x000fea0003800200 */
.L_x_2673:
[----:B-----5:R0:W-:Y:S02]  /*74d0*/  STG.E desc[UR8][R22.64], R3 ;  /* 0x0000000316007986 */ /* 0x0201e4000c101908 */
.L_x_2669:
[----:B------:R-:W-:Y:S05]  /*74e0*/  BSYNC.RECONVERGENT B1 ;  /* 0x0000000000017941 */ /* 0x000fea0003800200 */
.L_x_2668:
[----:B------:R-:W-:-:S07]  /*74f0*/  VIADD R4, R4, 0x80 ;  /* 0x0000008004047836 */ /* 0x000fce0000000000 */
.L_x_2663:
[----:B------:R-:W-:Y:S05]  /*7500*/  BSYNC.RECONVERGENT B0 ;  /* 0x0000000000007941 */ /* 0x000fea0003800200 */
.L_x_2662:
        /* <DEDUP_REMOVED lines=38> */
.L_x_2682:
[----:B------:R-:W-:-:S07]  /*7770*/  MOV R5, 0x7790 ;  /* 0x0000779000057802 */ /* 0x000fce0000000f00 */
[----:B------:R-:W-:Y:S05]  /*7780*/  CALL.REL.NOINC `($__internal_9_$__cuda_sm20_div_s64) ;  /* 0x0000021400307944 */ /* 0x000fea0003c00000 */
.L_x_2681:
        /* <DEDUP_REMOVED lines=37> */
.L_x_2683:
[----:B------:R-:W-:Y:S01]  /*79e0*/  MOV R10, R14 ;  /* 0x0000000e000a7202 */ /* 0x000fe20000000f00 */
[----:B------:R-:W-:Y:S01]  /*79f0*/  IMAD.MOV.U32 R3, RZ, RZ, R15 ;  /* 0x000000ffff037224 */ /* 0x000fe200078e000f */
[----:B------:R-:W-:-:S07]  /*7a00*/  MOV R5, 0x7a20 ;  /* 0x00007a2000057802 */ /* 0x000fce0000000f00 */
[----:B------:R-:W-:Y:S05]  /*7a10*/  CALL.REL.NOINC `($__internal_9_$__cuda_sm20_div_s64) ;  /* 0x00000210008c7944 */ /* 0x000fea0003c00000 */
.L_x_2684:
        /* <DEDUP_REMOVED lines=194> */
.L_x_2689:
        /* <DEDUP_REMOVED lines=37> */
.L_x_2688:
[----:B------:R-:W-:Y:S05]  /*8890*/  BSYNC.RECONVERGENT B2 ;  /* 0x0000000000027941 */ /* 0x000fea0003800200 */
.L_x_2687:
        /* <DEDUP_REMOVED lines=74> */
.L_x_2693:
[----:B------:R-:W-:Y:S05]  /*8d40*/  BSYNC.RECONVERGENT B3 ;  /* 0x0000000000037941 */ /* 0x000fea0003800200 */
.L_x_2692:
        /* <DEDUP_REMOVED lines=48> */
.L_x_2695:
[----:B------:R-:W-:Y:S05]  /*9050*/  BSYNC.RECONVERGENT B3 ;  /* 0x0000000000037941 */ /* 0x000fea0003800200 */
.L_x_2694:
        /* <DEDUP_REMOVED lines=23> */
.L_x_2691:
[----:B------:R-:W-:Y:S05]  /*91d0*/  BSYNC.RECONVERGENT B2 ;  /* 0x0000000000027941 */ /* 0x000fea0003800200 */
.L_x_2690:
[----:B-----5:R0:W-:Y:S02]  /*91e0*/  STG.E desc[UR8][R22.64], R3 ;  /* 0x0000000316007986 */ /* 0x0201e4000c101908 */
.L_x_2686:
[----:B------:R-:W-:Y:S05]  /*91f0*/  BSYNC.RECONVERGENT B1 ;  /* 0x0000000000017941 */ /* 0x000fea0003800200 */
.L_x_2685:
[----:B------:R-:W-:-:S07]  /*9200*/  VIADD R4, R4, 0x80 ;  /* 0x0000008004047836 */ /* 0x000fce0000000000 */
.L_x_2680:
[----:B------:R-:W-:Y:S05]  /*9210*/  BSYNC.RECONVERGENT B0 ;  /* 0x0000000000007941 */ /* 0x000fea0003800200 */
.L_x_2679:
        /* <DEDUP_REMOVED lines=38> */
.L_x_2699:
[----:B------:R-:W-:-:S07]  /*9480*/  MOV R5, 0x94a0 ;  /* 0x000094a000057802 */ /* 0x000fce0000000f00 */
[----:B------:R-:W-:Y:S05]  /*9490*/  CALL.REL.NOINC `($__internal_9_$__cuda_sm20_div_s64) ;  /* 0x000001f400ec7944 */ /* 0x000fea0003c00000 */
.L_x_2698:
        /* <DEDUP_REMOVED lines=37> */
.L_x_2700:
[----:B------:R-:W-:Y:S01]  /*96f0*/  MOV R10, R14 ;  /* 0x0000000e000a7202 */ /* 0x000fe20000000f00 */
[----:B------:R-:W-:Y:S01]  /*9700*/  IMAD.MOV.U32 R3, RZ, RZ, R15 ;  /* 0x000000ffff037224 */ /* 0x000fe200078e000f */
[----:B------:R-:W-:-:S07]  /*9710*/  MOV R5, 0x9730 ;  /* 0x0000973000057802 */ /* 0x000fce0000000f00 */
[----:B------:R-:W-:Y:S05]  /*9720*/  CALL.REL.NOINC `($__internal_9_$__cuda_sm20_div_s64) ;  /* 0x000001f400487944 */ /* 0x000fea0003c00000 */
.L_x_2701:
        /* <DEDUP_REMOVED lines=194> */
.L_x_2706:
        /* <DEDUP_REMOVED lines=37> */
.L_x_2705:
[----:B------:R-:W-:Y:S05]  /*a5a0*/  BSYNC.RECONVERGENT B2 ;  /* 0x0000000000027941 */ /* 0x000fea0003800200 */
.L_x_2704:
        /* <DEDUP_REMOVED lines=74> */
.L_x_2710:
[----:B------:R-:W-:Y:S05]  /*aa50*/  BSYNC.RECONVERGENT B3 ;  /* 0x0000000000037941 */ /* 0x000fea0003800200 */
.L_x_2709:
        /* <DEDUP_REMOVED lines=48> */
.L_x_2712:
[----:B------:R-:W-:Y:S05]  /*ad60*/  BSYNC.RECONVERGENT B3 ;  /* 0x0000000000037941 */ /* 0x000fea0003800200 */
.L_x_2711:
        /* <DEDUP_REMOVED lines=23> */
.L_x_2708:
[----:B------:R-:W-:Y:S05]  /*aee0*/  BSYNC.RECONVERGENT B2 ;  /* 0x0000000000027941 */ /* 0x000fea0003800200 */
.L_x_2707:
[----:B-----5:R0:W-:Y:S02]  /*aef0*/  STG.E desc[UR8][R22.64], R3 ;  /* 0x0000000316007986 */ /* 0x0201e4000c101908 */
.L_x_2703:
[----:B------:R-:W-:Y:S05]  /*af00*/  BSYNC.RECONVERGENT B1 ;  /* 0x0000000000017941 */ /* 0x000fea0003800200 */
.L_x_2702:
[----:B------:R-:W-:-:S07]  /*af10*/  VIADD R4, R4, 0x80 ;  /* 0x0000008004047836 */ /* 0x000fce0000000000 */
.L_x_2697:
[----:B------:R-:W-:Y:S05]  /*af20*/  BSYNC.RECONVERGENT B0 ;  /* 0x0000000000007941 */ /* 0x000fea0003800200 */
.L_x_2696:
        /* <DEDUP_REMOVED lines=38> */
.L_x_2716:
[----:B------:R-:W-:-:S07]  /*b190*/  MOV R5, 0xb1b0 ;  /* 0x0000b1b000057802 */ /* 0x000fce0000000f00 */
[----:B------:R-:W-:Y:S05]  /*b1a0*/  CALL.REL.NOINC `($__internal_9_$__cuda_sm20_div_s64) ;  /* 0x000001d800a87944 */ /* 0x000fea0003c00000 */
.L_x_2715:
        /* <DEDUP_REMOVED lines=37> */
.L_x_2717:
[----:B------:R-:W-:Y:S01]  /*b400*/  MOV R10, R14 ;  /* 0x0000000e000a7202 */ /* 0x000fe20000000f00 */
[----:B------:R-:W-:Y:S01]  /*b410*/  IMAD.MOV.U32 R3, RZ, RZ, R15 ;  /* 0x000000ffff037224 */ /* 0x000fe200078e000f */
[----:B------:R-:W-:-:S07]  /*b420*/  MOV R5, 0xb440 ;  /* 0x0000b44000057802 */ /* 0x000fce0000000f00 */
[----:B------:R-:W-:Y:S05]  /*b430*/  CALL.REL.NOINC `($__internal_9_$__cuda_sm20_div_s64) ;  /* 0x000001d800047944 */ /* 0x000fea0003c00000 */
.L_x_2718:
        /* <DEDUP_REMOVED lines=194> */
.L_x_2723:
        /* <DEDUP_REMOVED lines=37> */
.L_x_2722:
[----:B------:R-:W-:Y:S05]  /*c2b0*/  BSYNC.RECONVERGENT B2 ;  /* 0x0000000000027941 */ /* 0x000fea0003800200 */
.L_x_2721:
        /* <DEDUP_REMOVED lines=74> */
.L_x_2727:
[----:B------:R-:W-:Y:S05]  /*c760*/  BSYNC.RECONVERGENT B3 ;  /* 0x0000000000037941 */ /* 0x000fea0003800200 */
.L_x_2726:
        /* <DEDUP_REMOVED lines=48> */
.L_x_2729:
[----:B------:R-:W-:Y:S05]  /*ca70*/  BSYNC.RECONVERGENT B3 ;  /* 0x0000000000037941 */ /* 0x000fea0003800200 */
.L_x_2728:
        /* <DEDUP_REMOVED lines=23> */
.L_x_2725:
[----:B------:R-:W-:Y:S05]  /*cbf0*/  BSYNC.RECONVERGENT B2 ;  /* 0x0000000000027941 */ /* 0x000fea0003800200 */
.L_x_2724:
[----:B-----5:R0:W-:Y:S02]  /*cc00*/  STG.E desc[UR8][R22.64], R3 ;  /* 0x0000000316007986 */ /* 0x0201e4000c101908 */
.L_x_2720:
[----:B------:R-:W-:Y:S05]  /*cc10*/  BSYNC.RECONVERGENT B1 ;  /* 0x0000000000017941 */ /* 0x000fea0003800200 */
.L_x_2719:
[----:B------:R-:W-:-:S07]  /*cc20*/  VIADD R4, R4, 0x80 ;  /* 0x0000008004047836 */ /* 0x000fce0000000000 */
.L_x_2714:
[----:B------:R-:W-:Y:S05]  /*cc30*/  BSYNC.RECONVERGENT B0 ;  /* 0x0000000000007941 */ /* 0x000fea0003800200 */
.L_x_2713:
        /* <DEDUP_REMOVED lines=37> */
.L_x_2731:
[----:B------:R-:W-:-:S07]  /*ce90*/  MOV R5, 0xceb0 ;  /* 0x0000ceb000057802 */ /* 0x000fce0000000f00 */
[----:B------:R-:W-:Y:S05]  /*cea0*/  CALL.REL.NOINC `($__internal_9_$__cuda_sm20_div_s64) ;  /* 0x000001bc00687944 */ /* 0x000fea0003c00000 */
.L_x_2730:
        /* <DEDUP_REMOVED lines=37> */
.L_x_2732:
[----:B------:R-:W-:Y:S01]  /*d100*/  MOV R10, R14 ;  /* 0x0000000e000a7202 */ /* 0x000fe20000000f00 */
[----:B------:R-:W-:Y:S01]  /*d110*/  IMAD.MOV.U32 R3, RZ, RZ, R15 ;  /* 0x000000ffff037224 */ /* 0x000fe200078e000f */
[----:B------:R-:W-:-:S07]  /*d120*/  MOV R5, 0xd140 ;  /* 0x0000d14000057802 */ /* 0x000fce0000000f00 */
[----:B------:R-:W-:Y:S05]  /*d130*/  CALL.REL.NOINC `($__internal_9_$__cuda_sm20_div_s64) ;  /* 0x000001b800c47944 */ /* 0x000fea0003c00000 */
.L_x_2733:
        /* <DEDUP_REMOVED lines=192> */
.L_x_2736:
        /* <DEDUP_REMOVED lines=8> */
[----:B------:R0:W2:Y:S01]  /*ddc0*/  LDG.E R41, desc[UR8][R32.64] ;  /* 0x0000000820297981 */ /* 0x0000a2000c1e1900 */
[C---:B------:R-:W-:Y:S02]  /*ddd0*/  IADD3.X R13, PT, PT, R37.reuse, R26, RZ, P1, !PT ;  /* 0x0000001a250d7210 */ /* 0x040fe40000ffe4ff */
[----:B------:R-:W-:Y:S01]  /*dde0*/  IADD3 R18, P1, PT, R38, R35, RZ ;  /* 0x0000002326127210 */ /* 0x000fe20007f3e0ff */
[----:B------:R-:W2:Y:S01]  /*ddf0*/  LDG.E R24, desc[UR8][R24.64] ;  /* 0x0000000818187981 */ /* 0x000ea2000c1e1900 */
[----:B------:R-:W-:-:S02]  /*de00*/  IMAD.X R21, R37, 0x1, R47, P2 ;  /* 0x0000000125157824 */ /* 0x000fc400010e062f */
[C---:B------:R-:W-:Y:S01]  /*de10*/  IADD3.X R19, PT, PT, R37.reuse, R34, RZ, P1, !PT ;  /* 0x0000002225137210 */ /* 0x040fe20000ffe4ff */
[----:B------:R-:W3:Y:S01]  /*de20*/  LDG.E R13, desc[UR8][R12.64] ;  /* 0x000000080c0d7981 */ /* 0x000ee2000c1e1900 */
[C---:B------:R-:W-:Y:S02]  /*de30*/  IADD3 R28, P1, PT, R38.reuse, R46, RZ ;  /* 0x0000002e261c7210 */ /* 0x040fe40007f3e0ff */
[----:B0-----:R-:W-:Y:S01]  /*de40*/  IADD3 R32, P2, PT, R38, R31, RZ ;  /* 0x0000001f26207210 */ /* 0x001fe20007f5e0ff */
[----:B------:R-:W3:Y:S01]  /*de50*/  LDG.E R16, desc[UR8][R16.64] ;  /* 0x0000000810107981 */ /* 0x000ee2000c1e1900 */
[----:B------:R-:W-:-:S03]  /*de60*/  IADD3.X R29, PT, PT, R37, R48, RZ, P1, !PT ;  /* 0x00000030251d7210 */ /* 0x000fc60000ffe4ff */
[----:B------:R-:W-:Y:S01]  /*de70*/  IMAD.X R33, R37, 0x1, R36, P2 ;  /* 0x0000000125217824 */ /* 0x000fe200010e0624 */
[----:B------:R-:W4:Y:S04]  /*de80*/  LDG.E R18, desc[UR8][R18.64] ;  /* 0x0000000812127981 */ /* 0x000f28000c1e1900 */
[----:B------:R-:W4:Y:S04]  /*de90*/  LDG.E R20, desc[UR8][R20.64] ;  /* 0x0000000814147981 */ /* 0x000f28000c1e1900 */
        /* <DEDUP_REMOVED lines=15> */
.L_x_2735:
[----:B------:R-:W-:Y:S05]  /*df90*/  BSYNC.RECONVERGENT B0 ;  /* 0x0000000000007941 */ /* 0x000fea0003800200 */
.L_x_2734:
        /* <DEDUP_REMOVED lines=63> */
[----:B------:R-:W2:Y:S01]  /*e390*/  LDG.E R17, desc[UR8][R16.64] ;  /* 0x0000000810117981 */ /* 0x000ea2000c1e1900 */
[----:B------:R-:W-:-:S02]  /*e3a0*/  LEA R8, P2, R18, UR12, 0x2 ;  /* 0x0000000c12087c11 */ /* 0x000fc4000f8410ff */
[----:B------:R-:W-:Y:S01]  /*e3b0*/  LEA.HI.X R5, R12, UR13, R5, 0x2, P1 ;  /* 0x0000000d0c057c11 */ /* 0x000fe200088f1405 */
[----:B------:R-:W2:Y:S01]  /*e3c0*/  LDG.E R10, desc[UR8][R10.64] ;  /* 0x000000080a0a7981 */ /* 0x000ea2000c1e1900 */
[----:B------:R-:W-:-:S04]  /*e3d0*/  LEA.HI.X R9, R18, UR13, R3, 0x2, P2 ;  /* 0x0000000d12097c11 */ /* 0x000fc800090f1403 */
[----:B------:R-:W3:Y:S04]  /*e3e0*/  LDG.E R5, desc[UR8][R4.64] ;  /* 0x0000000804057981 */ /* 0x000ee8000c1e1900 */
[----:B------:R-:W3:Y:S01]  /*e3f0*/  LDG.E R8, desc[UR8][R8.64] ;  /* 0x0000000808087981 */ /* 0x000ee2000c1e1900 */
[----:B------:R-:W-:-:S04]  /*e400*/  IADD3 R2, P1, PT, R2, 0x4, RZ ;  /* 0x0000000402027810 */ /* 0x000fc80007f3e0ff */
[----:B------:R-:W-:Y:S02]  /*e410*/  IADD3.X R0, PT, PT, RZ, R0, RZ, P1, !PT ;  /* 0x00000000ff007210 */ /* 0x000fe40000ffe4ff */
[----:B--2--5:R-:W-:-:S04]  /*e420*/  IADD3 R6, PT, PT, R10, R6, R17 ;  /* 0x000000060a067210 */ /* 0x024fc80007ffe011 */
[----:B---3--:R-:W-:-:S07]  /*e430*/  IADD3 R6, PT, PT, R8, R6, R5 ;  /* 0x0000000608067210 */ /* 0x008fce0007ffe005 */
.L_x_2740:
[----:B------:R-:W-:Y:S05]  /*e440*/  BSYNC.RECONVERGENT B1 ;  /* 0x0000000000017941 */ /* 0x000fea0003800200 */
.L_x_2739:
        /* <DEDUP_REMOVED lines=43> */
[----:B------:R-:W2:Y:S04]  /*e700*/  LDG.E R5, desc[UR8][R4.64] ;  /* 0x0000000804057981 */ /* 0x000ea8000c1e1900 */
[----:B------:R-:W2:Y:S01]  /*e710*/  LDG.E R12, desc[UR8][R12.64] ;  /* 0x000000080c0c7981 */ /* 0x000ea2000c1e1900 */
[----:B------:R-:W-:-:S04]  /*e720*/  IADD3 R2, P1, PT, R2, 0x2, RZ ;  /* 0x0000000202027810 */ /* 0x000fc80007f3e0ff */
[----:B------:R-:W-:Y:S02]  /*e730*/  IADD3.X R0, PT, PT, RZ, R0, RZ, P1, !PT ;  /* 0x00000000ff007210 */ /* 0x000fe40000ffe4ff */
[----:B--2--5:R-:W-:-:S07]  /*e740*/  IADD3 R6, PT, PT, R12, R6, R5 ;  /* 0x000000060c067210 */ /* 0x024fce0007ffe005 */
.L_x_2742:
[----:B------:R-:W-:Y:S05]  /*e750*/  BSYNC.RECONVERGENT B1 ;  /* 0x0000000000017941 */ /* 0x000fea0003800200 */
.L_x_2741:
        /* <DEDUP_REMOVED lines=21> */
[----:B------:R-:W2:Y:S02]  /*e8b0*/  LDG.E R5, desc[UR8][R4.64] ;  /* 0x0000000804057981 */ /* 0x000ea4000c1e1900 */
[----:B--2--5:R-:W-:-:S07]  /*e8c0*/  IMAD.IADD R6, R6, 0x1, R5 ;  /* 0x0000000106067824 */ /* 0x024fce00078e0205 */
.L_x_2738:
[----:B------:R-:W-:Y:S05]  /*e8d0*/  BSYNC.RECONVERGENT B0 ;  /* 0x0000000000007941 */ /* 0x000fea0003800200 */
.L_x_2737:
[----:B-----5:R-:W-:Y:S01]  /*e8e0*/  STG.E desc[UR8][R22.64], R6 ;  /* 0x0000000616007986 */ /* 0x020fe2000c101908 */
[----:B------:R-:W-:Y:S05]  /*e8f0*/  EXIT ;  /* 0x000000000000794d */ /* 0x000fea0003800000 */
.L_x_2610:
        /* <DEDUP_REMOVED lines=355> */
.L_x_2745:
        /* <DEDUP_REMOVED lines=37> */
.L_x_2748:
[----:B------:R-:W-:-:S07]  /*10180*/  MOV R5, 0x101a0 ;  /* 0x000101a000057802 */ /* 0x000fce0000000f00 */
[----:B------:R-:W-:Y:S05]  /*10190*/  CALL.REL.NOINC `($__internal_9_$__cuda_sm20_div_s64) ;  /* 0x0000018800ac7944 */ /* 0x000fea0003c00000 */
.L_x_2747:
[----:B------:R-:W-:Y:S05]  /*101a0*/  BSYNC.RECONVERGENT B1 ;  /* 0x0000000000017941 */ /* 0x000fea0003800200 */
.L_x_2746:
        /* <DEDUP_REMOVED lines=39> */
.L_x_2750:
[----:B------:R-:W-:Y:S01]  /*10420*/  MOV R10, R18 ;  /* 0x00000012000a7202 */ /* 0x000fe20000000f00 */
[----:B------:R-:W-:Y:S01]  /*10430*/  IMAD.MOV.U32 R3, RZ, RZ, R19 ;  /* 0x000000ffff037224 */ /* 0x000fe200078e0013 */
[----:B------:R-:W-:-:S07]  /*10440*/  MOV R5, 0x10460 ;  /* 0x0001046000057802 */ /* 0x000fce0000000f00 */
[----:B------:R-:W-:Y:S05]  /*10450*/  CALL.REL.NOINC `($__internal_9_$__cuda_sm20_div_s64) ;  /* 0x0000018400fc7944 */ /* 0x000fea0003c00000 */
.L_x_2751:
[----:B------:R-:W-:Y:S05]  /*10460*/  BSYNC.RECONVERGENT B1 ;  /* 0x0000000000017941 */ /* 0x000fea0003800200 */
.L_x_2749:
        /* <DEDUP_REMOVED lines=212> */
.L_x_2756:
        /* <DEDUP_REMOVED lines=37> */
.L_x_2755:
[----:B------:R-:W-:Y:S05]  /*11400*/  BSYNC.RECONVERGENT B2 ;  /* 0x0000000000027941 */ /* 0x000fea0003800200 */
.L_x_2754:
        /* <DEDUP_REMOVED lines=65> */
[----:B------:R-:W2:Y:S01]  /*11820*/  LDG.E R26, desc[UR8][R26.64] ;  /* 0x000000081a1a7981 */ /* 0x000ea2000c1e1900 */
[----:B------:R-:W-:-:S02]  /*11830*/  LEA R8, P1, R12, R14, 0x2 ;  /* 0x0000000e0c087211 */ /* 0x000fc400078210ff */
[----:B------:R-:W-:Y:S01]  /*11840*/  LEA R10, P2, R20, R14, 0x2 ;  /* 0x0000000e140a7211 */ /* 0x000fe200078410ff */
[----:B------:R-:W2:Y:S01]  /*11850*/  LDG.E R24, desc[UR8][R24.64] ;  /* 0x0000000818187981 */ /* 0x000ea2000c1e1900 */
[-C--:B------:R-:W-:Y:S02]  /*11860*/  LEA.HI.X R9, R12, R3.reuse, R9, 0x2, P1 ;  /* 0x000000030c097211 */ /* 0x080fe400008f1409 */
[----:B------:R-:W-:-:S03]  /*11870*/  LEA.HI.X R11, R20, R3, R7, 0x2, P2 ;  /* 0x00000003140b7211 */ /* 0x000fc600010f1407 */
[----:B------:R-:W3:Y:S04]  /*11880*/  LDG.E R8, desc[UR8][R8.64] ;  /* 0x0000000808087981 */ /* 0x000ee8000c1e1900 */
[----:B------:R-:W3:Y:S01]  /*11890*/  LDG.E R10, desc[UR8][R10.64] ;  /* 0x000000080a0a7981 */ /* 0x000ee2000c1e1900 */
[----:B------:R-:W-:-:S04]  /*118a0*/  IADD3 R15, P1, PT, R15, 0x4, RZ ;  /* 0x000000040f0f7810 */ /* 0x000fc80007f3e0ff */
[----:B------:R-:W-:Y:S02]  /*118b0*/  IADD3.X R16, PT, PT, RZ, R16, RZ, P1, !PT ;  /* 0x00000010ff107210 */ /* 0x000fe40000ffe4ff */
[----:B--2--5:R-:W-:-:S04]  /*118c0*/  IADD3 R5, PT, PT, R26, R5, R24 ;  /* 0x000000051a057210 */ /* 0x024fc80007ffe018 */
[----:B---3--:R-:W-:-:S07]  /*118d0*/  IADD3 R5, PT, PT, R10, R5, R8 ;  /* 0x000000050a057210 */ /* 0x008fce0007ffe008 */
.L_x_2760:
[----:B------:R-:W-:Y:S05]  /*118e0*/  BSYNC.RECONVERGENT B3 ;  /* 0x0000000000037941 */ /* 0x000fea0003800200 */
.L_x_2759:
        /* <DEDUP_REMOVED lines=42> */
[----:B------:R-:W2:Y:S04]  /*11b90*/  LDG.E R8, desc[UR8][R8.64] ;  /* 0x0000000808087981 */ /* 0x000ea8000c1e1900 */
[----:B------:R-:W2:Y:S01]  /*11ba0*/  LDG.E R12, desc[UR8][R12.64] ;  /* 0x000000080c0c7981 */ /* 0x000ea2000c1e1900 */
[----:B------:R-:W-:-:S04]  /*11bb0*/  IADD3 R15, P1, PT, R15, 0x2, RZ ;  /* 0x000000020f0f7810 */ /* 0x000fc80007f3e0ff */
[----:B------:R-:W-:Y:S02]  /*11bc0*/  IADD3.X R16, PT, PT, RZ, R16, RZ, P1, !PT ;  /* 0x00000010ff107210 */ /* 0x000fe40000ffe4ff */
[----:B--2--5:R-:W-:-:S07]  /*11bd0*/  IADD3 R5, PT, PT, R12, R5, R8 ;  /* 0x000000050c057210 */ /* 0x024fce0007ffe008 */
.L_x_2762:
[----:B------:R-:W-:Y:S05]  /*11be0*/  BSYNC.RECONVERGENT B3 ;  /* 0x0000000000037941 */ /* 0x000fea0003800200 */
.L_x_2761:
        /* <DEDUP_REMOVED lines=21> */
[----:B--2--5:R-:W-:-:S07]  /*11d40*/  IMAD.IADD R5, R5, 0x1, R14 ;  /* 0x0000000105057824 */ /* 0x024fce00078e020e */
.L_x_2758:
[----:B------:R-:W-:Y:S05]  /*11d50*/  BSYNC.RECONVERGENT B2 ;  /* 0x0000000000027941 */ /* 0x000fea0003800200 */
.L_x_2757:
[----:B-----5:R0:W-:Y:S02]  /*11d60*/  STG.E desc[UR8][R22.64], R5 ;  /* 0x0000000516007986 */ /* 0x0201e4000c101908 */
.L_x_2753:
[----:B------:R-:W-:Y:S05]  /*11d70*/  BSYNC.RECONVERGENT B1 ;  /* 0x0000000000017941 */ /* 0x000fea0003800200 */
.L_x_2752:
[----:B------:R-:W-:-:S07]  /*11d80*/  IADD3 R4, PT, PT, R4, 0x80, RZ ;  /* 0x0000008004047810 */ /* 0x000fce0007ffe0ff */
.L_x_2744:
[----:B------:R-:W-:Y:S05]  /*11d90*/  BSYNC.RECONVERGENT B0 ;  /* 0x0000000000007941 */ /* 0x000fea0003800200 */
.L_x_2743:
        /* <DEDUP_REMOVED lines=352> */
.L_x_2765:
        /* <DEDUP_REMOVED lines=37> */
.L_x_2768:
[----:B------:R-:W-:-:S07]  /*135f0*/  MOV R5, 0x13610 ;  /* 0x0001361000057802 */ /* 0x000fce0000000f00 */
[----:B------:R-:W-:Y:S05]  /*13600*/  CALL.REL.NOINC `($__internal_9_$__cuda_sm20_div_s64) ;  /* 0x0000015400907944 */ /* 0x000fea0003c00000 */
.L_x_2767:
[----:B------:R-:W-:Y:S05]  /*13610*/  BSYNC.RECONVERGENT B1 ;  /* 0x0000000000017941 */ /* 0x000fea0003800200 */
.L_x_2766:
        /* <DEDUP_REMOVED lines=39> */
.L_x_2770:
[----:B------:R-:W-:Y:S01]  /*13890*/  IMAD.MOV.U32 R10, RZ, RZ, R18 ;  /* 0x000000ffff0a7224 */ /* 0x000fe200078e0012 */
[----:B------:R-:W-:Y:S02]  /*138a0*/  MOV R3, R19 ;  /* 0x0000001300037202 */ /* 0x000fe40000000f00 */
[----:B------:R-:W-:-:S07]  /*138b0*/  MOV R5, 0x138d0 ;  /* 0x000138d000057802 */ /* 0x000fce0000000f00 */
[----:B------:R-:W-:Y:S05]  /*138c0*/  CALL.REL.NOINC `($__internal_9_$__cuda_sm20_div_s64) ;  /* 0x0000015000e07944 */ /* 0x000fea0003c00000 */
.L_x_2771:
[----:B------:R-:W-:Y:S05]  /*138d0*/  BSYNC.RECONVERGENT B1 ;  /* 0x0000000000017941 */ /* 0x000fea0003800200 */
.L_x_2769:
        /* <DEDUP_REMOVED lines=212> */
.L_x_2776:
        /* <DEDUP_REMOVED lines=10> */
[C---:B------:R-:W-:Y:S01]  /*146c0*/  IADD3 R20, P2, PT, R32.reuse, R45, RZ ;  /* 0x0000002d20147210 */ /* 0x040fe20007f5e0ff */
        /* <DEDUP_REMOVED lines=26> */
.L_x_2775:
[----:B------:R-:W-:Y:S05]  /*14870*/  BSYNC.RECONVERGENT B2 ;  /* 0x0000000000027941 */ /* 0x000fea0003800200 */
.L_x_2774:
        /* <DEDUP_REMOVED lines=65> */
[----:B------:R-:W2:Y:S01]  /*14c90*/  LDG.E R24, desc[UR8][R24.64] ;  /* 0x0000000818187981 */ /* 0x000ea2000c1e1900 */
[----:B------:R-:W-:-:S02]  /*14ca0*/  IADD3 R7, PT, PT, R21, R31, RZ ;  /* 0x0000001f15077210 */ /* 0x000fc40007ffe0ff */
[----:B------:R-:W-:Y:S01]  /*14cb0*/  LEA R10, P2, R20, R14, 0x2 ;  /* 0x0000000e140a7211 */ /* 0x000fe200078410ff */
[----:B------:R-:W2:Y:S01]  /*14cc0*/  LDG.E R26, desc[UR8][R26.64] ;  /* 0x000000081a1a7981 */ /* 0x000ea2000c1e1900 */
[-C--:B------:R-:W-:Y:S02]  /*14cd0*/  LEA.HI.X R9, R12, R3.reuse, R9, 0x2, P1 ;  /* 0x000000030c097211 */ /* 0x080fe400008f1409 */
[----:B------:R-:W-:-:S03]  /*14ce0*/  LEA.HI.X R11, R20, R3, R7, 0x2, P2 ;  /* 0x00000003140b7211 */ /* 0x000fc600010f1407 */
[----:B------:R-:W3:Y:S04]  /*14cf0*/  LDG.E R8, desc[UR8][R8.64] ;  /* 0x0000000808087981 */ /* 0x000ee8000c1e1900 */
[----:B------:R-:W3:Y:S01]  /*14d00*/  LDG.E R10, desc[UR8][R10.64] ;  /* 0x000000080a0a7981 */ /* 0x000ee2000c1e1900 */
[----:B------:R-:W-:-:S05]  /*14d10*/  IADD3 R15, P1, PT, R15, 0x4, RZ ;  /* 0x000000040f0f7810 */ /* 0x000fca0007f3e0ff */
[----:B------:R-:W-:Y:S01]  /*14d20*/  IMAD.X R16, RZ, RZ, R16, P1 ;  /* 0x000000ffff107224 */ /* 0x000fe200008e0610 */
[----:B--2--5:R-:W-:-:S04]  /*14d30*/  IADD3 R5, PT, PT, R26, R5, R24 ;  /* 0x000000051a057210 */ /* 0x024fc80007ffe018 */
[----:B---3--:R-:W-:-:S07]  /*14d40*/  IADD3 R5, PT, PT, R10, R5, R8 ;  /* 0x000000050a057210 */ /* 0x008fce0007ffe008 */
.L_x_2780:
[----:B------:R-:W-:Y:S05]  /*14d50*/  BSYNC.RECONVERGENT B3 ;  /* 0x0000000000037941 */ /* 0x000fea0003800200 */
.L_x_2779:
        /* <DEDUP_REMOVED lines=42> */
[----:B------:R-:W2:Y:S04]  /*15000*/  LDG.E R8, desc[UR8][R8.64] ;  /* 0x0000000808087981 */ /* 0x000ea8000c1e1900 */
[----:B------:R-:W2:Y:S01]  /*15010*/  LDG.E R12, desc[UR8][R12.64] ;  /* 0x000000080c0c7981 */ /* 0x000ea2000c1e1900 */
[----:B------:R-:W-:-:S05]  /*15020*/  IADD3 R15, P1, PT, R15, 0x2, RZ ;  /* 0x000000020f0f7810 */ /* 0x000fca0007f3e0ff */
[----:B------:R-:W-:Y:S01]  /*15030*/  IMAD.X R16, RZ, RZ, R16, P1 ;  /* 0x000000ffff107224 */ /* 0x000fe200008e0610 */
[----:B--2--5:R-:W-:-:S07]  /*15040*/  IADD3 R5, PT, PT, R12, R5, R8 ;  /* 0x000000050c057210 */ /* 0x024fce0007ffe008 */
.L_x_2782:
[----:B------:R-:W-:Y:S05]  /*15050*/  BSYNC.RECONVERGENT B3 ;  /* 0x0000000000037941 */ /* 0x000fea0003800200 */
.L_x_2781:
        /* <DEDUP_REMOVED lines=20> */
[----:B------:R-:W2:Y:S02]  /*151a0*/  LDG.E R14, desc[UR8][R14.64] ;  /* 0x000000080e0e7981 */ /* 0x000ea4000c1e1900 */
[----:B--2--5:R-:W-:-:S07]  /*151b0*/  IADD3 R5, PT, PT, R5, R14, RZ ;  /* 0x0000000e05057210 */ /* 0x024fce0007ffe0ff */
.L_x_2778:
[----:B------:R-:W-:Y:S05]  /*151c0*/  BSYNC.RECONVERGENT B2 ;  /* 0x0000000000027941 */ /* 0x000fea0003800200 */
.L_x_2777:
[----:B-----5:R0:W-:Y:S02]  /*151d0*/  STG.E desc[UR8][R22.64], R5 ;  /* 0x0000000516007986 */ /* 0x0201e4000c101908 */
.L_x_2773:
[----:B------:R-:W-:Y:S05]  /*151e0*/  BSYNC.RECONVERGENT B1 ;  /* 0x0000000000017941 */ /* 0x000fea0003800200 */
.L_x_2772:
[----:B------:R-:W-:-:S07]  /*151f0*/  VIADD R4, R4, 0x80 ;  /* 0x0000008004047836 */ /* 0x000fce0000000000 */
.L_x_2764:
[----:B------:R-:W-:Y:S05]  /*15200*/  BSYNC.RECONVERGENT B0 ;  /* 0x0000000000007941 */ /* 0x000fea0003800200 */
.L_x_2763:
        /* <DEDUP_REMOVED lines=352> */
.L_x_2785:
        /* <DEDUP_REMOVED lines=37> */
.L_x_2788:
[----:B------:R-:W-:-:S07]  /*16a60*/  MOV R5, 0x16a80 ;  /* 0x00016a8000057802 */ /* 0x000fce0000000f00 */
[----:B------:R-:W-:Y:S05]  /*16a70*/  CALL.REL.NOINC `($__internal_9_$__cuda_sm20_div_s64) ;  /* 0x0000012000747944 */ /* 0x000fea0003c00000 */
.L_x_2787:
[----:B------:R-:W-:Y:S05]  /*16a80*/  BSYNC.RECONVERGENT B1 ;  /* 0x0000000000017941 */ /* 0x000fea0003800200 */
.L_x_2786:
        /* <DEDUP_REMOVED lines=39> */
.L_x_2790:
[----:B------:R-:W-:Y:S01]  /*16d00*/  MOV R10, R14 ;  /* 0x0000000e000a7202 */ /* 0x000fe20000000f00 */
[----:B------:R-:W-:Y:S01]  /*16d10*/  IMAD.MOV.U32 R3, RZ, RZ, R15 ;  /* 0x000000ffff037224 */ /* 0x000fe200078e000f */
[----:B------:R-:W-:-:S07]  /*16d20*/  MOV R5, 0x16d40 ;  /* 0x00016d4000057802 */ /* 0x000fce0000000f00 */
[----:B------:R-:W-:Y:S05]  /*16d30*/  CALL.REL.NOINC `($__internal_9_$__cuda_sm20_div_s64) ;  /* 0x0000011c00c47944 */ /* 0x000fea0003c00000 */
.L_x_2791:
[----:B------:R-:W-:Y:S05]  /*16d40*/  BSYNC.RECONVERGENT B1 ;  /* 0x0000000000017941 */ /* 0x000fea0003800200 */
.L_x_2789:
        /* <DEDUP_REMOVED lines=212> */
.L_x_2796:
        /* <DEDUP_REMOVED lines=37> */
.L_x_2795:
[----:B------:R-:W-:Y:S05]  /*17ce0*/  BSYNC.RECONVERGENT B2 ;  /* 0x0000000000027941 */ /* 0x000fea0003800200 */
.L_x_2794:
        /* <DEDUP_REMOVED lines=77> */
.L_x_2800:
[----:B------:R-:W-:Y:S05]  /*181c0*/  BSYNC.RECONVERGENT B3 ;  /* 0x0000000000037941 */ /* 0x000fea0003800200 */
.L_x_2799:
        /* <DEDUP_REMOVED lines=47> */
.L_x_2802:
[----:B------:R-:W-:Y:S05]  /*184c0*/  BSYNC.RECONVERGENT B3 ;  /* 0x0000000000037941 */ /* 0x000fea0003800200 */
.L_x_2801:
        /* <DEDUP_REMOVED lines=22> */
.L_x_2798:
[----:B------:R-:W-:Y:S05]  /*18630*/  BSYNC.RECONVERGENT B2 ;  /* 0x0000000000027941 */ /* 0x000fea0003800200 */
.L_x_2797:
[----:B-----5:R0:W-:Y:S02]  /*18640*/  STG.E desc[UR8][R22.64], R5 ;  /* 0x0000000516007986 */ /* 0x0201e4000c101908 */
.L_x_2793:
[----:B------:R-:W-:Y:S05]  /*18650*/  BSYNC.RECONVERGENT B1 ;  /* 0x0000000000017941 */ /* 0x000fea0003800200 */
.L_x_2792:
[----:B------:R-:W-:-:S07]  /*18660*/  IADD3 R4, PT, PT, R4, 0x80, RZ ;  /* 0x0000008004047810 */ /* 0x000fce0007ffe0ff */
.L_x_2784:
[----:B------:R-:W-:Y:S05]  /*18670*/  BSYNC.RECONVERGENT B0 ;  /* 0x0000000000007941 */ /* 0x000fea0003800200 */
.L_x_2783:
        /* <DEDUP_REMOVED lines=352> */
.L_x_2805:
        /* <DEDUP_REMOVED lines=37> */
.L_x_2808:
[----:B------:R-:W-:-:S07]  /*19ed0*/  MOV R5, 0x19ef0 ;  /* 0x00019ef000057802 */ /* 0x000fce0000000f00 */
[----:B------:R-:W-:Y:S05]  /*19ee0*/  CALL.REL.NOINC `($__internal_9_$__cuda_sm20_div_s64) ;  /* 0x000000ec00587944 */ /* 0x000fea0003c00000 */
.L_x_2807:
[----:B------:R-:W-:Y:S05]  /*19ef0*/  BSYNC.RECONVERGENT B1 ;  /* 0x0000000000017941 */ /* 0x000fea0003800200 */
.L_x_2806:
        /* <DEDUP_REMOVED lines=39> */
.L_x_2810:
[----:B------:R-:W-:Y:S01]  /*1a170*/  IMAD.MOV.U32 R10, RZ, RZ, R14 ;  /* 0x000000ffff0a7224 */ /* 0x000fe200078e000e */
[----:B------:R-:W-:Y:S02]  /*1a180*/  MOV R3, R15 ;  /* 0x0000000f00037202 */ /* 0x000fe40000000f00 */
[----:B------:R-:W-:-:S07]  /*1a190*/  MOV R5, 0x1a1b0 ;  /* 0x0001a1b000057802 */ /* 0x000fce0000000f00 */
[----:B------:R-:W-:Y:S05]  /*1a1a0*/  CALL.REL.NOINC `($__internal_9_$__cuda_sm20_div_s64) ;  /* 0x000000e800a87944 */ /* 0x000fea0003c00000 */
.L_x_2811:
[----:B------:R-:W-:Y:S05]  /*1a1b0*/  BSYNC.RECONVERGENT B1 ;  /* 0x0000000000017941 */ /* 0x000fea0003800200 */
.L_x_2809:
        /* <DEDUP_REMOVED lines=212> */
.L_x_2816:
        /* <DEDUP_REMOVED lines=37> */
.L_x_2815:
[----:B------:R-:W-:Y:S05]  /*1b150*/  BSYNC.RECONVERGENT B2 ;  /* 0x0000000000027941 */ /* 0x000fea0003800200 */
.L_x_2814:
        /* <DEDUP_REMOVED lines=77> */
.L_x_2820:
[----:B------:R-:W-:Y:S05]  /*1b630*/  BSYNC.RECONVERGENT B3 ;  /* 0x0000000000037941 */ /* 0x000fea0003800200 */
.L_x_2819:
        /* <DEDUP_REMOVED lines=47> */
.L_x_2822:
[----:B------:R-:W-:Y:S05]  /*1b930*/  BSYNC.RECONVERGENT B3 ;  /* 0x0000000000037941 */ /* 0x000fea0003800200 */
.L_x_2821:
        /* <DEDUP_REMOVED lines=22> */
.L_x_2818:
[----:B------:R-:W-:Y:S05]  /*1baa0*/  BSYNC.RECONVERGENT B2 ;  /* 0x0000000000027941 */ /* 0x000fea0003800200 */
.L_x_2817:
[----:B-----5:R0:W-:Y:S02]  /*1bab0*/  STG.E desc[UR8][R22.64], R5 ;  /* 0x0000000516007986 */ /* 0x0201e4000c101908 */
.L_x_2813:
[----:B------:R-:W-:Y:S05]  /*1bac0*/  BSYNC.RECONVERGENT B1 ;  /* 0x0000000000017941 */ /* 0x000fea0003800200 */
.L_x_2812:
[----:B------:R-:W-:-:S07]  /*1bad0*/  VIADD R4, R4, 0x80 ;  /* 0x0000008004047836 */ /* 0x000fce0000000000 */
.L_x_2804:
[----:B------:R-:W-:Y:S05]  /*1bae0*/  BSYNC.RECONVERGENT B0 ;  /* 0x0000000000007941 */ /* 0x000fea0003800200 */
.L_x_2803:
        /* <DEDUP_REMOVED lines=352> */
.L_x_2825:
        /* <DEDUP_REMOVED lines=37> */
.L_x_2828:
[----:B------:R-:W-:-:S07]  /*1d340*/  MOV R5, 0x1d360 ;  /* 0x0001d36000057802 */ /* 0x000fce0000000f00 */
[----:B------:R-:W-:Y:S05]  /*1d350*/  CALL.REL.NOINC `($__internal_9_$__cuda_sm20_div_s64) ;  /* 0x000000b8003c7944 */ /* 0x000fea0003c00000 */
.L_x_2827:
[----:B------:R-:W-:Y:S05]  /*1d360*/  BSYNC.RECONVERGENT B1 ;  /* 0x0000000000017941 */ /* 0x000fea0003800200 */
.L_x_2826:
        /* <DEDUP_REMOVED lines=39> */
.L_x_2830:
[----:B------:R-:W-:Y:S01]  /*1d5e0*/  MOV R10, R14 ;  /* 0x0000000e000a7202 */ /* 0x000fe20000000f00 */
[----:B------:R-:W-:Y:S01]  /*1d5f0*/  IMAD.MOV.U32 R3, RZ, RZ, R15 ;  /* 0x000000ffff037224 */ /* 0x000fe200078e000f */
[----:B------:R-:W-:-:S07]  /*1d600*/  MOV R5, 0x1d620 ;  /* 0x0001d62000057802 */ /* 0x000fce0000000f00 */
[----:B------:R-:W-:Y:S05]  /*1d610*/  CALL.REL.NOINC `($__internal_9_$__cuda_sm20_div_s64) ;  /* 0x000000b4008c7944 */ /* 0x000fea0003c00000 */
.L_x_2831:
[----:B------:R-:W-:Y:S05]  /*1d620*/  BSYNC.RECONVERGENT B1 ;  /* 0x0000000000017941 */ /* 0x000fea0003800200 */
.L_x_2829:
        /* <DEDUP_REMOVED lines=212> */
.L_x_2836:
        /* <DEDUP_REMOVED lines=37> */
.L_x_2835:
[----:B------:R-:W-:Y:S05]  /*1e5c0*/  BSYNC.RECONVERGENT B2 ;  /* 0x0000000000027941 */ /* 0x000fea0003800200 */
.L_x_2834:
        /* <DEDUP_REMOVED lines=77> */
.L_x_2840:
[----:B------:R-:W-:Y:S05]  /*1eaa0*/  BSYNC.RECONVERGENT B3 ;  /* 0x0000000000037941 */ /* 0x000fea0003800200 */
.L_x_2839:
        /* <DEDUP_REMOVED lines=47> */
.L_x_2842:
[----:B------:R-:W-:Y:S05]  /*1eda0*/  BSYNC.RECONVERGENT B3 ;  /* 0x0000000000037941 */ /* 0x000fea0003800200 */
.L_x_2841:
        /* <DEDUP_REMOVED lines=22> */
.L_x_2838:
[----:B------:R-:W-:Y:S05]  /*1ef10*/  BSYNC.RECONVERGENT B2 ;  /* 0x0000000000027941 */ /* 0x000fea0003800200 */
.L_x_2837:
[----:B-----5:R0:W-:Y:S02]  /*1ef20*/  STG.E desc[UR8][R22.64], R5 ;  /* 0x0000000516007986 */ /* 0x0201e4000c101908 */
.L_x_2833:
[----:B------:R-:W-:Y:S05]  /*1ef30*/  BSYNC.RECONVERGENT B1 ;  /* 0x0000000000017941 */ /* 0x000fea0003800200 */
.L_x_2832:
[----:B------:R-:W-:-:S07]  /*1ef40*/  IADD3 R4, PT, PT, R4, 0x80, RZ ;  /* 0x0000008004047810 */ /* 0x000fce0007ffe0ff */
.L_x_2824:
[----:B------:R-:W-:Y:S05]  /*1ef50*/  BSYNC.RECONVERGENT B0 ;  /* 0x0000000000007941 */ /* 0x000fea0003800200 */
.L_x_2823:
        /* <DEDUP_REMOVED lines=352> */
.L_x_2845:
        /* <DEDUP_REMOVED lines=37> */
.L_x_2848:
[----:B------:R-:W-:-:S07]  /*207b0*/  MOV R5, 0x207d0 ;  /* 0x000207d000057802 */ /* 0x000fce0000000f00 */
[----:B------:R-:W-:Y:S05]  /*207c0*/  CALL.REL.NOINC `($__internal_9_$__cuda_sm20_div_s64) ;  /* 0x0000008400207944 */ /* 0x000fea0003c00000 */
.L_x_2847:
[----:B------:R-:W-:Y:S05]  /*207d0*/  BSYNC.RECONVERGENT B1 ;  /* 0x0000000000017941 */ /* 0x000fea0003800200 */
.L_x_2846:
        /* <DEDUP_REMOVED lines=39> */
.L_x_2850:
[----:B------:R-:W-:Y:S01]  /*20a50*/  IMAD.MOV.U32 R10, RZ, RZ, R14 ;  /* 0x000000ffff0a7224 */ /* 0x000fe200078e000e */
[----:B------:R-:W-:Y:S02]  /*20a60*/  MOV R3, R15 ;  /* 0x0000000f00037202 */ /* 0x000fe40000000f00 */
[----:B------:R-:W-:-:S07]  /*20a70*/  MOV R5, 0x20a90 ;  /* 0x00020a9000057802 */ /* 0x000fce0000000f00 */
[----:B------:R-:W-:Y:S05]  /*20a80*/  CALL.REL.NOINC `($__internal_9_$__cuda_sm20_div_s64) ;  /* 0x0000008000707944 */ /* 0x000fea0003c00000 */
.L_x_2851:
[----:B------:R-:W-:Y:S05]  /*20a90*/  BSYNC.RECONVERGENT B1 ;  /* 0x0000000000017941 */ /* 0x000fea0003800200 */
.L_x_2849:
        /* <DEDUP_REMOVED lines=212> */
.L_x_2856:
[C---:B------:R-:W-:Y:S02]  /*217e0*/  IADD3 R24, P2, PT, R32.reuse, R37, RZ ;  /* 0x0000002520187210 */ /* 0x040fe40007f5e0ff */
[----:B------:R-:W-:-:S03]  /*217f0*/  IADD3 R28, P1, PT, R32, R35, RZ ;  /* 0x00000023201c7210 */ /* 0x000fc60007f3e0ff */
[C---:B------:R-:W-:Y:S01]  /*21800*/  IMAD.X R25, R19.reuse, 0x1, R36, P2 ;  /* 0x0000000113197824 */ /* 0x040fe200010e0624 */
[C---:B------:R-:W-:Y:S02]  /*21810*/  IADD3.X R29, PT, PT, R19.reuse, R40, RZ, P1, !PT ;  /* 0x00000028131d7210 */ /* 0x040fe40000ffe4ff */
[C---:B------:R-:W-:Y:S02]  /*21820*/  IADD3 R8, P1, PT, R32.reuse, R39, RZ ;  /* 0x0000002720087210 */ /* 0x040fe40007f3e0ff */
[C---:B------:R-:W-:Y:S01]  /*21830*/  IADD3 R10, P2, PT, R32.reuse, R41, RZ ;  /* 0x00000029200a7210 */ /* 0x040fe20007f5e0ff */
[----:B------:R0:W2:Y:S01]  /*21840*/  LDG.E R50, desc[UR8][R28.64] ;  /* 0x000000081c327981 */ /* 0x0000a2000c1e1900 */
[C---:B------:R-:W-:Y:S02]  /*21850*/  IADD3.X R9, PT, PT, R19.reuse, R30, RZ, P1, !PT ;  /* 0x0000001e13097210 */ /* 0x040fe40000ffe4ff */
[----:B------:R-:W-:Y:S01]  /*21860*/  IADD3.X R11, PT, PT, R19, R42, RZ, P2, !PT ;  /* 0x0000002a130b7210 */ /* 0x000fe200017fe4ff */
[----:B------:R-:W2:Y:S01]  /*21870*/  LDG.E R24, desc[UR8][R24.64] ;  /* 0x0000000818187981 */ /* 0x000ea2000c1e1900 */
[----:B------:R-:W-:-:S02]  /*21880*/  IADD3 R12, P1, PT, R32, R47, RZ ;  /* 0x0000002f200c7210 */ /* 0x000fc40007f3e0ff */
[C---:B------:R-:W-:Y:S01]  /*21890*/  IADD3 R20, P2, PT, R32.reuse, R45, RZ ;  /* 0x0000002d20147210 */ /* 0x040fe20007f5e0ff */
[----:B------:R-:W3:Y:S02]  /*218a0*/  LDG.E R8, desc[UR8][R8.64] ;  /* 0x0000000808087981 */ /* 0x000ee4000c1e1900 */
[C---:B------:R-:W-:Y:S01]  /*218b0*/  IMAD.X R13, R19.reuse, 0x1, R34, P1 ;  /* 0x00000001130d7824 */ /* 0x040fe200008e0622 */
[C---:B------:R-:W-:Y:S01]  /*218c0*/  IADD3.X R21, PT, PT, R19.reuse, R44, RZ, P2, !PT ;  /* 0x0000002c13157210 */ /* 0x040fe200017fe4ff */
[----:B------:R-:W3:Y:S01]  /*218d0*/  LDG.E R10, desc[UR8][R10.64] ;  /* 0x000000080a0a7981 */ /* 0x000ee2000c1e1900 */
[C---:B0-----:R-:W-:Y:S02]  /*218e0*/  IADD3 R28, P2, PT, R32.reuse, R49, RZ ;  /* 0x00000031201c7210 */ /* 0x041fe40007f5e0ff */
[----:B------:R-:W-:Y:S01]  /*218f0*/  IADD3 R26, P1, PT, R32, R43, RZ ;  /* 0x0000002b201a7210 */ /* 0x000fe20007f3e0ff */
[----:B------:R-:W4:Y:S02]  /*21900*/  LDG.E R12, desc[UR8][R12.64] ;  /* 0x000000080c0c7981 */ /* 0x000f24000c1e1900 */
[C---:B------:R-:W-:Y:S01]  /*21910*/  IMAD.X R29, R19.reuse, 0x1, R46, P2 ;  /* 0x00000001131d7824 */ /* 0x040fe200010e062e */
[----:B------:R-:W-:Y:S01]  /*21920*/  IADD3.X R27, PT, PT, R19, R48, RZ, P1, !PT ;  /* 0x00000030131b7210 */ /* 0x000fe20000ffe4ff */
[----:B------:R-:W4:Y:S04]  /*21930*/  LDG.E R20, desc[UR8][R20.64] ;  /* 0x0000000814147981 */ /* 0x000f28000c1e1900 */
[----:B------:R-:W4:Y:S04]  /*21940*/  LDG.E R26, desc[UR8][R26.64] ;  /* 0x000000081a1a7981 */ /* 0x000f28000c1e1900 */
[----:B------:R-:W4:Y:S01]  /*21950*/  LDG.E R28, desc[UR8][R28.64] ;  /* 0x000000081c1c7981 */ /* 0x000f22000c1e1900 */
        /* <DEDUP_REMOVED lines=13> */
.L_x_2855:
[----:B------:R-:W-:Y:S05]  /*21a30*/  BSYNC.RECONVERGENT B2 ;  /* 0x0000000000027941 */ /* 0x000fea0003800200 */
.L_x_2854:
        /* <DEDUP_REMOVED lines=64> */
[----:B------:R-:W2:Y:S01]  /*21e40*/  LDG.E R24, desc[UR8][R24.64] ;  /* 0x0000000818187981 */ /* 0x000ea2000c1e1900 */
[-C--:B------:R-:W-:Y:S02]  /*21e50*/  LEA R8, P1, R12, R16.reuse, 0x2 ;  /* 0x000000100c087211 */ /* 0x080fe400078210ff */
[----:B------:R-:W-:Y:S01]  /*21e60*/  IADD3 R7, PT, PT, R21, R31, RZ ;  /* 0x0000001f15077210 */ /* 0x000fe20007ffe0ff */
[----:B------:R-:W2:Y:S01]  /*21e70*/  LDG.E R26, desc[UR8][R26.64] ;  /* 0x000000081a1a7981 */ /* 0x000ea2000c1e1900 */
[----:B------:R-:W-:-:S02]  /*21e80*/  LEA R10, P2, R20, R16, 0x2 ;  /* 0x00000010140a7211 */ /* 0x000fc400078410ff */
        /* <DEDUP_REMOVED lines=8> */
.L_x_2860:
[----:B------:R-:W-:Y:S05]  /*21f10*/  BSYNC.RECONVERGENT B3 ;  /* 0x0000000000037941 */ /* 0x000fea0003800200 */
.L_x_2859:
        /* <DEDUP_REMOVED lines=44> */
[----:B------:R-:W-:-:S04]  /*221e0*/  IADD3 R17, P1, PT, R17, 0x2, RZ ;  /* 0x0000000211117810 */ /* 0x000fc80007f3e0ff */
[----:B------:R-:W-:Y:S02]  /*221f0*/  IADD3.X R18, PT, PT, RZ, R18, RZ, P1, !PT ;  /* 0x00000012ff127210 */ /* 0x000fe40000ffe4ff */
[----:B--2--5:R-:W-:-:S07]  /*22200*/  IADD3 R5, PT, PT, R12, R5, R8 ;  /* 0x000000050c057210 */ /* 0x024fce0007ffe008 */
.L_x_2862:
[----:B------:R-:W-:Y:S05]  /*22210*/  BSYNC.RECONVERGENT B3 ;  /* 0x0000000000037941 */ /* 0x000fea0003800200 */
.L_x_2861:
        /* <DEDUP_REMOVED lines=22> */
.L_x_2858:
[----:B------:R-:W-:Y:S05]  /*22380*/  BSYNC.RECONVERGENT B2 ;  /* 0x0000000000027941 */ /* 0x000fea0003800200 */
.L_x_2857:
[----:B-----5:R0:W-:Y:S02]  /*22390*/  STG.E desc[UR8][R22.64], R5 ;  /* 0x0000000516007986 */ /* 0x0201e4000c101908 */
.L_x_2853:
[----:B------:R-:W-:Y:S05]  /*223a0*/  BSYNC.RECONVERGENT B1 ;  /* 0x0000000000017941 */ /* 0x000fea0003800200 */
.L_x_2852:
[----:B------:R-:W-:-:S07]  /*223b0*/  IADD3 R4, PT, PT, R4, 0x80, RZ ;  /* 0x0000008004047810 */ /* 0x000fce0007ffe0ff */
.L_x_2844:
[----:B------:R-:W-:Y:S05]  /*223c0*/  BSYNC.RECONVERGENT B0 ;  /* 0x0000000000007941 */ /* 0x000fea0003800200 */
.L_x_2843:
        /* <DEDUP_REMOVED lines=352> */
.L_x_2865:
        /* <DEDUP_REMOVED lines=37> */
.L_x_2868:
[----:B------:R-:W-:-:S07]  /*23c20*/  MOV R5, 0x23c40 ;  /* 0x00023c4000057802 */ /* 0x000fce0000000f00 */
[----:B------:R-:W-:Y:S05]  /*23c30*/  CALL.REL.NOINC `($__internal_9_$__cuda_sm20_div_s64) ;  /* 0x0000005000047944 */ /* 0x000fea0003c00000 */
.L_x_2867:
[----:B------:R-:W-:Y:S05]  /*23c40*/  BSYNC.RECONVERGENT B1 ;  /* 0x0000000000017941 */ /* 0x000fea0003800200 */
.L_x_2866:
        /* <DEDUP_REMOVED lines=39> */
.L_x_2870:
[----:B------:R-:W-:Y:S01]  /*23ec0*/  IMAD.MOV.U32 R10, RZ, RZ, R14 ;  /* 0x000000ffff0a7224 */ /* 0x000fe200078e000e */
[----:B------:R-:W-:Y:S02]  /*23ed0*/  MOV R3, R15 ;  /* 0x0000000f00037202 */ /* 0x000fe40000000f00 */
[----:B------:R-:W-:-:S07]  /*23ee0*/  MOV R5, 0x23f00 ;  /* 0x00023f0000057802 */ /* 0x000fce0000000f00 */
[----:B------:R-:W-:Y:S05]  /*23ef0*/  CALL.REL.NOINC `($__internal_9_$__cuda_sm20_div_s64) ;  /* 0x0000004c00547944 */ /* 0x000fea0003c00000 */
.L_x_2871:
[----:B------:R-:W-:Y:S05]  /*23f00*/  BSYNC.RECONVERGENT B1 ;  /* 0x0000000000017941 */ /* 0x000fea0003800200 */
.L_x_2869:
        /* <DEDUP_REMOVED lines=212> */
.L_x_2876:
        /* <DEDUP_REMOVED lines=37> */
.L_x_2875:
[----:B------:R-:W-:Y:S05]  /*24ea0*/  BSYNC.RECONVERGENT B2 ;  /* 0x0000000000027941 */ /* 0x000fea0003800200 */
.L_x_2874:
        /* <DEDUP_REMOVED lines=77> */
.L_x_2880:
[----:B------:R-:W-:Y:S05]  /*25380*/  BSYNC.RECONVERGENT B3 ;  /* 0x0000000000037941 */ /* 0x000fea0003800200 */
.L_x_2879:
        /* <DEDUP_REMOVED lines=47> */
.L_x_2882:
[----:B------:R-:W-:Y:S05]  /*25680*/  BSYNC.RECONVERGENT B3 ;  /* 0x0000000000037941 */ /* 0x000fea0003800200 */
.L_x_2881:
        /* <DEDUP_REMOVED lines=22> */
.L_x_2878:
[----:B------:R-:W-:Y:S05]  /*257f0*/  BSYNC.RECONVERGENT B2 ;  /* 0x0000000000027941 */ /* 0x000fea0003800200 */
.L_x_2877:
[----:B-----5:R0:W-:Y:S02]  /*25800*/  STG.E desc[UR8][R22.64], R5 ;  /* 0x0000000516007986 */ /* 0x0201e4000c101908 */
.L_x_2873:
[----:B------:R-:W-:Y:S05]  /*25810*/  BSYNC.RECONVERGENT B1 ;  /* 0x0000000000017941 */ /* 0x000fea0003800200 */
.L_x_2872:
[----:B------:R-:W-:-:S07]  /*25820*/  IADD3 R4, PT, PT, R4, 0x80, RZ ;  /* 0x0000008004047810 */ /* 0x000fce0007ffe0ff */
.L_x_2864:
[----:B------:R-:W-:Y:S05]  /*25830*/  BSYNC.RECONVERGENT B0 ;  /* 0x0000000000007941 */ /* 0x000fea0003800200 */
.L_x_2863:
        /* <DEDUP_REMOVED lines=351> */
.L_x_2883:
        /* <DEDUP_REMOVED lines=40> */
.L_x_2886:
[----:B------:R-:W-:-:S07]  /*270b0*/  MOV R5, 0x270d0 ;  /* 0x000270d000057802 */ /* 0x000fce0000000f00 */
[----:B------:R-:W-:Y:S05]  /*270c0*/  CALL.REL.NOINC `($__internal_9_$__cuda_sm20_div_s64) ;  /* 0x0000001800e07944 */ /* 0x000fea0003c00000 */
.L_x_2885:
[----:B------:R-:W-:Y:S05]  /*270d0*/  BSYNC.RECONVERGENT B0 ;  /* 0x0000000000007941 */ /* 0x000fea0003800200 */
.L_x_2884:
        /* <DEDUP_REMOVED lines=38> */
.L_x_2888:
[----:B------:R-:W-:Y:S01]  /*27340*/  MOV R10, R14 ;  /* 0x0000000e000a7202 */ /* 0x000fe20000000f00 */
[----:B------:R-:W-:Y:S01]  /*27350*/  IMAD.MOV.U32 R3, RZ, RZ, R15 ;  /* 0x000000ffff037224 */ /* 0x000fe200078e000f */
[----:B------:R-:W-:-:S07]  /*27360*/  MOV R5, 0x27380 ;  /* 0x0002738000057802 */ /* 0x000fce0000000f00 */
[----:B------:R-:W-:Y:S05]  /*27370*/  CALL.REL.NOINC `($__internal_9_$__cuda_sm20_div_s64) ;  /* 0x0000001800347944 */ /* 0x000fea0003c00000 */
.L_x_2889:
[----:B------:R-:W-:Y:S05]  /*27380*/  BSYNC.RECONVERGENT B0 ;  /* 0x0000000000007941 */ /* 0x000fea0003800200 */
.L_x_2887:
        /* <DEDUP_REMOVED lines=208> */
.L_x_2892:
[C---:B------:R-:W-:Y:S02]  /*28090*/  IADD3 R24, P1, PT, R28.reuse, R31, RZ ;  /* 0x0000001f1c187210 */ /* 0x040fe40007f3e0ff */
[----:B------:R-:W-:-:S03]  /*280a0*/  IADD3 R20, P2, PT, R28, R35, RZ ;  /* 0x000000231c147210 */ /* 0x000fc60007f5e0ff */
[C---:B------:R-:W-:Y:S01]  /*280b0*/  IMAD.X R25, R26.reuse, 0x1, R55, P1 ;  /* 0x000000011a197824 */ /* 0x040fe200008e0637 */
[----:B------:R-:W-:Y:S02]  /*280c0*/  IADD3.X R21, PT, PT, R26, R45, RZ, P2, !PT ;  /* 0x0000002d1a157210 */ /* 0x000fe400017fe4ff */
[C---:B------:R-:W-:Y:S02]  /*280d0*/  IADD3 R8, P1, PT, R28.reuse, R39, RZ ;  /* 0x000000271c087210 */ /* 0x040fe40007f3e0ff */
[----:B------:R-:W-:Y:S01]  /*280e0*/  IADD3 R10, P2, PT, R28, R37, RZ ;  /* 0x000000251c0a7210 */ /* 0x000fe20007f5e0ff */
[----:B------:R0:W2:Y:S01]  /*280f0*/  LDG.E R32, desc[UR8][R24.64] ;  /* 0x0000000818207981 */ /* 0x0000a2000c1e1900 */
[----:B------:R-:W-:Y:S02]  /*28100*/  IADD3.X R9, PT, PT, R26, R51, RZ, P1, !PT ;  /* 0x000000331a097210 */ /* 0x000fe40000ffe4ff */
[----:B------:R-:W-:Y:S01]  /*28110*/  IADD3 R12, P1, PT, R28, R49, RZ ;  /* 0x000000311c0c7210 */ /* 0x000fe20007f3e0ff */
[----:B------:R-:W-:Y:S01]  /*28120*/  IMAD.X R11, R26, 0x1, R57, P2 ;  /* 0x000000011a0b7824 */ /* 0x000fe200010e0639 */
[----:B------:R-:W-:Y:S01]  /*28130*/  IADD3 R18, P2, PT, R28, R47, RZ ;  /* 0x0000002f1c127210 */ /* 0x000fe20007f5e0ff */
[----:B------:R-:W2:Y:S01]  /*28140*/  LDG.E R20, desc[UR8][R20.64] ;  /* 0x0000000814147981 */ /* 0x000ea2000c1e1900 */
[----:B------:R-:W-:-:S02]  /*28150*/  IADD3.X R13, PT, PT, R26, R43, RZ, P1, !PT ;  /* 0x0000002b1a0d7210 */ /* 0x000fc40000ffe4ff */
[----:B------:R-:W-:Y:S01]  /*28160*/  IADD3 R22, P1, PT, R28, R41, RZ ;  /* 0x000000291c167210 */ /* 0x000fe20007f3e0ff */
[----:B------:R-:W3:Y:S01]  /*28170*/  LDG.E R9, desc[UR8][R8.64] ;  /* 0x0000000808097981 */ /* 0x000ee2000c1e1900 */
[----:B------:R-:W-:Y:S02]  /*28180*/  IADD3.X R19, PT, PT, R26, R59, RZ, P2, !PT ;  /* 0x0000003b1a137210 */ /* 0x000fe400017fe4ff */
[----:B0-----:R-:W-:Y:S01]  /*28190*/  IADD3 R24, P2, PT, R28, R53, RZ ;  /* 0x000000351c187210 */ /* 0x001fe20007f5e0ff */
[----:B------:R-:W3:Y:S01]  /*281a0*/  LDG.E R10, desc[UR8][R10.64] ;  /* 0x000000080a0a7981 */ /* 0x000ee2000c1e1900 */
[C---:B------:R-:W-:Y:S02]  /*281b0*/  IMAD.X R23, R26.reuse, 0x1, R30, P1 ;  /* 0x000000011a177824 */ /* 0x040fe400008e061e */
[----:B------:R-:W-:Y:S01]  /*281c0*/  IADD3.X R25, PT, PT, R26, R61, RZ, P2, !PT ;  /* 0x0000003d1a197210 */ /* 0x000fe200017fe4ff */
        /* <DEDUP_REMOVED lines=17> */
.L_x_2891:
[----:B------:R-:W-:Y:S05]  /*282e0*/  BSYNC.RECONVERGENT B0 ;  /* 0x0000000000007941 */ /* 0x000fea0003800200 */
.L_x_2890:
        /* <DEDUP_REMOVED lines=63> */
[----:B------:R-:W2:Y:S01]  /*286e0*/  LDG.E R20, desc[UR8][R20.64] ;  /* 0x0000000814147981 */ /* 0x000ea2000c1e1900 */
[----:B------:R-:W-:Y:S02]  /*286f0*/  LEA R8, P1, R12, R3, 0x2 ;  /* 0x000000030c087211 */ /* 0x000fe400078210ff */
        /* <DEDUP_REMOVED lines=11> */
.L_x_2896:
[----:B------:R-:W-:Y:S05]  /*287b0*/  BSYNC.RECONVERGENT B1 ;  /* 0x0000000000017941 */ /* 0x000fea0003800200 */
.L_x_2895:
        /* <DEDUP_REMOVED lines=47> */
.L_x_2898:
[----:B------:R-:W-:Y:S05]  /*28ab0*/  BSYNC.RECONVERGENT B1 ;  /* 0x0000000000017941 */ /* 0x000fea0003800200 */
.L_x_2897:
        /* <DEDUP_REMOVED lines=22> */
.L_x_2894:
[----:B------:R-:W-:Y:S05]  /*28c20*/  BSYNC.RECONVERGENT B0 ;  /* 0x0000000000007941 */ /* 0x000fea0003800200 */
.L_x_2893:
[----:B-----5:R-:W-:Y:S01]  /*28c30*/  STG.E desc[UR8][R16.64], R5 ;  /* 0x0000000510007986 */ /* 0x020fe2000c101908 */
[----:B------:R-:W-:Y:S05]  /*28c40*/  EXIT ;  /* 0x000000000000794d */ /* 0x000fea0003800000 */
        .weak           $__internal_9_$__cuda_sm20_div_s64
        .type           $__internal_9_$__cuda_sm20_div_s64,@function
        .size           $__internal_9_$__cuda_sm20_div_s64,(.L_x_3498 - $__internal_9_$__cuda_sm20_div_s64)
$__internal_9_$__cuda_sm20_div_s64:
        /* <DEDUP_REMOVED lines=83> */
[----:B------:R-:W-:Y:S06]  /*29180*/  RET.REL.NODEC R6 `(_ZN2at6native61_GLOBAL__N__2cc7adc6_23_UnfoldBackwardKernel_cu_9e10b42f_332735_unfold_backward_elementwise_kernelILi128ELi8EZNS1_32_unfold_backward_internal_kernelIiEEvRNS_14TensorIteratorEllllllEUliE_EEviT1_) ;  /* 0xfffffd6c069c7950 */ /* 0x000fec0003c3ffff */
.L_x_2899:
        /* <DEDUP_REMOVED lines=15> */
.L_x_3498:


//--------------------- .text._ZN2at6native61_GLOBAL__N__2cc7adc6_23_UnfoldBackwardKernel_cu_9e10b42f_332735_unfold_backward_elementwise_kernelILi128ELi8EZNS1_32_unfold_backward_internal_kernelIaEEvRNS_14TensorIteratorEllllllEUliE_EEviT1_ --------------------------
	.section	.text._ZN2at6native61_GLOBAL__N__2cc7adc6_23_UnfoldBackwardKernel_cu_9e10b42f_332735_unfold_backward_elementwise_kernelILi128ELi8EZNS1_32_unfold_backward_internal_kernelIaEEvRNS_14TensorIteratorEllllllEUliE_EEviT1_,"ax",@progbits
	.align	128
.text._ZN2at6native61_GLOBAL__N__2cc7adc6_23_UnfoldBackwardKernel_cu_9e10b42f_332735_unfold_backward_elementwise_kernelILi128ELi8EZNS1_32_unfold_backward_internal_kernelIaEEvRNS_14TensorIteratorEllllllEUliE_EEviT1_:
        .type           _ZN2at6native61_GLOBAL__N__2cc7adc6_23_UnfoldBackwardKernel_cu_9e10b42f_332735_unfold_backward_elementwise_kernelILi128ELi8EZNS1_32_unfold_backward_internal_kernelIaEEvRNS_14TensorIteratorEllllllEUliE_EEviT1_,@function
        .size           _ZN2at6native61_GLOBAL__N__2cc7adc6_23_UnfoldBackwardKernel_cu_9e10b42f_332735_unfold_backward_elementwise_kernelILi128ELi8EZNS1_32_unfold_backward_internal_kernelIaEEvRNS_14TensorIteratorEllllllEUliE_EEviT1_,(.L_x_3500 - _ZN2at6native61_GLOBAL__N__2cc7adc6_23_UnfoldBackwardKernel_cu_9e10b42f_332735_unfold_backward_elementwise_kernelILi128ELi8EZNS1_32_unfold_backward_internal_kernelIaEEvRNS_14TensorIteratorEllllllEUliE_EEviT1_)
        .other          _ZN2at6native61_GLOBAL__N__2cc7adc6_23_UnfoldBackwardKernel_cu_9e10b42f_332735_unfold_backward_elementwise_kernelILi128ELi8EZNS1_32_unfold_backward_internal_kernelIaEEvRNS_14TensorIteratorEllllllEUliE_EEviT1_,@"STO_CUDA_ENTRY STV_DEFAULT"
_ZN2at6native61_GLOBAL__N__2cc7adc6_23_UnfoldBackwardKernel_cu_9e10b42f_332735_unfold_backward_elementwise_kernelILi128ELi8EZNS1_32_unfold_backward_internal_kernelIaEEvRNS_14TensorIteratorEllllllEUliE_EEviT1_:
        /* <DEDUP_REMOVED lines=51> */
.L_x_2904:
[----:B------:R-:W-:-:S07]  /*0330*/  MOV R5, 0x350 ;  /* 0x0000035000057802 */ /* 0x000fce0000000f00 */
[----:B------:R-:W-:Y:S05]  /*0340*/  CALL.REL.NOINC `($__internal_10_$__cuda_sm20_div_s64) ;  /* 0x0000026000887944 */ /* 0x000fea0003c00000 */
.L_x_2903:
        /* <DEDUP_REMOVED lines=37> */
.L_x_2905:
[----:B------:R-:W-:Y:S01]  /*05a0*/  MOV R10, R14 ;  /* 0x0000000e000a7202 */ /* 0x000fe20000000f00 */
[----:B------:R-:W-:Y:S01]  /*05b0*/  IMAD.MOV.U32 R3, RZ, RZ, R15 ;  /* 0x000000ffff037224 */ /* 0x000fe200078e000f */
[----:B------:R-:W-:-:S07]  /*05c0*/  MOV R5, 0x5e0 ;  /* 0x000005e000057802 */ /* 0x000fce0000000f00 */
[----:B------:R-:W-:Y:S05]  /*05d0*/  CALL.REL.NOINC `($__internal_10_$__cuda_sm20_div_s64) ;  /* 0x0000025c00e47944 */ /* 0x000fea0003c00000 */
.L_x_2906:
        /* <DEDUP_REMOVED lines=93> */
[----:B------:R-:W-:Y:S02]  /*0bb0*/  IMAD R47, R47, R20, RZ ;  /* 0x000000142f2f7224 */ /* 0x000fe400078e02ff */
[----:B------:R-:W-:Y:S02]  /*0bc0*/  IMAD R50, R50, UR14, RZ ;  /* 0x0000000e32327c24 */ /* 0x000fe4000f8e02ff */
[----:B------:R-:W-:Y:S02]  /*0bd0*/  IMAD R31, R34, R21, R35 ;  /* 0x00000015221f7224 */ /* 0x000fe400078e0223 */
[----:B------:R-:W-:-:S02]  /*0be0*/  IMAD R36, R36, UR14, RZ ;  /* 0x0000000e24247c24 */ /* 0x000fc4000f8e02ff */
[----:B------:R-:W-:-:S04]  /*0bf0*/  IMAD.WIDE.U32 R34, R34, R20, RZ ;  /* 0x0000001422227225 */ /* 0x000fc800078e00ff */
[C---:B------:R-:W-:Y:S01]  /*0c00*/  IMAD R47, R32.reuse, R21, R47 ;  /* 0x00000015202f7224 */ /* 0x040fe200078e022f */
[----:B------:R-:W-:Y:S01]  /*0c10*/  IADD3 R35, PT, PT, R35, R31, RZ ;  /* 0x0000001f23237210 */ /* 0x000fe20007ffe0ff */
[----:B------:R-:W-:Y:S02]  /*0c20*/  IMAD R50, R39, UR15, R50 ;  /* 0x0000000f27327c24 */ /* 0x000fe4000f8e0232 */
[----:B------:R-:W-:-:S04]  /*0c30*/  IMAD.WIDE.U32 R32, R32, R20, RZ ;  /* 0x0000001420207225 */ /* 0x000fc800078e00ff */
[----:B------:R-:W-:Y:S02]  /*0c40*/  IMAD R25, R25, UR6, RZ ;  /* 0x0000000619197c24 */ /* 0x000fe4000f8e02ff */
[----:B------:R-:W-:Y:S02]  /*0c50*/  IMAD R51, R37, UR15, R36 ;  /* 0x0000000f25337c24 */ /* 0x000fe4000f8e0224 */
[----:B------:R-:W-:-:S04]  /*0c60*/  IMAD.WIDE.U32 R38, R39, UR14, R14 ;  /* 0x0000000e27267c25 */ /* 0x000fc8000f8e000e */
[----:B------:R-:W-:-:S04]  /*0c70*/  IMAD.WIDE.U32 R36, R37, UR14, R14 ;  /* 0x0000000e25247c25 */ /* 0x000fc8000f8e000e */
[----:B------:R-:W-:Y:S01]  /*0c80*/  IMAD R49, R49, R20, RZ ;  /* 0x0000001431317224 */ /* 0x000fe200078e02ff */
[----:B------:R-:W-:Y:S01]  /*0c90*/  IADD3 R48, PT, PT, R37, R51, RZ ;  /* 0x0000003325307210 */ /* 0x000fe20007ffe0ff */
[----:B------:R-:W-:Y:S02]  /*0ca0*/  IMAD R31, R22, UR6, RZ ;  /* 0x00000006161f7c24 */ /* 0x000fe4000f8e02ff */
[----:B------:R-:W-:Y:S02]  /*0cb0*/  IMAD.IADD R33, R33, 0x1, R47 ;  /* 0x0000000121217824 */ /* 0x000fe400078e022f */
[----:B------:R-:W-:Y:S02]  /*0cc0*/  IMAD R22, R46, UR7, R25 ;  /* 0x000000072e167c24 */ /* 0x000fe4000f8e0219 */
[----:B------:R-:W-:Y:S02]  /*0cd0*/  IMAD.IADD R50, R39, 0x1, R50 ;  /* 0x0000000127327824 */ /* 0x000fe400078e0232 */
[----:B------:R-:W-:-:S02]  /*0ce0*/  IMAD R25, R2, UR14, RZ ;  /* 0x0000000e02197c24 */ /* 0x000fc4000f8e02ff */
[C---:B------:R-:W-:Y:S02]  /*0cf0*/  IMAD R49, R30.reuse, R21, R49 ;  /* 0x000000151e317224 */ /* 0x040fe400078e0231 */
[----:B------:R-:W-:-:S04]  /*0d00*/  IMAD.WIDE.U32 R52, R30, R20, RZ ;  /* 0x000000141e347225 */ /* 0x000fc800078e00ff */
[----:B------:R-:W-:-:S04]  /*0d10*/  IMAD.WIDE.U32 R26, R46, UR6, R26 ;  /* 0x000000062e1a7c25 */ /* 0x000fc8000f8e001a */
[----:B------:R-:W-:Y:S02]  /*0d20*/  IMAD R46, R9, UR6, RZ ;  /* 0x00000006092e7c24 */ /* 0x000fe4000f8e02ff */
[C---:B------:R-:W-:Y:S02]  /*0d30*/  IMAD R30, R8.reuse, UR7, R31 ;  /* 0x00000007081e7c24 */ /* 0x040fe4000f8e021f */
[----:B------:R-:W-:-:S04]  /*0d40*/  IMAD.WIDE.U32 R8, R8, UR6, R32 ;  /* 0x0000000608087c25 */ /* 0x000fc8000f8e0020 */
[----:B------:R-:W-:Y:S02]  /*0d50*/  IMAD R50, R50, R20, RZ ;  /* 0x0000001432327224 */ /* 0x000fe400078e02ff */
[C---:B------:R-:W-:Y:S02]  /*0d60*/  IMAD R25, R0.reuse, UR15, R25 ;  /* 0x0000000f00197c24 */ /* 0x040fe4000f8e0219 */
[----:B0-----:R-:W-:-:S04]  /*0d70*/  IMAD.WIDE.U32 R32, R0, UR14, R28 ;  /* 0x0000000e00207c25 */ /* 0x001fc8000f8e001c */
[----:B------:R-:W-:Y:S01]  /*0d80*/  IMAD R48, R48, R20, RZ ;  /* 0x0000001430307224 */ /* 0x000fe200078e02ff */
[----:B------:R-:W-:Y:S01]  /*0d90*/  IADD3 R25, PT, PT, R33, R25, RZ ;  /* 0x0000001921197210 */ /* 0x000fe20007ffe0ff */
[----:B------:R-:W-:Y:S02]  /*0da0*/  IMAD R50, R38, R21, R50 ;  /* 0x0000001526327224 */ /* 0x000fe400078e0232 */
[----:B------:R-:W-:Y:S01]  /*0db0*/  IMAD R29, R10, UR6, RZ ;  /* 0x000000060a1d7c24 */ /* 0x000fe2000f8e02ff */
[----:B------:R-:W-:Y:S01]  /*0dc0*/  IADD3 R10, P3, PT, R14, -R32, RZ ;  /* 0x800000200e0a7210 */ /* 0x000fe20007f7e0ff */
[----:B------:R-:W-:-:S04]  /*0dd0*/  IMAD.WIDE.U32 R38, R38, R20, RZ ;  /* 0x0000001426267225 */ /* 0x000fc800078e00ff */
[C---:B------:R-:W-:Y:S01]  /*0de0*/  IMAD R48, R36.reuse, R21, R48 ;  /* 0x0000001524307224 */ /* 0x040fe200078e0230 */
[----:B------:R-:W-:Y:S01]  /*0df0*/  IADD3 R39, PT, PT, R39, R50, RZ ;  /* 0x0000003227277210 */ /* 0x000fe20007ffe0ff */
[----:B------:R-:W-:-:S04]  /*0e00*/  IMAD.WIDE.U32 R36, R36, R20, RZ ;  /* 0x0000001424247225 */ /* 0x000fc800078e00ff */
[----:B------:R-:W-:Y:S02]  /*0e10*/  IMAD R32, R12, UR6, RZ ;  /* 0x000000060c207c24 */ /* 0x000fe4000f8e02ff */
[----:B------:R-:W-:Y:S02]  /*0e20*/  IMAD R12, R44, UR7, R29 ;  /* 0x000000072c0c7c24 */ /* 0x000fe4000f8e021d */
[----:B------:R-:W-:Y:S01]  /*0e30*/  IMAD.X R29, R15, 0x1, ~R25, P3 ;  /* 0x000000010f1d7824 */ /* 0x000fe200018e0e19 */
[----:B------:R-:W-:Y:S01]  /*0e40*/  IADD3.X R25, PT, PT, R23, UR7, RZ, P2, !PT ;  /* 0x0000000717197c10 */ /* 0x000fe200097fe4ff */
        /* <DEDUP_REMOVED lines=19> */
[----:B------:R-:W-:Y:S01]  /*0f80*/  IMAD.IADD R44, R19, 0x1, R41 ;  /* 0x00000001132c7824 */ /* 0x000fe200078e0229 */
[----:B------:R-:W-:Y:S01]  /*0f90*/  IADD3 R41, PT, PT, R25, R29, RZ ;  /* 0x0000001d19297210 */ /* 0x000fe20007ffe0ff */
[----:B------:R-:W-:Y:S01]  /*0fa0*/  IMAD.U32 R10, RZ, RZ, UR13 ;  /* 0x0000000dff0a7e24 */ /* 0x000fe2000f8e00ff */
[----:B------:R-:W-:Y:S01]  /*0fb0*/  IADD3 R46, PT, PT, R9, R30, RZ ;  /* 0x0000001e092e7210 */ /* 0x000fe20007ffe0ff */
[----:B------:R-:W-:Y:S01]  /*0fc0*/  IMAD.IADD R45, R27, 0x1, R22 ;  /* 0x000000011b2d7824 */ /* 0x000fe200078e0216 */
[----:B------:R-:W-:Y:S01]  /*0fd0*/  IADD3 R48, PT, PT, R43, R23, RZ ;  /* 0x000000172b307210 */ /* 0x000fe20007ffe0ff */
[----:B------:R-:W-:-:S02]  /*0fe0*/  IMAD.IADD R47, R35, 0x1, R28 ;  /* 0x00000001232f7824 */ /* 0x000fc400078e021c */
[----:B------:R-:W-:-:S07]  /*0ff0*/  IMAD.IADD R11, R39, 0x1, R11 ;  /* 0x00000001270b7824 */ /* 0x000fce00078e020b */
.L_x_2911:
[C---:B------:R-:W-:Y:S02]  /*1000*/  IADD3 R22, P1, PT, R20.reuse, R18, RZ ;  /* 0x0000001214167210 */ /* 0x040fe40007f3e0ff */
[----:B------:R-:W-:-:S03]  /*1010*/  IADD3 R50, P2, PT, R20, R24, RZ ;  /* 0x0000001814327210 */ /* 0x000fc60007f5e0ff */
[----:B------:R-:W-:Y:S01]  /*1020*/  IMAD.X R23, R10, 0x1, R44, P1 ;  /* 0x000000010a177824 */ /* 0x000fe200008e062c */
[----:B------:R-:W-:Y:S02]  /*1030*/  IADD3 R28, P1, PT, R20, R26, RZ ;  /* 0x0000001a141c7210 */ /* 0x000fe40007f3e0ff */
[----:B------:R-:W-:Y:S02]  /*1040*/  IADD3.X R51, PT, PT, R10, R41, RZ, P2, !PT ;  /* 0x000000290a337210 */ /* 0x000fe400017fe4ff */
[----:B------:R-:W-:Y:S01]  /*1050*/  IADD3 R30, P2, PT, R20, R8, RZ ;  /* 0x00000008141e7210 */ /* 0x000fe20007f5e0ff */
[C---:B------:R-:W-:Y:S01]  /*1060*/  IMAD.X R29, R10.reuse, 0x1, R45, P1 ;  /* 0x000000010a1d7824 */ /* 0x040fe200008e062d */
[----:B------:R0:W2:Y:S02]  /*1070*/  LDG.E.U8 R49, desc[UR8][R22.64] ;  /* 0x0000000816317981 */ /* 0x0000a4000c1e1100 */
[----:B------:R-:W-:Y:S02]  /*1080*/  IADD3.X R31, PT, PT, R10, R46, RZ, P2, !PT ;  /* 0x0000002e0a1f7210 */ /* 0x000fe400017fe4ff */
[----:B------:R1:W3:Y:S01]  /*1090*/  LDG.E.U8 R52, desc[UR8][R28.64] ;  /* 0x000000081c347981 */ /* 0x0002e2000c1e1100 */
[----:B------:R-:W-:-:S03]  /*10a0*/  IADD3 R32, P3, PT, R20, R42, RZ ;  /* 0x0000002a14207210 */ /* 0x000fc60007f7e0ff */
[----:B------:R-:W2:Y:S01]  /*10b0*/  LDG.E.U8 R50, desc[UR8][R50.64] ;  /* 0x0000000832327981 */ /* 0x000ea2000c1e1100 */
[----:B0-----:R-:W-:-:S03]  /*10c0*/  IADD3 R22, P1, PT, R20, R34, RZ ;  /* 0x0000002214167210 */ /* 0x001fc60007f3e0ff */
[----:B------:R0:W3:Y:S01]  /*10d0*/  LDG.E.U8 R53, desc[UR8][R30.64] ;  /* 0x000000081e357981 */ /* 0x0000e2000c1e1100 */
[----:B-1----:R-:W-:Y:S01]  /*10e0*/  IADD3 R28, P2, PT, R20, R36, RZ ;  /* 0x00000024141c7210 */ /* 0x002fe20007f5e0ff */
[----:B------:R-:W-:-:S03]  /*10f0*/  IMAD.X R23, R10, 0x1, R47, P1 ;  /* 0x000000010a177824 */ /* 0x000fc600008e062f */
[C---:B------:R-:W-:Y:S02]  /*1100*/  IADD3.X R29, PT, PT, R10.reuse, R12, RZ, P2, !PT ;  /* 0x0000000c0a1d7210 */ /* 0x040fe400017fe4ff */
[----:B------:R-:W-:Y:S01]  /*1110*/  IADD3.X R33, PT, PT, R10, R48, RZ, P3, !PT ;  /* 0x000000300a217210 */ /* 0x000fe20001ffe4ff */
[----:B------:R-:W4:Y:S01]  /*1120*/  LDG.E.U8 R22, desc[UR8][R22.64] ;  /* 0x0000000816167981 */ /* 0x000f22000c1e1100 */
[----:B0-----:R-:W-:-:S03]  /*1130*/  IADD3 R30, P1, PT, R20, R38, RZ ;  /* 0x00000026141e7210 */ /* 0x001fc60007f3e0ff */
[----:B------:R-:W4:Y:S02]  /*1140*/  LDG.E.U8 R51, desc[UR8][R28.64] ;  /* 0x000000081c337981 */ /* 0x000f24000c1e1100 */
[----:B------:R-:W-:Y:S02]  /*1150*/  IMAD.X R31, R10, 0x1, R11, P1 ;  /* 0x000000010a1f7824 */ /* 0x000fe400008e060b */
[----:B------:R-:W4:Y:S04]  /*1160*/  LDG.E.U8 R32, desc[UR8][R32.64] ;  /* 0x0000000820207981 */ /* 0x000f28000c1e1100 */
[----:B------:R-:W4:Y:S01]  /*1170*/  LDG.E.U8 R31, desc[UR8][R30.64] ;  /* 0x000000081e1f7981 */ /* 0x000f22000c1e1100 */
[----:B------:R-:W-:-:S04]  /*1180*/  IADD3 R13, P1, PT, R13, -0x8, RZ ;  /* 0xfffffff80d0d7810 */ /* 0x000fc80007f3e0ff */
[----:B------:R-:W-:Y:S02]  /*1190*/  IADD3.X R21, PT, PT, R21, -0x1, RZ, P1, !PT ;  /* 0xffffffff15157810 */ /* 0x000fe40000ffe4ff */
[----:B------:R-:W-:-:S04]  /*11a0*/  ISETP.NE.U32.AND P1, PT, R13, RZ, PT ;  /* 0x000000ff0d00720c */ /* 0x000fc80003f25070 */
[----:B------:R-:W-:Y:S02]  /*11b0*/  ISETP.NE.AND.EX P1, PT, R21, RZ, PT, P1 ;  /* 0x000000ff1500720c */ /* 0x000fe40003f25310 */
[----:B------:R-:W-:Y:S02]  /*11c0*/  IADD3 R0, P2, PT, R0, 0x8, RZ ;  /* 0x0000000800007810 */ /* 0x000fe40007f5e0ff */
[----:B------:R-:W-:-:S03]  /*11d0*/  IADD3 R20, P3, PT, R20, R7, RZ ;  /* 0x0000000714147210 */ /* 0x000fc60007f7e0ff */
[----:B------:R-:W-:Y:S01]  /*11e0*/  IMAD.X R2, RZ, RZ, R2, P2 ;  /* 0x000000ffff027224 */ /* 0x000fe200010e0602 */
[----:B------:R-:W-:Y:S02]  /*11f0*/  IADD3.X R10, PT, PT, R10, R40, RZ, P3, !PT ;  /* 0x000000280a0a7210 */ /* 0x000fe40001ffe4ff */
[----:B--2--5:R-:W-:-:S04]  /*1200*/  IADD3 R49, PT, PT, R50, R3, R49 ;  /* 0x0000000332317210 */ /* 0x024fc80007ffe031 */
[----:B---3--:R-:W-:-:S04]  /*1210*/  IADD3 R49, PT, PT, R53, R49, R52 ;  /* 0x0000003135317210 */ /* 0x008fc80007ffe034 */
[----:B----4-:R-:W-:-:S04]  /*1220*/  IADD3 R22, PT, PT, R51, R49, R22 ;  /* 0x0000003133167210 */ /* 0x010fc80007ffe016 */
[----:B------:R-:W-:-:S04]  /*1230*/  IADD3 R22, PT, PT, R32, R22, R31 ;  /* 0x0000001620167210 */ /* 0x000fc80007ffe01f */
[----:B------:R-:W-:Y:S01]  /*1240*/  PRMT R3, R22, 0x7610, R3 ;  /* 0x0000761016037816 */ /* 0x000fe20000000003 */
[----:B------:R-:W-:Y:S06]  /*1250*/  @P1 BRA `(.L_x_2911) ;  /* 0xfffffffc00681947 */ /* 0x000fec000383ffff */
.L_x_2910:
[----:B------:R-:W-:Y:S05]  /*1260*/  BSYNC.RECONVERGENT B2 ;  /* 0x0000000000027941 */ /* 0x000fea0003800200 */
.L_x_2909:
        /* <DEDUP_REMOVED lines=15> */
[----:B------:R-:W4:Y:S01]  /*1360*/  LDCU.64 UR6, c[0x0][0x5f0] ;  /* 0x0000be00ff0677ac */ /* 0x000f220008000a00 */
[----:B0-----:R-:W-:Y:S02]  /*1370*/  IMAD R11, R2, UR14, RZ ;  /* 0x0000000e020b7c24 */ /* 0x001fe4000f8e02ff */
[----:B------:R-:W-:-:S04]  /*1380*/  IMAD.WIDE.U32 R8, R0, UR14, RZ ;  /* 0x0000000e00087c25 */ /* 0x000fc8000f8e00ff */
[----:B--2---:R-:W-:Y:S02]  /*1390*/  IMAD R6, R6, UR12, RZ ;  /* 0x0000000c06067c24 */ /* 0x004fe4000f8e02ff */
[----:B------:R-:W-:Y:S02]  /*13a0*/  IMAD R19, R0, UR15, R11 ;  /* 0x0000000f00137c24 */ /* 0x000fe4000f8e020b */
[C---:B------:R-:W-:Y:S02]  /*13b0*/  IMAD R11, R7.reuse, UR13, R6 ;  /* 0x0000000d070b7c24 */ /* 0x040fe4000f8e0206 */
[----:B------:R-:W-:Y:S01]  /*13c0*/  IMAD.WIDE.U32 R6, R7, UR12, R14 ;  /* 0x0000000c07067c25 */ /* 0x000fe2000f8e000e */
[----:B------:R-:W-:-:S03]  /*13d0*/  IADD3 R9, PT, PT, R9, R19, RZ ;  /* 0x0000001309097210 */ /* 0x000fc60007ffe0ff */
[----:B------:R-:W-:Y:S02]  /*13e0*/  IMAD.IADD R11, R7, 0x1, R11 ;  /* 0x00000001070b7824 */ /* 0x000fe400078e020b */
[----:B------:R-:W-:Y:S02]  /*13f0*/  IMAD R19, R2, UR12, RZ ;  /* 0x0000000c02137c24 */ /* 0x000fe4000f8e02ff */
[----:B---3--:R-:W-:Y:S02]  /*1400*/  IMAD R7, R11, UR16, RZ ;  /* 0x000000100b077c24 */ /* 0x008fe4000f8e02ff */
[----:B------:R-:W-:Y:S01]  /*1410*/  IMAD.WIDE.U32 R10, R6, UR16, R8 ;  /* 0x00000010060a7c25 */ /* 0x000fe2000f8e0008 */
[----:B------:R-:W-:-:S03]  /*1420*/  IADD3 R8, P1, PT, R8, UR14, RZ ;  /* 0x0000000e08087c10 */ /* 0x000fc6000ff3e0ff */
[----:B-1----:R-:W-:Y:S01]  /*1430*/  IMAD.WIDE.U32 R12, R0, UR12, R12 ;  /* 0x0000000c000c7c25 */ /* 0x002fe2000f8e000c */
[----:B------:R-:W-:-:S03]  /*1440*/  IADD3.X R9, PT, PT, R9, UR15, RZ, P1, !PT ;  /* 0x0000000f09097c10 */ /* 0x000fc60008ffe4ff */
[----:B------:R-:W-:Y:S01]  /*1450*/  IMAD R19, R0, UR13, R19 ;  /* 0x0000000d00137c24 */ /* 0x000fe2000f8e0213 */
[----:B------:R-:W-:Y:S01]  /*1460*/  IADD3 R21, P3, PT, R12, UR12, RZ ;  /* 0x0000000c0c157c10 */ /* 0x000fe2000ff7e0ff */
[----:B------:R-:W-:Y:S01]  /*1470*/  IMAD R7, R6, UR17, R7 ;  /* 0x0000001106077c24 */ /* 0x000fe2000f8e0207 */
[----:B----4-:R-:W-:Y:S02]  /*1480*/  IADD3 R6, P2, PT, R10, UR6, RZ ;  /* 0x000000060a067c10 */ /* 0x010fe4000ff5e0ff */
[----:B------:R-:W-:Y:S02]  /*1490*/  IADD3 R23, PT, PT, R13, R19, RZ ;  /* 0x000000130d177210 */ /* 0x000fe40007ffe0ff */
[----:B------:R-:W-:Y:S02]  /*14a0*/  IADD3.X R7, PT, PT, R7, UR7, R11, P2, !PT ;  /* 0x0000000707077c10 */ /* 0x000fe400097fe40b */
[----:B------:R-:W-:Y:S02]  /*14b0*/  IADD3 R25, P6, PT, R14, -R12, RZ ;  /* 0x8000000c0e197210 */ /* 0x000fe40007fde0ff */
[----:B------:R-:W-:Y:S01]  /*14c0*/  IADD3 R10, P2, PT, R8, UR14, RZ ;  /* 0x0000000e080a7c10 */ /* 0x000fe2000ff5e0ff */
[----:B------:R-:W2:Y:S01]  /*14d0*/  LDG.E.U8 R6, desc[UR8][R6.64] ;  /* 0x0000000806067981 */ /* 0x000ea2000c1e1100 */
[----:B------:R-:W-:-:S02]  /*14e0*/  IADD3 R19, P4, P5, R14, -UR12, -R21 ;  /* 0x8000000c0e137c10 */ /* 0x000fc4000fd9e815 */
[----:B------:R-:W-:Y:S01]  /*14f0*/  IADD3.X R13, PT, PT, R23, UR13, RZ, P3, !PT ;  /* 0x0000000d170d7c10 */ /* 0x000fe20009ffe4ff */
[----:B------:R-:W-:Y:S01]  /*1500*/  IMAD.X R23, R15, 0x1, ~R23, P6 ;  /* 0x000000010f177824 */ /* 0x000fe200030e0e17 */
[----:B------:R-:W-:Y:S02]  /*1510*/  IADD3 R21, P1, PT, R14, -R21, RZ ;  /* 0x800000150e157210 */ /* 0x000fe40007f3e0ff */
[----:B------:R-:W-:Y:S01]  /*1520*/  IADD3 R12, P3, PT, R10, UR14, RZ ;  /* 0x0000000e0a0c7c10 */ /* 0x000fe2000ff7e0ff */
[----:B------:R-:W-:Y:S01]  /*1530*/  IMAD R24, R23, UR16, RZ ;  /* 0x0000001017187c24 */ /* 0x000fe2000f8e02ff */
[----:B------:R-:W-:Y:S01]  /*1540*/  IADD3.X R11, PT, PT, R9, UR15, RZ, P2, !PT ;  /* 0x0000000f090b7c10 */ /* 0x000fe200097fe4ff */
[----:B------:R-:W-:Y:S01]  /*1550*/  IMAD.WIDE.U32 R8, R25, UR16, R8 ;  /* 0x0000001019087c25 */ /* 0x000fe2000f8e0008 */
[C---:B------:R-:W-:Y:S02]  /*1560*/  IADD3.X R18, PT, PT, R15.reuse, ~UR13, ~R13, P4, P5 ;  /* 0x8000000d0f127c10 */ /* 0x040fe4000a7eac0d */
[----:B------:R-:W-:Y:S01]  /*1570*/  IADD3.X R22, PT, PT, R15, ~R13, RZ, P1, !PT ;  /* 0x8000000d0f167210 */ /* 0x000fe20000ffe4ff */
[----:B------:R-:W-:Y:S01]  /*1580*/  IMAD R23, R25, UR17, R24 ;  /* 0x0000001119177c24 */ /* 0x000fe2000f8e0218 */
[----:B------:R-:W-:Y:S01]  /*1590*/  IADD3.X R13, PT, PT, R11, UR15, RZ, P3, !PT ;  /* 0x0000000f0b0d7c10 */ /* 0x000fe20009ffe4ff */
[----:B------:R-:W-:Y:S01]  /*15a0*/  IMAD R18, R18, UR16, RZ ;  /* 0x0000001012127c24 */ /* 0x000fe2000f8e02ff */
[----:B------:R-:W-:Y:S01]  /*15b0*/  IADD3 R8, P1, PT, R8, UR6, RZ ;  /* 0x0000000608087c10 */ /* 0x000fe2000ff3e0ff */
[----:B------:R-:W-:-:S02]  /*15c0*/  IMAD R22, R22, UR16, RZ ;  /* 0x0000001016167c24 */ /* 0x000fc4000f8e02ff */
[----:B------:R-:W-:Y:S01]  /*15d0*/  IMAD.WIDE.U32 R10, R21, UR16, R10 ;  /* 0x00000010150a7c25 */ /* 0x000fe2000f8e000a */
[----:B------:R-:W-:-:S03]  /*15e0*/  IADD3.X R9, PT, PT, R23, UR7, R9, P1, !PT ;  /* 0x0000000717097c10 */ /* 0x000fc60008ffe409 */
[----:B------:R-:W-:Y:S01]  /*15f0*/  IMAD.WIDE.U32 R12, R19, UR16, R12 ;  /* 0x00000010130c7c25 */ /* 0x000fe2000f8e000c */
[----:B------:R-:W-:Y:S01]  /*1600*/  IADD3 R10, P2, PT, R10, UR6, RZ ;  /* 0x000000060a0a7c10 */ /* 0x000fe2000ff5e0ff */
[----:B------:R-:W2:Y:S02]  /*1610*/  LDG.E.U8 R8, desc[UR8][R8.64] ;  /* 0x0000000808087981 */ /* 0x000ea4000c1e1100 */
[----:B------:R-:W-:Y:S01]  /*1620*/  IMAD R21, R21, UR17, R22 ;  /* 0x0000001115157c24 */ /* 0x000fe2000f8e0216 */
[----:B------:R-:W-:Y:S01]  /*1630*/  IADD3 R12, P1, PT, R12, UR6, RZ ;  /* 0x000000060c0c7c10 */ /* 0x000fe2000ff3e0ff */
[----:B------:R-:W-:-:S03]  /*1640*/  IMAD R19, R19, UR17, R18 ;  /* 0x0000001113137c24 */ /* 0x000fc6000f8e0212 */
[----:B------:R-:W-:Y:S02]  /*1650*/  IADD3.X R11, PT, PT, R11, UR7, R21, P2, !PT ;  /* 0x000000070b0b7c10 */ /* 0x000fe400097fe415 */
[----:B------:R-:W-:-:S03]  /*1660*/  IADD3.X R13, PT, PT, R13, UR7, R19, P1, !PT ;  /* 0x000000070d0d7c10 */ /* 0x000fc60008ffe413 */
[----:B------:R-:W3:Y:S04]  /*1670*/  LDG.E.U8 R10, desc[UR8][R10.64] ;  /* 0x000000080a0a7981 */ /* 0x000ee8000c1e1100 */
[----:B------:R-:W3:Y:S01]  /*1680*/  LDG.E.U8 R12, desc[UR8][R12.64] ;  /* 0x000000080c0c7981 */ /* 0x000ee2000c1e1100 */
[----:B------:R-:W-:-:S05]  /*1690*/  IADD3 R0, P1, PT, R0, 0x4, RZ ;  /* 0x0000000400007810 */ /* 0x000fca0007f3e0ff */
[----:B------:R-:W-:Y:S01]  /*16a0*/  IMAD.X R2, RZ, RZ, R2, P1 ;  /* 0x000000ffff027224 */ /* 0x000fe200008e0602 */
[----:B--2--5:R-:W-:-:S04]  /*16b0*/  IADD3 R3, PT, PT, R8, R3, R6 ;  /* 0x0000000308037210 */ /* 0x024fc80007ffe006 */
[----:B---3--:R-:W-:-:S07]  /*16c0*/  IADD3 R3, PT, PT, R12, R3, R10 ;  /* 0x000000030c037210 */ /* 0x008fce0007ffe00a */
.L_x_2915:
[----:B------:R-:W-:Y:S05]  /*16d0*/  BSYNC.RECONVERGENT B3 ;  /* 0x0000000000037941 */ /* 0x000fea0003800200 */
.L_x_2914:
        /* <DEDUP_REMOVED lines=17> */
[----:B--2---:R-:W-:Y:S02]  /*17f0*/  IMAD R21, R2, UR6, RZ ;  /* 0x0000000602157c24 */ /* 0x004fe4000f8e02ff */
[----:B------:R-:W-:Y:S02]  /*1800*/  IMAD R12, R10, UR6, RZ ;  /* 0x000000060a0c7c24 */ /* 0x000fe4000f8e02ff */
[----:B0-----:R-:W-:-:S04]  /*1810*/  IMAD.WIDE.U32 R10, R0, UR6, R6 ;  /* 0x00000006000a7c25 */ /* 0x001fc8000f8e0006 */
[----:B------:R-:W-:Y:S01]  /*1820*/  IMAD R19, R0, UR13, R13 ;  /* 0x0000000d00137c24 */ /* 0x000fe2000f8e020d */
[----:B------:R-:W-:Y:S01]  /*1830*/  IADD3 R23, P1, PT, R14, -R10, RZ ;  /* 0x8000000a0e177210 */ /* 0x000fe20007f3e0ff */
[----:B------:R-:W-:Y:S02]  /*1840*/  IMAD R21, R0, UR7, R21 ;  /* 0x0000000700157c24 */ /* 0x000fe4000f8e0215 */
[C---:B------:R-:W-:Y:S01]  /*1850*/  IMAD R13, R5.reuse, UR7, R12 ;  /* 0x00000007050d7c24 */ /* 0x040fe2000f8e020c */
[----:B------:R-:W-:Y:S01]  /*1860*/  IADD3 R12, P2, PT, R8, UR12, RZ ;  /* 0x0000000c080c7c10 */ /* 0x000fe2000ff5e0ff */
[----:B------:R-:W-:Y:S01]  /*1870*/  IMAD.WIDE.U32 R6, R5, UR6, R14 ;  /* 0x0000000605067c25 */ /* 0x000fe2000f8e000e */
[----:B------:R-:W-:-:S03]  /*1880*/  IADD3 R21, PT, PT, R11, R21, RZ ;  /* 0x000000150b157210 */ /* 0x000fc60007ffe0ff */
[----:B------:R-:W-:Y:S01]  /*1890*/  IMAD.IADD R9, R9, 0x1, R19 ;  /* 0x0000000109097824 */ /* 0x000fe200078e0213 */
[----:B------:R-:W-:Y:S01]  /*18a0*/  IADD3.X R21, PT, PT, R15, ~R21, RZ, P1, !PT ;  /* 0x800000150f157210 */ /* 0x000fe20000ffe4ff */
[----:B------:R-:W-:-:S03]  /*18b0*/  IMAD.IADD R5, R7, 0x1, R13 ;  /* 0x0000000107057824 */ /* 0x000fc600078e020d */
[----:B------:R-:W-:Y:S01]  /*18c0*/  IADD3.X R13, PT, PT, R9, UR13, RZ, P2, !PT ;  /* 0x0000000d090d7c10 */ /* 0x000fe200097fe4ff */
[----:B---3--:R-:W-:Y:S02]  /*18d0*/  IMAD R5, R5, UR14, RZ ;  /* 0x0000000e05057c24 */ /* 0x008fe4000f8e02ff */
[----:B------:R-:W-:-:S04]  /*18e0*/  IMAD.WIDE.U32 R8, R6, UR14, R8 ;  /* 0x0000000e06087c25 */ /* 0x000fc8000f8e0008 */
[----:B------:R-:W-:Y:S02]  /*18f0*/  IMAD R10, R21, UR14, RZ ;  /* 0x0000000e150a7c24 */ /* 0x000fe4000f8e02ff */
[----:B------:R-:W-:-:S04]  /*1900*/  IMAD.WIDE.U32 R12, R23, UR14, R12 ;  /* 0x0000000e170c7c25 */ /* 0x000fc8000f8e000c */
[----:B------:R-:W-:Y:S01]  /*1910*/  IMAD R5, R6, UR15, R5 ;  /* 0x0000000f06057c24 */ /* 0x000fe2000f8e0205 */
[----:B----4-:R-:W-:Y:S01]  /*1920*/  IADD3 R6, P1, PT, R8, UR16, RZ ;  /* 0x0000001008067c10 */ /* 0x010fe2000ff3e0ff */
[----:B------:R-:W-:Y:S01]  /*1930*/  IMAD R23, R23, UR15, R10 ;  /* 0x0000000f17177c24 */ /* 0x000fe2000f8e020a */
[----:B------:R-:W-:Y:S02]  /*1940*/  IADD3 R8, P2, PT, R12, UR16, RZ ;  /* 0x000000100c087c10 */ /* 0x000fe4000ff5e0ff */
[----:B------:R-:W-:Y:S02]  /*1950*/  IADD3.X R7, PT, PT, R5, UR17, R9, P1, !PT ;  /* 0x0000001105077c10 */ /* 0x000fe40008ffe409 */
[----:B------:R-:W-:-:S03]  /*1960*/  IADD3.X R9, PT, PT, R23, UR17, R13, P2, !PT ;  /* 0x0000001117097c10 */ /* 0x000fc600097fe40d */
[----:B------:R-:W2:Y:S04]  /*1970*/  LDG.E.U8 R6, desc[UR8][R6.64] ;  /* 0x0000000806067981 */ /* 0x000ea8000c1e1100 */
[----:B------:R-:W2:Y:S01]  /*1980*/  LDG.E.U8 R8, desc[UR8][R8.64] ;  /* 0x0000000808087981 */ /* 0x000ea2000c1e1100 */
[----:B------:R-:W-:-:S05]  /*1990*/  IADD3 R0, P1, PT, R0, 0x2, RZ ;  /* 0x0000000200007810 */ /* 0x000fca0007f3e0ff */
[----:B------:R-:W-:Y:S01]  /*19a0*/  IMAD.X R2, RZ, RZ, R2, P1 ;  /* 0x000000ffff027224 */ /* 0x000fe200008e0602 */
[----:B--2--5:R-:W-:-:S07]  /*19b0*/  IADD3 R3, PT, PT, R8, R3, R6 ;  /* 0x0000000308037210 */ /* 0x024fce0007ffe006 */
.L_x_2917:
[----:B------:R-:W-:Y:S05]  /*19c0*/  BSYNC.RECONVERGENT B3 ;  /* 0x0000000000037941 */ /* 0x000fea0003800200 */
.L_x_2916:
        /* <DEDUP_REMOVED lines=20> */
[----:B------:R-:W2:Y:S02]  /*1b10*/  LDG.E.U8 R6, desc[UR8][R6.64] ;  /* 0x0000000806067981 */ /* 0x000ea4000c1e1100 */
[----:B--2--5:R-:W-:-:S07]  /*1b20*/  IMAD.IADD R3, R3, 0x1, R6 ;  /* 0x0000000103037824 */ /* 0x024fce00078e0206 */
.L_x_2913:
[----:B------:R-:W-:Y:S05]  /*1b30*/  BSYNC.RECONVERGENT B2 ;  /* 0x0000000000027941 */ /* 0x000fea0003800200 */
.L_x_2912:
[----:B-----5:R0:W-:Y:S02]  /*1b40*/  STG.E.U8 desc[UR8][R16.64], R3 ;  /* 0x0000000310007986 */ /* 0x0201e4000c101108 */
.L_x_2908:
[----:B------:R-:W-:Y:S05]  /*1b50*/  BSYNC.RECONVERGENT B1 ;  /* 0x0000000000017941 */ /* 0x000fea0003800200 */
.L_x_2907:
[----:B------:R-:W-:-:S07]  /*1b60*/  IADD3 R4, PT, PT, R4, 0x80, RZ ;  /* 0x0000008004047810 */ /* 0x000fce0007ffe0ff */
.L_x_2902:
[----:B------:R-:W-:Y:S05]  /*1b70*/  BSYNC.RECONVERGENT B0 ;  /* 0x0000000000007941 */ /* 0x000fea0003800200 */
.L_x_2901:
        /* <DEDUP_REMOVED lines=38> */
.L_x_2921:
[----:B------:R-:W-:-:S07]  /*1de0*/  MOV R5, 0x1e00 ;  /* 0x00001e0000057802 */ /* 0x000fce0000000f00 */
[----:B------:R-:W-:Y:S05]  /*1df0*/  CALL.REL.NOINC `($__internal_10_$__cuda_sm20_div_s64) ;  /* 0x0000024400dc7944 */ /* 0x000fea0003c00000 */
.L_x_2920:
        /* <DEDUP_REMOVED lines=37> */
.L_x_2922:
[----:B------:R-:W-:Y:S01]  /*2050*/  IMAD.MOV.U32 R10, RZ, RZ, R14 ;  /* 0x000000ffff0a7224 */ /* 0x000fe200078e000e */
[----:B------:R-:W-:Y:S02]  /*2060*/  MOV R3, R15 ;  /* 0x0000000f00037202 */ /* 0x000fe40000000f00 */
[----:B------:R-:W-:-:S07]  /*2070*/  MOV R5, 0x2090 ;  /* 0x0000209000057802 */ /* 0x000fce0000000f00 */
[----:B------:R-:W-:Y:S05]  /*2080*/  CALL.REL.NOINC `($__internal_10_$__cuda_sm20_div_s64) ;  /* 0x0000024400387944 */ /* 0x000fea0003c00000 */
.L_x_2923:
        /* <DEDUP_REMOVED lines=83> */
[----:B------:R-:W-:-:S03]  /*25c0*/  IADD3.X R36, PT, PT, RZ, ~R10, RZ, P6, !PT ;  /* 0x8000000aff247210 */ /* 0x000fc600037fe4ff */
[----:B------:R-:W-:Y:S01]  /*25d0*/  IMAD.WIDE.U32 R32, R32, UR12, R14 ;  /* 0x0000000c20207c25 */ /* 0x000fe2000f8e000e */
[----:B------:R-:W-:-:S03]  /*25e0*/  IADD3 R35, PT, PT, R35, R53, RZ ;  /* 0x0000003523237210 */ /* 0x000fc60007ffe0ff */
[----:B------:R-:W-:Y:S02]  /*25f0*/  IMAD R30, R30, UR12, RZ ;  /* 0x0000000c1e1e7c24 */ /* 0x000fe4000f8e02ff */
[----:B------:R-:W-:Y:S02]  /*2600*/  IMAD.IADD R47, R33, 0x1, R47 ;  /* 0x00000001212f7824 */ /* 0x000fe400078e022f */
[----:B------:R-:W-:Y:S02]  /*2610*/  IMAD.X R50, RZ, RZ, ~R12, P5 ;  /* 0x000000ffff327224 */ /* 0x000fe400028e0e0c */
[C---:B------:R-:W-:Y:S02]  /*2620*/  IMAD R49, R31.reuse, UR13, R30 ;  /* 0x0000000d1f317c24 */ /* 0x040fe4000f8e021e */
[----:B------:R-:W-:-:S04]  /*2630*/  IMAD.WIDE.U32 R30, R31, UR12, R14 ;  /* 0x0000000c1f1e7c25 */ /* 0x000fc8000f8e000e */
[-C--:B------:R-:W-:Y:S02]  /*2640*/  IMAD R47, R47, R20.reuse, RZ ;  /* 0x000000142f2f7224 */ /* 0x080fe400078e02ff */
[----:B------:R-:W-:Y:S02]  /*2650*/  IMAD R35, R35, R20, RZ ;  /* 0x0000001423237224 */ /* 0x000fe400078e02ff */
[----:B------:R-:W-:Y:S02]  /*2660*/  IMAD R50, R50, UR12, RZ ;  /* 0x0000000c32327c24 */ /* 0x000fe4000f8e02ff */
[----:B------:R-:W-:Y:S02]  /*2670*/  IMAD R36, R36, UR12, RZ ;  /* 0x0000000c24247c24 */ /* 0x000fe4000f8e02ff */
[----:B------:R-:W-:Y:S02]  /*2680*/  IMAD.IADD R49, R31, 0x1, R49 ;  /* 0x000000011f317824 */ /* 0x000fe400078e0231 */
[----:B------:R-:W-:-:S02]  /*2690*/  IMAD R47, R32, R21, R47 ;  /* 0x00000015202f7224 */ /* 0x000fc400078e022f */
[----:B------:R-:W-:Y:S02]  /*26a0*/  IMAD R31, R34, R21, R35 ;  /* 0x00000015221f7224 */ /* 0x000fe400078e0223 */
[----:B------:R-:W-:-:S04]  /*26b0*/  IMAD.WIDE.U32 R32, R32, R20, RZ ;  /* 0x0000001420207225 */ /* 0x000fc800078e00ff */
[----:B------:R-:W-:Y:S01]  /*26c0*/  IMAD.WIDE.U32 R34, R34, R20, RZ ;  /* 0x0000001422227225 */ /* 0x000fe200078e00ff */
[----:B------:R-:W-:-:S03]  /*26d0*/  IADD3 R33, PT, PT, R33, R47, RZ ;  /* 0x0000002f21217210 */ /* 0x000fc60007ffe0ff */
[----:B------:R-:W-:Y:S02]  /*26e0*/  IMAD R50, R39, UR13, R50 ;  /* 0x0000000d27327c24 */ /* 0x000fe4000f8e0232 */
[----:B------:R-:W-:Y:S02]  /*26f0*/  IMAD R51, R37, UR13, R36 ;  /* 0x0000000d25337c24 */ /* 0x000fe4000f8e0224 */
[----:B------:R-:W-:-:S04]  /*2700*/  IMAD.WIDE.U32 R38, R39, UR12, R14 ;  /* 0x0000000c27267c25 */ /* 0x000fc8000f8e000e */
[----:B------:R-:W-:Y:S01]  /*2710*/  IMAD.WIDE.U32 R36, R37, UR12, R14 ;  /* 0x0000000c25247c25 */ /* 0x000fe2000f8e000e */
[----:B------:R-:W-:-:S03]  /*2720*/  IADD3 R50, PT, PT, R39, R50, RZ ;  /* 0x0000003227327210 */ /* 0x000fc60007ffe0ff */
[----:B------:R-:W-:Y:S02]  /*2730*/  IMAD R49, R49, R20, RZ ;  /* 0x0000001431317224 */ /* 0x000fe400078e02ff */
[----:B------:R-:W-:Y:S02]  /*2740*/  IMAD.IADD R35, R35, 0x1, R31 ;  /* 0x0000000123237824 */ /* 0x000fe400078e021f */
[----:B------:R-:W-:Y:S02]  /*2750*/  IMAD R31, R22, UR6, RZ ;  /* 0x00000006161f7c24 */ /* 0x000fe4000f8e02ff */
[----:B------:R-:W-:Y:S02]  /*2760*/  IMAD R22, R46, UR7, R25 ;  /* 0x000000072e167c24 */ /* 0x000fe4000f8e0219 */
[----:B------:R-:W-:Y:S02]  /*2770*/  IMAD.IADD R48, R37, 0x1, R51 ;  /* 0x0000000125307824 */ /* 0x000fe400078e0233 */
[----:B------:R-:W-:-:S02]  /*2780*/  IMAD R25, R2, UR12, RZ ;  /* 0x0000000c02197c24 */ /* 0x000fc4000f8e02ff */
[C---:B------:R-:W-:Y:S02]  /*2790*/  IMAD R49, R30.reuse, R21, R49 ;  /* 0x000000151e317224 */ /* 0x040fe400078e0231 */
[----:B------:R-:W-:-:S04]  /*27a0*/  IMAD.WIDE.U32 R52, R30, R20, RZ ;  /* 0x000000141e347225 */ /* 0x000fc800078e00ff */
[----:B------:R-:W-:Y:S01]  /*27b0*/  IMAD.WIDE.U32 R26, R46, UR6, R26 ;  /* 0x000000062e1a7c25 */ /* 0x000fe2000f8e001a */
[----:B------:R-:W-:-:S03]  /*27c0*/  IADD3 R53, PT, PT, R53, R49, RZ ;  /* 0x0000003135357210 */ /* 0x000fc60007ffe0ff */
[----:B------:R-:W-:Y:S02]  /*27d0*/  IMAD R46, R9, UR6, RZ ;  /* 0x00000006092e7c24 */ /* 0x000fe4000f8e02ff */
[C---:B------:R-:W-:Y:S02]  /*27e0*/  IMAD R30, R8.reuse, UR7, R31 ;  /* 0x00000007081e7c24 */ /* 0x040fe4000f8e021f */
[----:B------:R-:W-:-:S04]  /*27f0*/  IMAD.WIDE.U32 R8, R8, UR6, R32 ;  /* 0x0000000608087c25 */ /* 0x000fc8000f8e0020 */
[-C--:B------:R-:W-:Y:S02]  /*2800*/  IMAD R48, R48, R20.reuse, RZ ;  /* 0x0000001430307224 */ /* 0x080fe400078e02ff */
[C---:B------:R-:W-:Y:S02]  /*2810*/  IMAD R25, R0.reuse, UR13, R25 ;  /* 0x0000000d00197c24 */ /* 0x040fe4000f8e0219 */
[----:B0-----:R-:W-:Y:S01]  /*2820*/  IMAD.WIDE.U32 R32, R0, UR12, R28 ;  /* 0x0000000c00207c25 */ /* 0x001fe2000f8e001c */
[----:B------:R-:W0:Y:S03]  /*2830*/  LDCU.64 UR12, c[0x0][0x5f0] ;  /* 0x0000be00ff0c77ac */ /* 0x000e260008000a00 */
[----:B------:R-:W-:Y:S02]  /*2840*/  IMAD R50, R50, R20, RZ ;  /* 0x0000001432327224 */ /* 0x000fe400078e02ff */
[----:B------:R-:W-:-:S02]  /*2850*/  IMAD R48, R36, R21, R48 ;  /* 0x0000001524307224 */ /* 0x000fc400078e0230 */
[----:B------:R-:W-:Y:S01]  /*2860*/  IMAD R29, R10, UR6, RZ ;  /* 0x000000060a1d7c24 */ /* 0x000fe2000f8e02ff */
[----:B------:R-:W-:Y:S01]  /*2870*/  IADD3 R10, P3, PT, R14, -R32, RZ ;  /* 0x800000200e0a7210 */ /* 0x000fe20007f7e0ff */
[----:B------:R-:W-:Y:S02]  /*2880*/  IMAD.IADD R25, R33, 0x1, R25 ;  /* 0x0000000121197824 */ /* 0x000fe400078e0219 */
[----:B------:R-:W-:-:S04]  /*2890*/  IMAD.WIDE.U32 R36, R36, R20, RZ ;  /* 0x0000001424247225 */ /* 0x000fc800078e00ff */
[C---:B------:R-:W-:Y:S01]  /*28a0*/  IMAD R50, R38.reuse, R21, R50 ;  /* 0x0000001526327224 */ /* 0x040fe200078e0232 */
[----:B------:R-:W-:Y:S01]  /*28b0*/  IADD3 R37, PT, PT, R37, R48, RZ ;  /* 0x0000003025257210 */ /* 0x000fe20007ffe0ff */
[----:B------:R-:W-:-:S04]  /*28c0*/  IMAD.WIDE.U32 R38, R38, R20, RZ ;  /* 0x0000001426267225 */ /* 0x000fc800078e00ff */
[----:B------:R-:W-:Y:S02]  /*28d0*/  IMAD R32, R12, UR6, RZ ;  /* 0x000000060c207c24 */ /* 0x000fe4000f8e02ff */
[----:B------:R-:W-:Y:S01]  /*28e0*/  IMAD R12, R44, UR7, R29 ;  /* 0x000000072c0c7c24 */ /* 0x000fe2000f8e021d */
[----:B------:R-:W-:Y:S01]  /*28f0*/  IADD3.X R29, PT, PT, R15, ~R25, RZ, P3, !PT ;  /* 0x800000190f1d7210 */ /* 0x000fe20001ffe4ff */
[----:B------:R-:W-:Y:S01]  /*2900*/  IMAD.IADD R39, R39, 0x1, R50 ;  /* 0x0000000127277824 */ /* 0x000fe200078e0232 */
[----:B------:R-:W-:Y:S01]  /*2910*/  IADD3.X R25, PT, PT, R23, UR7, RZ, P2, !PT ;  /* 0x0000000717197c10 */ /* 0x000fe200097fe4ff */
[----:B------:R-:W-:Y:S02]  /*2920*/  IMAD R31, R11, UR6, RZ ;  /* 0x000000060b1f7c24 */ /* 0x000fe4000f8e02ff */
[C---:B------:R-:W-:Y:S02]  /*2930*/  IMAD R11, R43.reuse, UR7, R32 ;  /* 0x000000072b0b7c24 */ /* 0x040fe4000f8e0220 */
[----:B------:R-:W-:-:S04]  /*2940*/  IMAD.WIDE.U32 R38, R43, UR6, R38 ;  /* 0x000000062b267c25 */ /* 0x000fc8000f8e0026 */
[----:B------:R-:W-:Y:S01]  /*2950*/  IMAD R23, R42, UR7, R31 ;  /* 0x000000072a177c24 */ /* 0x000fe2000f8e021f */
[----:B------:R-:W-:Y:S01]  /*2960*/  IADD3 R11, PT, PT, R39, R11, RZ ;  /* 0x0000000b270b7210 */ /* 0x000fe20007ffe0ff */
[----:B------:R-:W-:Y:S02]  /*2970*/  IMAD R29, R29, R20, RZ ;  /* 0x000000141d1d7224 */ /* 0x000fe400078e02ff */
[----:B------:R-:W-:-:S04]  /*2980*/  IMAD.WIDE.U32 R34, R45, UR6, R34 ;  /* 0x000000062d227c25 */ /* 0x000fc8000f8e0022 */
[----:B------:R-:W-:Y:S01]  /*2990*/  IMAD.WIDE.U32 R36, R44, UR6, R36 ;  /* 0x000000062c247c25 */ /* 0x000fe2000f8e0024 */
[----:B------:R-:W-:-:S03]  /*29a0*/  IADD3 R44, PT, PT, R19, R41, RZ ;  /* 0x00000029132c7210 */ /* 0x000fc60007ffe0ff */
[----:B------:R-:W-:Y:S01]  /*29b0*/  IMAD.WIDE.U32 R42, R42, UR6, R52 ;  /* 0x000000062a2a7c25 */ /* 0x000fe2000f8e0034 */
[----:B------:R-:W-:-:S03]  /*29c0*/  USHF.L.U64.HI UR6, UR6, 0x3, UR7 ;  /* 0x0000000306067899 */ /* 0x000fc60008010207 */
[----:B------:R-:W-:Y:S01]  /*29d0*/  IMAD R28, R45, UR7, R46 ;  /* 0x000000072d1c7c24 */ /* 0x000fe2000f8e022e */
[----:B------:R-:W-:Y:S01]  /*29e0*/  IADD3 R45, PT, PT, R27, R22, RZ ;  /* 0x000000161b2d7210 */ /* 0x000fe20007ffe0ff */
[----:B------:R-:W-:Y:S01]  /*29f0*/  IMAD.WIDE.U32 R24, R10, R20, R24 ;  /* 0x000000140a187225 */ /* 0x000fe200078e0018 */
[----:B------:R-:W-:Y:S02]  /*2a00*/  IADD3.X R40, PT, PT, ~R40, UR6, RZ, P1, !PT ;  /* 0x0000000628287c10 */ /* 0x000fe40008ffe5ff */
[----:B------:R-:W-:Y:S01]  /*2a10*/  IADD3 R47, PT, PT, R35, R28, RZ ;  /* 0x0000001c232f7210 */ /* 0x000fe20007ffe0ff */
[----:B------:R-:W-:Y:S01]  /*2a20*/  IMAD R29, R10, R21, R29 ;  /* 0x000000150a1d7224 */ /* 0x000fe200078e021d */
[----:B0-----:R-:W-:Y:S01]  /*2a30*/  MOV R10, UR13 ;  /* 0x0000000d000a7c02 */ /* 0x001fe20008000f00 */
[----:B------:R-:W-:Y:S01]  /*2a40*/  IMAD.MOV.U32 R21, RZ, RZ, R13 ;  /* 0x000000ffff157224 */ /* 0x000fe200078e000d */
[----:B------:R-:W-:Y:S01]  /*2a50*/  LOP3.LUT R13, R5, 0xfffffff8, RZ, 0xc0, !PT ;  /* 0xfffffff8050d7812 */ /* 0x000fe200078ec0ff */
[----:B------:R-:W-:-:S02]  /*2a60*/  IMAD.U32 R20, RZ, RZ, UR12 ;  /* 0x0000000cff147e24 */ /* 0x000fc4000f8e00ff */
[----:B------:R-:W-:Y:S02]  /*2a70*/  IMAD.IADD R41, R25, 0x1, R29 ;  /* 0x0000000119297824 */ /* 0x000fe400078e021d */
[----:B------:R-:W-:Y:S02]  /*2a80*/  IMAD.IADD R46, R9, 0x1, R30 ;  /* 0x00000001092e7824 */ /* 0x000fe400078e021e */
[----:B------:R-:W-:Y:S02]  /*2a90*/  IMAD.IADD R12, R37, 0x1, R12 ;  /* 0x00000001250c7824 */ /* 0x000fe400078e020c */
[----:B------:R-:W-:-:S07]  /*2aa0*/  IMAD.IADD R48, R43, 0x1, R23 ;  /* 0x000000012b307824 */ /* 0x000fce00078e0217 */
.L_x_2928:
[C---:B------:R-:W-:Y:S02]  /*2ab0*/  IADD3 R22, P1, PT, R20.reuse, R18, RZ ;  /* 0x0000001214167210 */ /* 0x040fe40007f3e0ff */
[----:B------:R-:W-:Y:S02]  /*2ac0*/  IADD3 R50, P2, PT, R20, R24, RZ ;  /* 0x0000001814327210 */ /* 0x000fe40007f5e0ff */
[----:B------:R-:W-:Y:S02]  /*2ad0*/  IADD3.X R23, PT, PT, R10, R44, RZ, P1, !PT ;  /* 0x0000002c0a177210 */ /* 0x000fe40000ffe4ff */
[----:B------:R-:W-:Y:S01]  /*2ae0*/  IADD3 R28, P1, PT, R20, R26, RZ ;  /* 0x0000001a141c7210 */ /* 0x000fe20007f3e0ff */
[----:B------:R-:W-:Y:S01]  /*2af0*/  IMAD.X R51, R10, 0x1, R41, P2 ;  /* 0x000000010a337824 */ /* 0x000fe200010e0629 */
[----:B------:R-:W-:Y:S01]  /*2b00*/  IADD3 R30, P2, PT, R20, R8, RZ ;  /* 0x00000008141e7210 */ /* 0x000fe20007f5e0ff */
[----:B------:R0:W2:Y:S01]  /*2b10*/  LDG.E.U8 R49, desc[UR8][R22.64] ;  /* 0x0000000816317981 */ /* 0x0000a2000c1e1100 */
[----:B------:R-:W-:-:S03]  /*2b20*/  IADD3.X R29, PT, PT, R10, R45, RZ, P1, !PT ;  /* 0x0000002d0a1d7210 */ /* 0x000fc60000ffe4ff */
[----:B------:R-:W-:Y:S01]  /*2b30*/  IMAD.X R31, R10, 0x1, R46, P2 ;  /* 0x000000010a1f7824 */ /* 0x000fe200010e062e */
[----:B------:R-:W2:Y:S04]  /*2b40*/  LDG.E.U8 R50, desc[UR8][R50.64] ;  /* 0x0000000832327981 */ /* 0x000ea8000c1e1100 */
[----:B------:R1:W3:Y:S01]  /*2b50*/  LDG.E.U8 R52, desc[UR8][R28.64] ;  /* 0x000000081c347981 */ /* 0x0002e2000c1e1100 */
[C---:B0-----:R-:W-:Y:S02]  /*2b60*/  IADD3 R22, P1, PT, R20.reuse, R34, RZ ;  /* 0x0000002214167210 */ /* 0x041fe40007f3e0ff */
[----:B------:R-:W-:Y:S01]  /*2b70*/  IADD3 R32, P3, PT, R20, R42, RZ ;  /* 0x0000002a14207210 */ /* 0x000fe20007f7e0ff */
[----:B------:R0:W3:Y:S01]  /*2b80*/  LDG.E.U8 R53, desc[UR8][R30.64] ;  /* 0x000000081e357981 */ /* 0x0000e2000c1e1100 */
[----:B------:R-:W-:-:S02]  /*2b90*/  IADD3.X R23, PT, PT, R10, R47, RZ, P1, !PT ;  /* 0x0000002f0a177210 */ /* 0x000fc40000ffe4ff */
[----:B-1----:R-:W-:Y:S01]  /*2ba0*/  IADD3 R28, P2, PT, R20, R36, RZ ;  /* 0x00000024141c7210 */ /* 0x002fe20007f5e0ff */
[----:B------:R-:W-:Y:S02]  /*2bb0*/  IMAD.X R33, R10, 0x1, R48, P3 ;  /* 0x000000010a217824 */ /* 0x000fe400018e0630 */
[----:B------:R-:W4:Y:S01]  /*2bc0*/  LDG.E.U8 R22, desc[UR8][R22.64] ;  /* 0x0000000816167981 */ /* 0x000f22000c1e1100 */
[----:B0-----:R-:W-:Y:S01]  /*2bd0*/  IADD3 R30, P1, PT, R20, R38, RZ ;  /* 0x00000026141e7210 */ /* 0x001fe20007f3e0ff */
[C---:B------:R-:W-:Y:S02]  /*2be0*/  IMAD.X R29, R10.reuse, 0x1, R12, P2 ;  /* 0x000000010a1d7824 */ /* 0x040fe400010e060c */
[----:B------:R-:W4:Y:S01]  /*2bf0*/  LDG.E.U8 R32, desc[UR8][R32.64] ;  /* 0x0000000820207981 */ /* 0x000f22000c1e1100 */
[----:B------:R-:W-:-:S03]  /*2c00*/  IADD3.X R31, PT, PT, R10, R11, RZ, P1, !PT ;  /* 0x0000000b0a1f7210 */ /* 0x000fc60000ffe4ff */
[----:B------:R-:W4:Y:S04]  /*2c10*/  LDG.E.U8 R51, desc[UR8][R28.64] ;  /* 0x000000081c337981 */ /* 0x000f28000c1e1100 */
[----:B------:R-:W4:Y:S01]  /*2c20*/  LDG.E.U8 R31, desc[UR8][R30.64] ;  /* 0x000000081e1f7981 */ /* 0x000f22000c1e1100 */
[----:B------:R-:W-:-:S04]  /*2c30*/  IADD3 R13, P1, PT, R13, -0x8, RZ ;  /* 0xfffffff80d0d7810 */ /* 0x000fc80007f3e0ff */
[----:B------:R-:W-:Y:S02]  /*2c40*/  IADD3.X R21, PT, PT, R21, -0x1, RZ, P1, !PT ;  /* 0xffffffff15157810 */ /* 0x000fe40000ffe4ff */
[----:B------:R-:W-:-:S04]  /*2c50*/  ISETP.NE.U32.AND P1, PT, R13, RZ, PT ;  /* 0x000000ff0d00720c */ /* 0x000fc80003f25070 */
[----:B------:R-:W-:Y:S02]  /*2c60*/  ISETP.NE.AND.EX P1, PT, R21, RZ, PT, P1 ;  /* 0x000000ff1500720c */ /* 0x000fe40003f25310 */
[----:B------:R-:W-:Y:S02]  /*2c70*/  IADD3 R20, P3, PT, R20, R7, RZ ;  /* 0x0000000714147210 */ /* 0x000fe40007f7e0ff */
[----:B------:R-:W-:-:S03]  /*2c80*/  IADD3 R0, P2, PT, R0, 0x8, RZ ;  /* 0x0000000800007810 */ /* 0x000fc60007f5e0ff */
[----:B------:R-:W-:Y:S01]  /*2c90*/  IMAD.X R10, R10, 0x1, R40, P3 ;  /* 0x000000010a0a7824 */ /* 0x000fe200018e0628 */
[----:B------:R-:W-:Y:S02]  /*2ca0*/  IADD3.X R2, PT, PT, RZ, R2, RZ, P2, !PT ;  /* 0x00000002ff027210 */ /* 0x000fe400017fe4ff */
[----:B--2--5:R-:W-:-:S04]  /*2cb0*/  IADD3 R49, PT, PT, R50, R3, R49 ;  /* 0x0000000332317210 */ /* 0x024fc80007ffe031 */
[----:B---3--:R-:W-:-:S04]  /*2cc0*/  IADD3 R49, PT, PT, R53, R49, R52 ;  /* 0x0000003135317210 */ /* 0x008fc80007ffe034 */
[----:B----4-:R-:W-:-:S04]  /*2cd0*/  IADD3 R22, PT, PT, R51, R49, R22 ;  /* 0x0000003133167210 */ /* 0x010fc80007ffe016 */
[----:B------:R-:W-:-:S04]  /*2ce0*/  IADD3 R22, PT, PT, R32, R22, R31 ;  /* 0x0000001620167210 */ /* 0x000fc80007ffe01f */
[----:B------:R-:W-:Y:S01]  /*2cf0*/  PRMT R3, R22, 0x7610, R3 ;  /* 0x0000761016037816 */ /* 0x000fe20000000003 */
[----:B------:R-:W-:Y:S06]  /*2d00*/  @P1 BRA `(.L_x_2928) ;  /* 0xfffffffc00681947 */ /* 0x000fec000383ffff */
.L_x_2927:
[----:B------:R-:W-:Y:S05]  /*2d10*/  BSYNC.RECONVERGENT B2 ;  /* 0x0000000000027941 */ /* 0x000fea0003800200 */
.L_x_2926:
        /* <DEDUP_REMOVED lines=15> */
[----:B------:R-:W4:Y:S01]  /*2e10*/  LDCU.64 UR16, c[0x0][0x5f0] ;  /* 0x0000be00ff1077ac */ /* 0x000f220008000a00 */
[----:B0-----:R-:W-:Y:S02]  /*2e20*/  IMAD R11, R2, UR12, RZ ;  /* 0x0000000c020b7c24 */ /* 0x001fe4000f8e02ff */
[----:B------:R-:W-:-:S04]  /*2e30*/  IMAD.WIDE.U32 R8, R0, UR12, RZ ;  /* 0x0000000c00087c25 */ /* 0x000fc8000f8e00ff */
[----:B--2---:R-:W-:Y:S02]  /*2e40*/  IMAD R6, R6, UR6, RZ ;  /* 0x0000000606067c24 */ /* 0x004fe4000f8e02ff */
[----:B------:R-:W-:Y:S02]  /*2e50*/  IMAD R19, R0, UR13, R11 ;  /* 0x0000000d00137c24 */ /* 0x000fe4000f8e020b */
[C---:B------:R-:W-:Y:S02]  /*2e60*/  IMAD R11, R7.reuse, UR7, R6 ;  /* 0x00000007070b7c24 */ /* 0x040fe4000f8e0206 */
[----:B------:R-:W-:-:S04]  /*2e70*/  IMAD.WIDE.U32 R6, R7, UR6, R14 ;  /* 0x0000000607067c25 */ /* 0x000fc8000f8e000e */
[----:B------:R-:W-:Y:S01]  /*2e80*/  IMAD.IADD R9, R9, 0x1, R19 ;  /* 0x0000000109097824 */ /* 0x000fe200078e0213 */
[----:B------:R-:W-:Y:S01]  /*2e90*/  IADD3 R11, PT, PT, R7, R11, RZ ;  /* 0x0000000b070b7210 */ /* 0x000fe20007ffe0ff */
[----:B------:R-:W-:Y:S02]  /*2ea0*/  IMAD R19, R2, UR6, RZ ;  /* 0x0000000602137c24 */ /* 0x000fe4000f8e02ff */
[----:B-1----:R-:W-:-:S04]  /*2eb0*/  IMAD.WIDE.U32 R12, R0, UR6, R12 ;  /* 0x00000006000c7c25 */ /* 0x002fc8000f8e000c */
[----:B---3--:R-:W-:Y:S01]  /*2ec0*/  IMAD R7, R11, UR14, RZ ;  /* 0x0000000e0b077c24 */ /* 0x008fe2000f8e02ff */
[----:B------:R-:W-:Y:S01]  /*2ed0*/  IADD3 R21, P3, PT, R12, UR6, RZ ;  /* 0x000000060c157c10 */ /* 0x000fe2000ff7e0ff */
[----:B------:R-:W-:Y:S01]  /*2ee0*/  IMAD.WIDE.U32 R10, R6, UR14, R8 ;  /* 0x0000000e060a7c25 */ /* 0x000fe2000f8e0008 */
[----:B------:R-:W-:Y:S02]  /*2ef0*/  IADD3 R8, P1, PT, R8, UR12, RZ ;  /* 0x0000000c08087c10 */ /* 0x000fe4000ff3e0ff */
[----:B------:R-:W-:Y:S01]  /*2f00*/  IADD3 R25, P6, PT, R14, -R12, RZ ;  /* 0x8000000c0e197210 */ /* 0x000fe20007fde0ff */
[----:B------:R-:W-:Y:S01]  /*2f10*/  IMAD R19, R0, UR7, R19 ;  /* 0x0000000700137c24 */ /* 0x000fe2000f8e0213 */
[----:B------:R-:W-:Y:S01]  /*2f20*/  IADD3.X R9, PT, PT, R9, UR13, RZ, P1, !PT ;  /* 0x0000000d09097c10 */ /* 0x000fe20008ffe4ff */
[----:B------:R-:W-:Y:S01]  /*2f30*/  IMAD R7, R6, UR15, R7 ;  /* 0x0000000f06077c24 */ /* 0x000fe2000f8e0207 */
[----:B----4-:R-:W-:Y:S01]  /*2f40*/  IADD3 R6, P2, PT, R10, UR16, RZ ;  /* 0x000000100a067c10 */ /* 0x010fe2000ff5e0ff */
[----:B------:R-:W-:Y:S01]  /*2f50*/  IMAD.IADD R23, R13, 0x1, R19 ;  /* 0x000000010d177824 */ /* 0x000fe200078e0213 */
[----:B------:R-:W-:-:S02]  /*2f60*/  IADD3 R19, P4, P5, R14, -UR6, -R21 ;  /* 0x800000060e137c10 */ /* 0x000fc4000fd9e815 */
[----:B------:R-:W-:Y:S02]  /*2f70*/  IADD3.X R7, PT, PT, R7, UR17, R11, P2, !PT ;  /* 0x0000001107077c10 */ /* 0x000fe400097fe40b */
[----:B------:R-:W-:Y:S02]  /*2f80*/  IADD3 R10, P2, PT, R8, UR12, RZ ;  /* 0x0000000c080a7c10 */ /* 0x000fe4000ff5e0ff */
[----:B------:R-:W-:Y:S01]  /*2f90*/  IADD3.X R13, PT, PT, R23, UR7, RZ, P3, !PT ;  /* 0x00000007170d7c10 */ /* 0x000fe20009ffe4ff */
[----:B------:R-:W2:Y:S01]  /*2fa0*/  LDG.E.U8 R6, desc[UR8][R6.64] ;  /* 0x0000000806067981 */ /* 0x000ea2000c1e1100 */
[----:B------:R-:W-:Y:S02]  /*2fb0*/  IADD3 R21, P1, PT, R14, -R21, RZ ;  /* 0x800000150e157210 */ /* 0x000fe40007f3e0ff */
[C---:B------:R-:W-:Y:S02]  /*2fc0*/  IADD3.X R23, PT, PT, R15.reuse, ~R23, RZ, P6, !PT ;  /* 0x800000170f177210 */ /* 0x040fe400037fe4ff */
[----:B------:R-:W-:Y:S01]  /*2fd0*/  IADD3 R12, P3, PT, R10, UR12, RZ ;  /* 0x0000000c0a0c7c10 */ /* 0x000fe2000ff7e0ff */
[--C-:B------:R-:W-:Y:S01]  /*2fe0*/  IMAD.X R22, R15, 0x1, ~R13.reuse, P1 ;  /* 0x000000010f167824 */ /* 0x100fe200008e0e0d */
[----:B------:R-:W-:Y:S01]  /*2ff0*/  IADD3.X R11, PT, PT, R9, UR13, RZ, P2, !PT ;  /* 0x0000000d090b7c10 */ /* 0x000fe200097fe4ff */
[----:B------:R-:W-:Y:S01]  /*3000*/  IMAD R24, R23, UR14, RZ ;  /* 0x0000000e17187c24 */ /* 0x000fe2000f8e02ff */
[----:B------:R-:W-:Y:S01]  /*3010*/  IADD3.X R18, PT, PT, R15, ~UR7, ~R13, P4, P5 ;  /* 0x800000070f127c10 */ /* 0x000fe2000a7eac0d */
[----:B------:R-:W-:Y:S01]  /*3020*/  IMAD.WIDE.U32 R8, R25, UR14, R8 ;  /* 0x0000000e19087c25 */ /* 0x000fe2000f8e0008 */
[----:B------:R-:W-:-:S03]  /*3030*/  IADD3.X R13, PT, PT, R11, UR13, RZ, P3, !PT ;  /* 0x0000000d0b0d7c10 */ /* 0x000fc60009ffe4ff */
[----:B------:R-:W-:Y:S01]  /*3040*/  IMAD R23, R25, UR15, R24 ;  /* 0x0000000f19177c24 */ /* 0x000fe2000f8e0218 */
[----:B------:R-:W-:Y:S01]  /*3050*/  IADD3 R8, P1, PT, R8, UR16, RZ ;  /* 0x0000001008087c10 */ /* 0x000fe2000ff3e0ff */
[----:B------:R-:W-:Y:S02]  /*3060*/  IMAD R22, R22, UR14, RZ ;  /* 0x0000000e16167c24 */ /* 0x000fe4000f8e02ff */
[----:B------:R-:W-:Y:S01]  /*3070*/  IMAD R18, R18, UR14, RZ ;  /* 0x0000000e12127c24 */ /* 0x000fe2000f8e02ff */
[----:B------:R-:W-:Y:S01]  /*3080*/  IADD3.X R9, PT, PT, R23, UR17, R9, P1, !PT ;  /* 0x0000001117097c10 */ /* 0x000fe20008ffe409 */
[----:B------:R-:W-:-:S04]  /*3090*/  IMAD.WIDE.U32 R10, R21, UR14, R10 ;  /* 0x0000000e150a7c25 */ /* 0x000fc8000f8e000a */
        /* <DEDUP_REMOVED lines=10> */
[----:B------:R-:W-:-:S04]  /*3140*/  IADD3 R0, P1, PT, R0, 0x4, RZ ;  /* 0x0000000400007810 */ /* 0x000fc80007f3e0ff */
[----:B------:R-:W-:Y:S02]  /*3150*/  IADD3.X R2, PT, PT, RZ, R2, RZ, P1, !PT ;  /* 0x00000002ff027210 */ /* 0x000fe40000ffe4ff */
[----:B--2--5:R-:W-:-:S04]  /*3160*/  IADD3 R3, PT, PT, R8, R3, R6 ;  /* 0x0000000308037210 */ /* 0x024fc80007ffe006 */
[----:B---3--:R-:W-:-:S07]  /*3170*/  IADD3 R3, PT, PT, R12, R3, R10 ;  /* 0x000000030c037210 */ /* 0x008fce0007ffe00a */
.L_x_2932:
[----:B------:R-:W-:Y:S05]  /*3180*/  BSYNC.RECONVERGENT B3 ;  /* 0x0000000000037941 */ /* 0x000fea0003800200 */
.L_x_2931:
        /* <DEDUP_REMOVED lines=14> */
[----:B------:R-:W4:Y:S01]  /*3270*/  LDCU.64 UR16, c[0x0][0x5f0] ;  /* 0x0000be00ff1077ac */ /* 0x000f220008000a00 */
[----:B-1----:R-:W-:-:S02]  /*3280*/  IMAD R13, R2, UR12, RZ ;  /* 0x0000000c020d7c24 */ /* 0x002fc4000f8e02ff */
        /* <DEDUP_REMOVED lines=12> */
[----:B------:R-:W-:Y:S02]  /*3350*/  IADD3 R5, PT, PT, R7, R13, RZ ;  /* 0x0000000d07057210 */ /* 0x000fe40007ffe0ff */
[----:B------:R-:W-:Y:S01]  /*3360*/  IADD3.X R13, PT, PT, R9, UR13, RZ, P2, !PT ;  /* 0x0000000d090d7c10 */ /* 0x000fe200097fe4ff */
[----:B------:R-:W-:Y:S02]  /*3370*/  IMAD.X R21, R15, 0x1, ~R21, P1 ;  /* 0x000000010f157824 */ /* 0x000fe400008e0e15 */
        /* <DEDUP_REMOVED lines=12> */
[----:B------:R-:W-:-:S04]  /*3440*/  IADD3 R0, P1, PT, R0, 0x2, RZ ;  /* 0x0000000200007810 */ /* 0x000fc80007f3e0ff */
[----:B------:R-:W-:Y:S02]  /*3450*/  IADD3.X R2, PT, PT, RZ, R2, RZ, P1, !PT ;  /* 0x00000002ff027210 */ /* 0x000fe40000ffe4ff */
[----:B--2--5:R-:W-:-:S07]  /*3460*/  IADD3 R3, PT, PT, R8, R3, R6 ;  /* 0x0000000308037210 */ /* 0x024fce0007ffe006 */
.L_x_2934:
[----:B------:R-:W-:Y:S05]  /*3470*/  BSYNC.RECONVERGENT B3 ;  /* 0x0000000000037941 */ /* 0x000fea0003800200 */
.L_x_2933:
        /* <DEDUP_REMOVED lines=20> */
[----:B------:R-:W2:Y:S02]  /*35c0*/  LDG.E.U8 R6, desc[UR8][R6.64] ;  /* 0x0000000806067981 */ /* 0x000ea4000c1e1100 */
[----:B--2--5:R-:W-:-:S07]  /*35d0*/  IADD3 R3, PT, PT, R3, R6, RZ ;  /* 0x0000000603037210 */ /* 0x024fce0007ffe0ff */
.L_x_2930:
[----:B------:R-:W-:Y:S05]  /*35e0*/  BSYNC.RECONVERGENT B2 ;  /* 0x0000000000027941 */ /* 0x000fea0003800200 */
.L_x_2929:
[----:B-----5:R0:W-:Y:S02]  /*35f0*/  STG.E.U8 desc[UR8][R16.64], R3 ;  /* 0x0000000310007986 */ /* 0x0201e4000c101108 */
.L_x_2925:
[----:B------:R-:W-:Y:S05]  /*3600*/  BSYNC.RECONVERGENT B1 ;  /* 0x0000000000017941 */ /* 0x000fea0003800200 */
.L_x_2924:
[----:B------:R-:W-:-:S07]  /*3610*/  VIADD R4, R4, 0x80 ;  /* 0x0000008004047836 */ /* 0x000fce0000000000 */
.L_x_2919:
[----:B------:R-:W-:Y:S05]  /*3620*/  BSYNC.RECONVERGENT B0 ;  /* 0x0000000000007941 */ /* 0x000fea0003800200 */
.L_x_2918:
        /* <DEDUP_REMOVED lines=38> */
.L_x_2938:
[----:B------:R-:W-:-:S07]  /*3890*/  MOV R5, 0x38b0 ;  /* 0x000038b000057802 */ /* 0x000fce0000000f00 */
[----:B------:R-:W-:Y:S05]  /*38a0*/  CALL.REL.NOINC `($__internal_10_$__cuda_sm20_div_s64) ;  /* 0x0000022c00307944 */ /* 0x000fea0003c00000 */
.L_x_2937:
        /* <DEDUP_REMOVED lines=37> */
.L_x_2939:
[----:B------:R-:W-:Y:S01]  /*3b00*/  MOV R10, R14 ;  /* 0x0000000e000a7202 */ /* 0x000fe20000000f00 */
[----:B------:R-:W-:Y:S01]  /*3b10*/  IMAD.MOV.U32 R3, RZ, RZ, R15 ;  /* 0x000000ffff037224 */ /* 0x000fe200078e000f */
[----:B------:R-:W-:-:S07]  /*3b20*/  MOV R5, 0x3b40 ;  /* 0x00003b4000057802 */ /* 0x000fce0000000f00 */
[----:B------:R-:W-:Y:S05]  /*3b30*/  CALL.REL.NOINC `($__internal_10_$__cuda_sm20_div_s64) ;  /* 0x00000228008c7944 */ /* 0x000fea0003c00000 */
.L_x_2940:
        /* <DEDUP_REMOVED lines=118> */
[-C--:B------:R-:W-:Y:S02]  /*42a0*/  IMAD R50, R50, R20.reuse, RZ ;  /* 0x0000001432327224 */ /* 0x080fe400078e02ff */
[C---:B------:R-:W-:Y:S02]  /*42b0*/  IMAD R25, R2.reuse, UR13, R25 ;  /* 0x0000000d02197c24 */ /* 0x040fe4000f8e0219 */
[----:B0-----:R-:W-:Y:S01]  /*42c0*/  IMAD.WIDE.U32 R32, R2, UR12, R28 ;  /* 0x0000000c02207c25 */ /* 0x001fe2000f8e001c */
[----:B------:R-:W0:Y:S03]  /*42d0*/  LDCU.64 UR12, c[0x0][0x5f0] ;  /* 0x0000be00ff0c77ac */ /* 0x000e260008000a00 */
[----:B------:R-:W-:Y:S01]  /*42e0*/  IMAD R48, R48, R20, RZ ;  /* 0x0000001430307224 */ /* 0x000fe200078e02ff */
[----:B------:R-:W-:Y:S01]  /*42f0*/  IADD3 R25, PT, PT, R33, R25, RZ ;  /* 0x0000001921197210 */ /* 0x000fe20007ffe0ff */
[----:B------:R-:W-:-:S02]  /*4300*/  IMAD R50, R38, R21, R50 ;  /* 0x0000001526327224 */ /* 0x000fc400078e0232 */
        /* <DEDUP_REMOVED lines=37> */
.L_x_2945:
        /* <DEDUP_REMOVED lines=38> */
.L_x_2944:
[----:B------:R-:W-:Y:S05]  /*47c0*/  BSYNC.RECONVERGENT B2 ;  /* 0x0000000000027941 */ /* 0x000fea0003800200 */
.L_x_2943:
        /* <DEDUP_REMOVED lines=70> */
.L_x_2949:
[----:B------:R-:W-:Y:S05]  /*4c30*/  BSYNC.RECONVERGENT B3 ;  /* 0x0000000000037941 */ /* 0x000fea0003800200 */
.L_x_2948:
        /* <DEDUP_REMOVED lines=46> */
.L_x_2951:
[----:B------:R-:W-:Y:S05]  /*4f20*/  BSYNC.RECONVERGENT B3 ;  /* 0x0000000000037941 */ /* 0x000fea0003800200 */
.L_x_2950:
        /* <DEDUP_REMOVED lines=22> */
.L_x_2947:
[----:B------:R-:W-:Y:S05]  /*5090*/  BSYNC.RECONVERGENT B2 ;  /* 0x0000000000027941 */ /* 0x000fea0003800200 */
.L_x_2946:
[----:B-----5:R0:W-:Y:S02]  /*50a0*/  STG.E.U8 desc[UR8][R16.64], R3 ;  /* 0x0000000310007986 */ /* 0x0201e4000c101108 */
.L_x_2942:
[----:B------:R-:W-:Y:S05]  /*50b0*/  BSYNC.RECONVERGENT B1 ;  /* 0x0000000000017941 */ /* 0x000fea0003800200 */
.L_x_2941:
[----:B------:R-:W-:-:S07]  /*50c0*/  IADD3 R4, PT, PT, R4, 0x80, RZ ;  /* 0x0000008004047810 */ /* 0x000fce0007ffe0ff */
.L_x_2936:
[----:B------:R-:W-:Y:S05]  /*50d0*/  BSYNC.RECONVERGENT B0 ;  /* 0x0000000000007941 */ /* 0x000fea0003800200 */
.L_x_2935:
        /* <DEDUP_REMOVED lines=38> */
.L_x_2955:
[----:B------:R-:W-:-:S07]  /*5340*/  MOV R5, 0x5360 ;  /* 0x0000536000057802 */ /* 0x000fce0000000f00 */
[----:B------:R-:W-:Y:S05]  /*5350*/  CALL.REL.NOINC `($__internal_10_$__cuda_sm20_div_s64) ;  /* 0x0000021000847944 */ /* 0x000fea0003c00000 */
.L_x_2954:
        /* <DEDUP_REMOVED lines=37> */
.L_x_2956:
[----:B------:R-:W-:Y:S01]  /*55b0*/  IMAD.MOV.U32 R10, RZ, RZ, R14 ;  /* 0x000000ffff0a7224 */ /* 0x000fe200078e000e */
[----:B------:R-:W-:Y:S02]  /*55c0*/  MOV R3, R15 ;  /* 0x0000000f00037202 */ /* 0x000fe40000000f00 */
[----:B------:R-:W-:-:S07]  /*55d0*/  MOV R5, 0x55f0 ;  /* 0x000055f000057802 */ /* 0x000fce0000000f00 */
[----:B------:R-:W-:Y:S05]  /*55e0*/  CALL.REL.NOINC `($__internal_10_$__cuda_sm20_div_s64) ;  /* 0x0000020c00e07944 */ /* 0x000fea0003c00000 */
.L_x_2957:
        /* <DEDUP_REMOVED lines=162> */
.L_x_2962:
[C---:B------:R-:W-:Y:S02]  /*6010*/  IADD3 R22, P1, PT, R20.reuse, R18, RZ ;  /* 0x0000001214167210 */ /* 0x040fe40007f3e0ff */
[----:B------:R-:W-:Y:S02]  /*6020*/  IADD3 R50, P2, PT, R20, R24, RZ ;  /* 0x0000001814327210 */ /* 0x000fe40007f5e0ff */
[----:B------:R-:W-:Y:S02]  /*6030*/  IADD3.X R23, PT, PT, R10, R44, RZ, P1, !PT ;  /* 0x0000002c0a177210 */ /* 0x000fe40000ffe4ff */
[----:B------:R-:W-:Y:S01]  /*6040*/  IADD3 R28, P1, PT, R20, R26, RZ ;  /* 0x0000001a141c7210 */ /* 0x000fe20007f3e0ff */
[----:B------:R-:W-:Y:S01]  /*6050*/  IMAD.X R51, R10, 0x1, R41, P2 ;  /* 0x000000010a337824 */ /* 0x000fe200010e0629 */
[----:B------:R-:W-:Y:S01]  /*6060*/  IADD3 R30, P2, PT, R20, R8, RZ ;  /* 0x00000008141e7210 */ /* 0x000fe20007f5e0ff */
[----:B------:R0:W2:Y:S01]  /*6070*/  LDG.E.U8 R49, desc[UR8][R22.64] ;  /* 0x0000000816317981 */ /* 0x0000a2000c1e1100 */
[----:B------:R-:W-:-:S02]  /*6080*/  IADD3.X R29, PT, PT, R10, R45, RZ, P1, !PT ;  /* 0x0000002d0a1d7210 */ /* 0x000fc40000ffe4ff */
[----:B------:R-:W-:Y:S01]  /*6090*/  IADD3.X R31, PT, PT, R10, R46, RZ, P2, !PT ;  /* 0x0000002e0a1f7210 */ /* 0x000fe200017fe4ff */
[----:B------:R-:W2:Y:S04]  /*60a0*/  LDG.E.U8 R50, desc[UR8][R50.64] ;  /* 0x0000000832327981 */ /* 0x000ea8000c1e1100 */
[----:B------:R1:W3:Y:S01]  /*60b0*/  LDG.E.U8 R52, desc[UR8][R28.64] ;  /* 0x000000081c347981 */ /* 0x0002e2000c1e1100 */
[----:B0-----:R-:W-:-:S03]  /*60c0*/  IADD3 R22, P1, PT, R20, R34, RZ ;  /* 0x0000002214167210 */ /* 0x001fc60007f3e0ff */
[----:B------:R0:W3:Y:S01]  /*60d0*/  LDG.E.U8 R53, desc[UR8][R30.64] ;  /* 0x000000081e357981 */ /* 0x0000e2000c1e1100 */
[----:B------:R-:W-:Y:S01]  /*60e0*/  IADD3 R32, P3, PT, R20, R42, RZ ;  /* 0x0000002a14207210 */ /* 0x000fe20007f7e0ff */
[----:B------:R-:W-:Y:S01]  /*60f0*/  IMAD.X R23, R10, 0x1, R47, P1 ;  /* 0x000000010a177824 */ /* 0x000fe200008e062f */
[----:B-1----:R-:W-:-:S03]  /*6100*/  IADD3 R28, P2, PT, R20, R36, RZ ;  /* 0x00000024141c7210 */ /* 0x002fc60007f5e0ff */
[----:B------:R-:W-:Y:S01]  /*6110*/  IMAD.X R33, R10, 0x1, R48, P3 ;  /* 0x000000010a217824 */ /* 0x000fe200018e0630 */
[----:B------:R-:W4:Y:S01]  /*6120*/  LDG.E.U8 R22, desc[UR8][R22.64] ;  /* 0x0000000816167981 */ /* 0x000f22000c1e1100 */
[----:B0-----:R-:W-:Y:S02]  /*6130*/  IADD3 R30, P1, PT, R20, R38, RZ ;  /* 0x00000026141e7210 */ /* 0x001fe40007f3e0ff */
[C---:B------:R-:W-:Y:S01]  /*6140*/  IADD3.X R29, PT, PT, R10.reuse, R12, RZ, P2, !PT ;  /* 0x0000000c0a1d7210 */ /* 0x040fe200017fe4ff */
        /* <DEDUP_REMOVED lines=8> */
[----:B------:R-:W-:Y:S02]  /*61d0*/  IADD3 R2, P2, PT, R2, 0x8, RZ ;  /* 0x0000000802027810 */ /* 0x000fe40007f5e0ff */
[----:B------:R-:W-:Y:S02]  /*61e0*/  IADD3 R20, P3, PT, R20, R7, RZ ;  /* 0x0000000714147210 */ /* 0x000fe40007f7e0ff */
[----:B------:R-:W-:Y:S02]  /*61f0*/  IADD3.X R0, PT, PT, RZ, R0, RZ, P2, !PT ;  /* 0x00000000ff007210 */ /* 0x000fe400017fe4ff */
[----:B------:R-:W-:Y:S02]  /*6200*/  IADD3.X R10, PT, PT, R10, R40, RZ, P3, !PT ;  /* 0x000000280a0a7210 */ /* 0x000fe40001ffe4ff */
[----:B--2--5:R-:W-:-:S04]  /*6210*/  IADD3 R49, PT, PT, R50, R3, R49 ;  /* 0x0000000332317210 */ /* 0x024fc80007ffe031 */
[----:B---3--:R-:W-:-:S04]  /*6220*/  IADD3 R49, PT, PT, R53, R49, R52 ;  /* 0x0000003135317210 */ /* 0x008fc80007ffe034 */
[----:B----4-:R-:W-:-:S04]  /*6230*/  IADD3 R22, PT, PT, R51, R49, R22 ;  /* 0x0000003133167210 */ /* 0x010fc80007ffe016 */
[----:B------:R-:W-:-:S04]  /*6240*/  IADD3 R22, PT, PT, R32, R22, R31 ;  /* 0x0000001620167210 */ /* 0x000fc80007ffe01f */
[----:B------:R-:W-:Y:S01]  /*6250*/  PRMT R3, R22, 0x7610, R3 ;  /* 0x0000761016037816 */ /* 0x000fe20000000003 */
[----:B------:R-:W-:Y:S06]  /*6260*/  @P1 BRA `(.L_x_2962) ;  /* 0xfffffffc00681947 */ /* 0x000fec000383ffff */
.L_x_2961:
[----:B------:R-:W-:Y:S05]  /*6270*/  BSYNC.RECONVERGENT B2 ;  /* 0x0000000000027941 */ /* 0x000fea0003800200 */
.L_x_2960:
        /* <DEDUP_REMOVED lines=23> */
[----:B------:R-:W-:Y:S01]  /*63f0*/  IMAD R19, R0, UR6, RZ ;  /* 0x0000000600137c24 */ /* 0x000fe2000f8e02ff */
[----:B------:R-:W-:Y:S01]  /*6400*/  IADD3 R11, PT, PT, R7, R11, RZ ;  /* 0x0000000b070b7210 */ /* 0x000fe20007ffe0ff */
        /* <DEDUP_REMOVED lines=16> */
[----:B------:R-:W-:Y:S02]  /*6510*/  IADD3.X R23, PT, PT, R15, ~R23, RZ, P6, !PT ;  /* 0x800000170f177210 */ /* 0x000fe400037fe4ff */
[----:B------:R-:W-:Y:S02]  /*6520*/  IADD3 R21, P1, PT, R14, -R21, RZ ;  /* 0x800000150e157210 */ /* 0x000fe40007f3e0ff */
[----:B------:R-:W-:Y:S01]  /*6530*/  IADD3 R12, P3, PT, R10, UR12, RZ ;  /* 0x0000000c0a0c7c10 */ /* 0x000fe2000ff7e0ff */
[----:B------:R-:W-:Y:S01]  /*6540*/  IMAD R24, R23, UR14, RZ ;  /* 0x0000000e17187c24 */ /* 0x000fe2000f8e02ff */
[----:B------:R-:W-:Y:S01]  /*6550*/  IADD3.X R11, PT, PT, R9, UR13, RZ, P2, !PT ;  /* 0x0000000d090b7c10 */ /* 0x000fe200097fe4ff */
[----:B------:R-:W-:Y:S01]  /*6560*/  IMAD.WIDE.U32 R8, R25, UR14, R8 ;  /* 0x0000000e19087c25 */ /* 0x000fe2000f8e0008 */
[----:B------:R-:W-:-:S02]  /*6570*/  IADD3.X R18, PT, PT, R15, ~UR7, ~R13, P4, P5 ;  /* 0x800000070f127c10 */ /* 0x000fc4000a7eac0d */
[----:B------:R-:W-:Y:S01]  /*6580*/  IADD3.X R22, PT, PT, R15, ~R13, RZ, P1, !PT ;  /* 0x8000000d0f167210 */ /* 0x000fe20000ffe4ff */
[----:B------:R-:W-:Y:S01]  /*6590*/  IMAD R23, R25, UR15, R24 ;  /* 0x0000000f19177c24 */ /* 0x000fe2000f8e0218 */
[----:B------:R-:W-:Y:S01]  /*65a0*/  IADD3.X R13, PT, PT, R11, UR13, RZ, P3, !PT ;  /* 0x0000000d0b0d7c10 */ /* 0x000fe20009ffe4ff */
[----:B------:R-:W-:Y:S01]  /*65b0*/  IMAD R18, R18, UR14, RZ ;  /* 0x0000000e12127c24 */ /* 0x000fe2000f8e02ff */
[----:B------:R-:W-:Y:S01]  /*65c0*/  IADD3 R8, P1, PT, R8, UR16, RZ ;  /* 0x0000001008087c10 */ /* 0x000fe2000ff3e0ff */
[----:B------:R-:W-:Y:S02]  /*65d0*/  IMAD R22, R22, UR14, RZ ;  /* 0x0000000e16167c24 */ /* 0x000fe4000f8e02ff */
        /* <DEDUP_REMOVED lines=16> */
.L_x_2966:
[----:B------:R-:W-:Y:S05]  /*66e0*/  BSYNC.RECONVERGENT B3 ;  /* 0x0000000000037941 */ /* 0x000fea0003800200 */
.L_x_2965:
        /* <DEDUP_REMOVED lines=30> */
[----:B---3--:R-:W-:Y:S01]  /*68d0*/  IMAD.WIDE.U32 R8, R6, UR14, R8 ;  /* 0x0000000e06087c25 */ /* 0x008fe2000f8e0008 */
[----:B------:R-:W-:-:S03]  /*68e0*/  IADD3.X R21, PT, PT, R15, ~R21, RZ, P1, !PT ;  /* 0x800000150f157210 */ /* 0x000fc60000ffe4ff */
[----:B------:R-:W-:Y:S02]  /*68f0*/  IMAD R5, R5, UR14, RZ ;  /* 0x0000000e05057c24 */ /* 0x000fe4000f8e02ff */
        /* <DEDUP_REMOVED lines=13> */
.L_x_2968:
[----:B------:R-:W-:Y:S05]  /*69d0*/  BSYNC.RECONVERGENT B3 ;  /* 0x0000000000037941 */ /* 0x000fea0003800200 */
.L_x_2967:
        /* <DEDUP_REMOVED lines=22> */
.L_x_2964:
[----:B------:R-:W-:Y:S05]  /*6b40*/  BSYNC.RECONVERGENT B2 ;  /* 0x0000000000027941 */ /* 0x000fea0003800200 */
.L_x_2963:
[----:B-----5:R0:W-:Y:S02]  /*6b50*/  STG.E.U8 desc[UR8][R16.64], R3 ;  /* 0x0000000310007986 */ /* 0x0201e4000c101108 */
.L_x_2959:
[----:B------:R-:W-:Y:S05]  /*6b60*/  BSYNC.RECONVERGENT B1 ;  /* 0x0000000000017941 */ /* 0x000fea0003800200 */
.L_x_2958:
[----:B------:R-:W-:-:S07]  /*6b70*/  IADD3 R4, PT, PT, R4, 0x80, RZ ;  /* 0x0000008004047810 */ /* 0x000fce0007ffe0ff */
.L_x_2953:
[----:B------:R-:W-:Y:S05]  /*6b80*/  BSYNC.RECONVERGENT B0 ;  /* 0x0000000000007941 */ /* 0x000fea0003800200 */
.L_x_2952:
        /* <DEDUP_REMOVED lines=38> */
.L_x_2972:
[----:B------:R-:W-:-:S07]  /*6df0*/  MOV R5, 0x6e10 ;  /* 0x00006e1000057802 */ /* 0x000fce0000000f00 */
[----:B------:R-:W-:Y:S05]  /*6e00*/  CALL.REL.NOINC `($__internal_10_$__cuda_sm20_div_s64) ;  /* 0x000001f400d87944 */ /* 0x000fea0003c00000 */
.L_x_2971:
        /* <DEDUP_REMOVED lines=37> */
.L_x_2973:
[----:B------:R-:W-:Y:S01]  /*7060*/  IMAD.MOV.U32 R10, RZ, RZ, R14 ;  /* 0x000000ffff0a7224 */ /* 0x000fe200078e000e */
[----:B------:R-:W-:Y:S02]  /*7070*/  MOV R3, R15 ;  /* 0x0000000f00037202 */ /* 0x000fe40000000f00 */
[----:B------:R-:W-:-:S07]  /*7080*/  MOV R5, 0x70a0 ;  /* 0x000070a000057802 */ /* 0x000fce0000000f00 */
[----:B------:R-:W-:Y:S05]  /*7090*/  CALL.REL.NOINC `($__internal_10_$__cuda_sm20_div_s64) ;  /* 0x000001f400347944 */ /* 0x000fea0003c00000 */
.L_x_2974:
        /* <DEDUP_REMOVED lines=36> */
[C---:B------:R-:W-:Y:S01]  /*72e0*/  IMAD R7, R8.reuse, UR13, R7 ;  /* 0x0000000d08077c24 */ /* 0x040fe2000f8e0207 */
[----:B--2---:R-:W-:Y:S01]  /*72f0*/  USHF.L.U32 UR14, UR6, 0x3, URZ ;  /* 0x00000003060e7899 */ /* 0x004fe200080006ff */
[----:B------:R-:W-:-:S04]  /*7300*/  IMAD.WIDE.U32 R8, R8, UR12, R14 ;  /* 0x0000000c08087c25 */ /* 0x000fc8000f8e000e */
[----:B-1----:R-:W-:Y:S01]  /*7310*/  IMAD R12, R20, UR13, RZ ;  /* 0x0000000d140c7c24 */ /* 0x002fe2000f8e02ff */
[----:B------:R-:W-:Y:S01]  /*7320*/  IADD3 R7, PT, PT, R9, R7, RZ ;  /* 0x0000000709077210 */ /* 0x000fe20007ffe0ff */
[----:B------:R-:W-:Y:S02]  /*7330*/  IMAD R19, R0, UR6, RZ ;  /* 0x0000000600137c24 */ /* 0x000fe4000f8e02ff */
[----:B------:R-:W-:-:S04]  /*7340*/  IMAD.WIDE.U32 R40, R20, UR12, RZ ;  /* 0x0000000c14287c25 */ /* 0x000fc8000f8e00ff */
[----:B------:R-:W-:Y:S02]  /*7350*/  IMAD R9, R21, UR12, R12 ;  /* 0x0000000c15097c24 */ /* 0x000fe4000f8e020c */
[C---:B------:R-:W-:Y:S02]  /*7360*/  IMAD R27, R11.reuse, UR13, R10 ;  /* 0x0000000d0b1b7c24 */ /* 0x040fe4000f8e020a */
[----:B------:R-:W-:Y:S01]  /*7370*/  IMAD.WIDE.U32 R10, R11, UR12, R14 ;  /* 0x0000000c0b0a7c25 */ /* 0x000fe2000f8e000e */
[----:B------:R-:W-:-:S03]  /*7380*/  IADD3 R29, PT, PT, R41, R9, RZ ;  /* 0x00000009291d7210 */ /* 0x000fc60007ffe0ff */
[----:B------:R-:W-:-:S04]  /*7390*/  IMAD.WIDE.U32 R22, R2, UR6, RZ ;  /* 0x0000000602167c25 */ /* 0x000fc8000f8e00ff */
[----:B------:R-:W-:Y:S01]  /*73a0*/  IMAD R19, R2, UR7, R19 ;  /* 0x0000000702137c24 */ /* 0x000fe2000f8e0213 */
[----:B------:R-:W-:Y:S01]  /*73b0*/  IADD3 R24, P2, PT, R22, UR6, RZ ;  /* 0x0000000616187c10 */ /* 0x000fe2000ff5e0ff */
[-C--:B------:R-:W-:Y:S01]  /*73c0*/  IMAD R12, R7, R20.reuse, RZ ;  /* 0x00000014070c7224 */ /* 0x080fe200078e02ff */
[----:B------:R-:W-:Y:S01]  /*73d0*/  LEA R7, P1, -R40, UR14, 0x3 ;  /* 0x0000000e28077c11 */ /* 0x000fe2000f8219ff */
[----:B------:R-:W-:Y:S01]  /*73e0*/  IMAD.IADD R9, R11, 0x1, R27 ;  /* 0x000000010b097824 */ /* 0x000fe200078e021b */
[----:B------:R-:W-:Y:S01]  /*73f0*/  IADD3 R23, PT, PT, R23, R19, RZ ;  /* 0x0000001317177210 */ /* 0x000fe20007ffe0ff */
[----:B------:R-:W-:Y:S01]  /*7400*/  IMAD R11, R8, R21, R12 ;  /* 0x00000015080b7224 */ /* 0x000fe200078e020c */
[----:B------:R-:W-:Y:S01]  /*7410*/  SHF.L.U64.HI R40, R40, 0x3, R29 ;  /* 0x0000000328287819 */ /* 0x000fe2000001021d */
[----:B------:R-:W-:Y:S01]  /*7420*/  IMAD.WIDE.U32 R26, R8, R20, RZ ;  /* 0x00000014081a7225 */ /* 0x000fe200078e00ff */
[----:B------:R-:W-:Y:S01]  /*7430*/  IADD3 R8, P3, PT, R2, 0x3, RZ ;  /* 0x0000000302087810 */ /* 0x000fe20007f7e0ff */
[----:B------:R-:W0:Y:S01]  /*7440*/  LDC.64 R28, c[0x0][0x608] ;  /* 0x00018200ff1c7b82 */ /* 0x000e220000000a00 */
[----:B------:R-:W-:Y:S01]  /*7450*/  IADD3.X R12, PT, PT, RZ, R0, RZ, P5, !PT ;  /* 0x00000000ff0c7210 */ /* 0x000fe20002ffe4ff */
[-C--:B------:R-:W-:Y:S01]  /*7460*/  IMAD R9, R9, R20.reuse, RZ ;  /* 0x0000001409097224 */ /* 0x080fe200078e02ff */
[----:B------:R-:W-:Y:S01]  /*7470*/  IADD3 R27, PT, PT, R27, R11, RZ ;  /* 0x0000000b1b1b7210 */ /* 0x000fe20007ffe0ff */
[----:B------:R-:W-:Y:S01]  /*7480*/  IMAD.WIDE.U32 R18, R10, R20, R22 ;  /* 0x000000140a127225 */ /* 0x000fe200078e0016 */
[----:B------:R-:W-:-:S03]  /*7490*/  IADD3 R39, P5, PT, RZ, -R43, RZ ;  /* 0x8000002bff277210 */ /* 0x000fc60007fbe0ff */
[--C-:B------:R-:W-:Y:S01]  /*74a0*/  IMAD.X R22, RZ, RZ, R0.reuse, P3 ;  /* 0x000000ffff167224 */ /* 0x100fe200018e0600 */
[----:B------:R-:W-:Y:S01]  /*74b0*/  IADD3 R32, P3, PT, RZ, -R8, RZ ;  /* 0x80000008ff207210 */ /* 0x000fe20007f7e0ff */
[----:B------:R-:W-:Y:S01]  /*74c0*/  IMAD R41, R10, R21, R9 ;  /* 0x000000150a297224 */ /* 0x000fe200078e0209 */
[----:B------:R-:W-:Y:S01]  /*74d0*/  IADD3.X R9, PT, PT, RZ, R0, RZ, P4, !PT ;  /* 0x00000000ff097210 */ /* 0x000fe200027fe4ff */
[----:B------:R-:W-:Y:S01]  /*74e0*/  IMAD.X R10, RZ, RZ, R0, P6 ;  /* 0x000000ffff0a7224 */ /* 0x000fe200030e0600 */
[----:B------:R-:W-:Y:S01]  /*74f0*/  IADD3 R35, P4, PT, RZ, -R45, RZ ;  /* 0x8000002dff237210 */ /* 0x000fe20007f9e0ff */
[----:B------:R-:W-:Y:S01]  /*7500*/  IMAD R25, R25, UR6, RZ ;  /* 0x0000000619197c24 */ /* 0x000fe2000f8e02ff */
[----:B------:R-:W-:Y:S01]  /*7510*/  IADD3.X R47, PT, PT, RZ, ~R22, RZ, P3, !PT ;  /* 0x80000016ff2f7210 */ /* 0x000fe20001ffe4ff */
[----:B------:R-:W-:Y:S01]  /*7520*/  IMAD.WIDE.U32 R26, R46, UR6, R26 ;  /* 0x000000062e1a7c25 */ /* 0x000fe2000f8e001a */
[----:B------:R-:W-:Y:S02]  /*7530*/  IADD3 R42, P3, PT, R2, 0x7, RZ ;  /* 0x00000007022a7810 */ /* 0x000fe40007f7e0ff */
[----:B------:R-:W-:Y:S01]  /*7540*/  IADD3 R37, P6, PT, RZ, -R44, RZ ;  /* 0x8000002cff257210 */ /* 0x000fe20007fde0ff */
[----:B------:R-:W-:Y:S01]  /*7550*/  IMAD.X R34, RZ, RZ, ~R9, P4 ;  /* 0x000000ffff227224 */ /* 0x000fe200020e0e09 */
[----:B------:R-:W-:Y:S01]  /*7560*/  IADD3.X R11, PT, PT, RZ, R0, RZ, P3, !PT ;  /* 0x00000000ff0b7210 */ /* 0x000fe20001ffe4ff */
[----:B------:R-:W-:Y:S01]  /*7570*/  IMAD R47, R47, UR12, RZ ;  /* 0x0000000c2f2f7c24 */ /* 0x000fe2000f8e02ff */
[----:B------:R-:W-:Y:S01]  /*7580*/  IADD3 R31, P3, PT, RZ, -R42, RZ ;  /* 0x8000002aff1f7210 */ /* 0x000fe20007f7e0ff */
[----:B------:R-:W-:Y:S01]  /*7590*/  IMAD R34, R34, UR12, RZ ;  /* 0x0000000c22227c24 */ /* 0x000fe2000f8e02ff */
[----:B------:R-:W-:Y:S01]  /*75a0*/  IADD3.X R50, PT, PT, RZ, ~R12, RZ, P5, !PT ;  /* 0x8000000cff327210 */ /* 0x000fe20002ffe4ff */
[----:B------:R-:W-:Y:S01]  /*75b0*/  IMAD R47, R32, UR13, R47 ;  /* 0x0000000d202f7c24 */ /* 0x000fe2000f8e022f */
[----:B------:R-:W-:Y:S01]  /*75c0*/  IADD3.X R36, PT, PT, RZ, ~R10, RZ, P6, !PT ;  /* 0x8000000aff247210 */ /* 0x000fe200037fe4ff */
[----:B------:R-:W-:-:S02]  /*75d0*/  IMAD.X R30, RZ, RZ, ~R11, P3 ;  /* 0x000000ffff1e7224 */ /* 0x000fc400018e0e0b */
[C---:B------:R-:W-:Y:S02]  /*75e0*/  IMAD R53, R35.reuse, UR13, R34 ;  /* 0x0000000d23357c24 */ /* 0x040fe4000f8e0222 */
[----:B------:R-:W-:-:S04]  /*75f0*/  IMAD.WIDE.U32 R34, R35, UR12, R14 ;  /* 0x0000000c23227c25 */ /* 0x000fc8000f8e000e */
[----:B------:R-:W-:Y:S01]  /*7600*/  IMAD.WIDE.U32 R32, R32, UR12, R14 ;  /* 0x0000000c20207c25 */ /* 0x000fe2000f8e000e */
[----:B------:R-:W-:-:S03]  /*7610*/  IADD3 R35, PT, PT, R35, R53, RZ ;  /* 0x0000003523237210 */ /* 0x000fc60007ffe0ff */
[----:B------:R-:W-:Y:S01]  /*7620*/  IMAD R30, R30, UR12, RZ ;  /* 0x0000000c1e1e7c24 */ /* 0x000fe2000f8e02ff */
[----:B------:R-:W-:Y:S01]  /*7630*/  IADD3 R47, PT, PT, R33, R47, RZ ;  /* 0x0000002f212f7210 */ /* 0x000fe20007ffe0ff */
[----:B------:R-:W-:Y:S02]  /*7640*/  IMAD R35, R35, R20, RZ ;  /* 0x0000001423237224 */ /* 0x000fe400078e02ff */
[C---:B------:R-:W-:Y:S02]  /*7650*/  IMAD R49, R31.reuse, UR13, R30 ;  /* 0x0000000d1f317c24 */ /* 0x040fe4000f8e021e */
[----:B------:R-:W-:-:S04]  /*7660*/  IMAD.WIDE.U32 R30, R31, UR12, R14 ;  /* 0x0000000c1f1e7c25 */ /* 0x000fc8000f8e000e */
[-C--:B------:R-:W-:Y:S01]  /*7670*/  IMAD R47, R47, R20.reuse, RZ ;  /* 0x000000142f2f7224 */ /* 0x080fe200078e02ff */
[----:B------:R-:W-:Y:S01]  /*7680*/  IADD3 R49, PT, PT, R31, R49, RZ ;  /* 0x000000311f317210 */ /* 0x000fe20007ffe0ff */
[----:B------:R-:W-:Y:S02]  /*7690*/  IMAD R50, R50, UR12, RZ ;  /* 0x0000000c32327c24 */ /* 0x000fe4000f8e02ff */
[----:B------:R-:W-:Y:S02]  /*76a0*/  IMAD R31, R34, R21, R35 ;  /* 0x00000015221f7224 */ /* 0x000fe400078e0223 */
[----:B------:R-:W-:Y:S02]  /*76b0*/  IMAD R36, R36, UR12, RZ ;  /* 0x0000000c24247c24 */ /* 0x000fe4000f8e02ff */
[----:B------:R-:W-:-:S04]  /*76c0*/  IMAD.WIDE.U32 R34, R34, R20, RZ ;  /* 0x0000001422227225 */ /* 0x000fc800078e00ff */
[C---:B------:R-:W-:Y:S01]  /*76d0*/  IMAD R47, R32.reuse, R21, R47 ;  /* 0x00000015202f7224 */ /* 0x040fe200078e022f */
[----:B------:R-:W-:Y:S01]  /*76e0*/  IADD3 R35, PT, PT, R35, R31, RZ ;  /* 0x0000001f23237210 */ /* 0x000fe20007ffe0ff */
[----:B------:R-:W-:Y:S02]  /*76f0*/  IMAD R50, R39, UR13, R50 ;  /* 0x0000000d27327c24 */ /* 0x000fe4000f8e0232 */
[----:B------:R-:W-:-:S04]  /*7700*/  IMAD.WIDE.U32 R32, R32, R20, RZ ;  /* 0x0000001420207225 */ /* 0x000fc800078e00ff */
[----:B------:R-:W-:Y:S02]  /*7710*/  IMAD R51, R37, UR13, R36 ;  /* 0x0000000d25337c24 */ /* 0x000fe4000f8e0224 */
[----:B------:R-:W-:-:S04]  /*7720*/  IMAD.WIDE.U32 R38, R39, UR12, R14 ;  /* 0x0000000c27267c25 */ /* 0x000fc8000f8e000e */
[----:B------:R-:W-:Y:S01]  /*7730*/  IMAD.WIDE.U32 R36, R37, UR12, R14 ;  /* 0x0000000c25247c25 */ /* 0x000fe2000f8e000e */
[----:B------:R-:W-:-:S03]  /*7740*/  IADD3 R50, PT, PT, R39, R50, RZ ;  /* 0x0000003227327210 */ /* 0x000fc60007ffe0ff */
[----:B------:R-:W-:Y:S02]  /*7750*/  IMAD R49, R49, R20, RZ ;  /* 0x0000001431317224 */ /* 0x000fe400078e02ff */
[----:B------:R-:W-:Y:S02]  /*7760*/  IMAD R31, R22, UR6, RZ ;  /* 0x00000006161f7c24 */ /* 0x000fe4000f8e02ff */
[----:B------:R-:W-:Y:S02]  /*7770*/  IMAD.IADD R33, R33, 0x1, R47 ;  /* 0x0000000121217824 */ /* 0x000fe400078e022f */
[----:B------:R-:W-:Y:S02]  /*7780*/  IMAD R22, R46, UR7, R25 ;  /* 0x000000072e167c24 */ /* 0x000fe4000f8e0219 */
[----:B------:R-:W-:Y:S02]  /*7790*/  IMAD R25, R0, UR12, RZ ;  /* 0x0000000c00197c24 */ /* 0x000fe4000f8e02ff */
[----:B------:R-:W-:-:S02]  /*77a0*/  IMAD.IADD R48, R37, 0x1, R51 ;  /* 0x0000000125307824 */ /* 0x000fc400078e0233 */
[C---:B------:R-:W-:Y:S02]  /*77b0*/  IMAD R49, R30.reuse, R21, R49 ;  /* 0x000000151e317224 */ /* 0x040fe400078e0231 */
[----:B------:R-:W-:-:S04]  /*77c0*/  IMAD.WIDE.U32 R52, R30, R20, RZ ;  /* 0x000000141e347225 */ /* 0x000fc800078e00ff */
[----:B------:R-:W-:Y:S01]  /*77d0*/  IMAD R46, R9, UR6, RZ ;  /* 0x00000006092e7c24 */ /* 0x000fe2000f8e02ff */
[----:B------:R-:W-:Y:S01]  /*77e0*/  IADD3 R53, PT, PT, R53, R49, RZ ;  /* 0x0000003135357210 */ /* 0x000fe20007ffe0ff */
[C---:B------:R-:W-:Y:S02]  /*77f0*/  IMAD R30, R8.reuse, UR7, R31 ;  /* 0x00000007081e7c24 */ /* 0x040fe4000f8e021f */
[----:B------:R-:W-:-:S04]  /*7800*/  IMAD.WIDE.U32 R8, R8, UR6, R32 ;  /* 0x0000000608087c25 */ /* 0x000fc8000f8e0020 */
[C---:B------:R-:W-:Y:S02]  /*7810*/  IMAD R25, R2.reuse, UR13, R25 ;  /* 0x0000000d02197c24 */ /* 0x040fe4000f8e0219 */
[----:B0-----:R-:W-:Y:S01]  /*7820*/  IMAD.WIDE.U32 R32, R2, UR12, R28 ;  /* 0x0000000c02207c25 */ /* 0x001fe2000f8e001c */
[----:B------:R-:W0:Y:S03]  /*7830*/  LDCU.64 UR12, c[0x0][0x5f0] ;  /* 0x0000be00ff0c77ac */ /* 0x000e260008000a00 */
[-C--:B------:R-:W-:Y:S01]  /*7840*/  IMAD R48, R48, R20.reuse, RZ ;  /* 0x0000001430307224 */ /* 0x080fe200078e02ff */
[----:B------:R-:W-:Y:S01]  /*7850*/  IADD3 R25, PT, PT, R33, R25, RZ ;  /* 0x0000001921197210 */ /* 0x000fe20007ffe0ff */
[----:B------:R-:W-:Y:S02]  /*7860*/  IMAD R50, R50, R20, RZ ;  /* 0x0000001432327224 */ /* 0x000fe400078e02ff */
[----:B------:R-:W-:Y:S01]  /*7870*/  IMAD R29, R10, UR6, RZ ;  /* 0x000000060a1d7c24 */ /* 0x000fe2000f8e02ff */
[----:B------:R-:W-:Y:S01]  /*7880*/  IADD3 R10, P3, PT, R14, -R32, RZ ;  /* 0x800000200e0a7210 */ /* 0x000fe20007f7e0ff */
[----:B------:R-:W-:-:S02]  /*7890*/  IMAD R48, R36, R21, R48 ;  /* 0x0000001524307224 */ /* 0x000fc400078e0230 */
        /* <DEDUP_REMOVED lines=8> */
[----:B------:R-:W-:Y:S02]  /*7920*/  IMAD.IADD R39, R39, 0x1, R50 ;  /* 0x0000000127277824 */ /* 0x000fe400078e0232 */
[----:B------:R-:W-:Y:S02]  /*7930*/  IMAD R31, R11, UR6, RZ ;  /* 0x000000060b1f7c24 */ /* 0x000fe4000f8e02ff */
[----:B------:R-:W-:-:S02]  /*7940*/  IMAD R29, R29, R20, RZ ;  /* 0x000000141d1d7224 */ /* 0x000fc400078e02ff */
[C---:B------:R-:W-:Y:S02]  /*7950*/  IMAD R11, R43.reuse, UR7, R32 ;  /* 0x000000072b0b7c24 */ /* 0x040fe4000f8e0220 */
[----:B------:R-:W-:-:S04]  /*7960*/  IMAD.WIDE.U32 R38, R43, UR6, R38 ;  /* 0x000000062b267c25 */ /* 0x000fc8000f8e0026 */
[----:B------:R-:W-:Y:S01]  /*7970*/  IMAD R23, R42, UR7, R31 ;  /* 0x000000072a177c24 */ /* 0x000fe2000f8e021f */
[----:B------:R-:W-:Y:S01]  /*7980*/  IADD3 R11, PT, PT, R39, R11, RZ ;  /* 0x0000000b270b7210 */ /* 0x000fe20007ffe0ff */
        /* <DEDUP_REMOVED lines=8> */
[----:B0-----:R-:W-:Y:S02]  /*7a10*/  MOV R20, UR12 ;  /* 0x0000000c00147c02 */ /* 0x001fe40008000f00 */
[----:B------:R-:W-:Y:S01]  /*7a20*/  IADD3.X R40, PT, PT, ~R40, UR6, RZ, P1, !PT ;  /* 0x0000000628287c10 */ /* 0x000fe20008ffe5ff */
[----:B------:R-:W-:Y:S01]  /*7a30*/  IMAD R29, R10, R21, R29 ;  /* 0x000000150a1d7224 */ /* 0x000fe200078e021d */
[----:B------:R-:W-:Y:S01]  /*7a40*/  MOV R10, UR13 ;  /* 0x0000000d000a7c02 */ /* 0x000fe20008000f00 */
[----:B------:R-:W-:Y:S01]  /*7a50*/  IMAD.MOV.U32 R21, RZ, RZ, R13 ;  /* 0x000000ffff157224 */ /* 0x000fe200078e000d */
[----:B------:R-:W-:Y:S01]  /*7a60*/  LOP3.LUT R13, R5, 0xfffffff8, RZ, 0xc0, !PT ;  /* 0xfffffff8050d7812 */ /* 0x000fe200078ec0ff */
[----:B------:R-:W-:Y:S01]  /*7a70*/  IMAD.IADD R45, R27, 0x1, R22 ;  /* 0x000000011b2d7824 */ /* 0x000fe200078e0216 */
[----:B------:R-:W-:Y:S01]  /*7a80*/  IADD3 R41, PT, PT, R25, R29, RZ ;  /* 0x0000001d19297210 */ /* 0x000fe20007ffe0ff */
[----:B------:R-:W-:Y:S01]  /*7a90*/  IMAD.IADD R12, R37, 0x1, R12 ;  /* 0x00000001250c7824 */ /* 0x000fe200078e020c */
[----:B------:R-:W-:-:S02]  /*7aa0*/  IADD3 R47, PT, PT, R35, R28, RZ ;  /* 0x0000001c232f7210 */ /* 0x000fc40007ffe0ff */
[----:B------:R-:W-:-:S07]  /*7ab0*/  IADD3 R48, PT, PT, R43, R23, RZ ;  /* 0x000000172b307210 */ /* 0x000fce0007ffe0ff */
.L_x_2979:
[C---:B------:R-:W-:Y:S02]  /*7ac0*/  IADD3 R22, P1, PT, R20.reuse, R18, RZ ;  /* 0x0000001214167210 */ /* 0x040fe40007f3e0ff */
[----:B------:R-:W-:-:S03]  /*7ad0*/  IADD3 R50, P2, PT, R20, R24, RZ ;  /* 0x0000001814327210 */ /* 0x000fc60007f5e0ff */
[----:B------:R-:W-:Y:S01]  /*7ae0*/  IMAD.X R23, R10, 0x1, R44, P1 ;  /* 0x000000010a177824 */ /* 0x000fe200008e062c */
[----:B------:R-:W-:Y:S02]  /*7af0*/  IADD3 R28, P1, PT, R20, R26, RZ ;  /* 0x0000001a141c7210 */ /* 0x000fe40007f3e0ff */
[----:B------:R-:W-:Y:S02]  /*7b00*/  IADD3.X R51, PT, PT, R10, R41, RZ, P2, !PT ;  /* 0x000000290a337210 */ /* 0x000fe400017fe4ff */
[----:B------:R-:W-:Y:S01]  /*7b10*/  IADD3 R30, P2, PT, R20, R8, RZ ;  /* 0x00000008141e7210 */ /* 0x000fe20007f5e0ff */
[----:B------:R0:W2:Y:S01]  /*7b20*/  LDG.E.U8 R49, desc[UR8][R22.64] ;  /* 0x0000000816317981 */ /* 0x0000a2000c1e1100 */
[----:B------:R-:W-:-:S03]  /*7b30*/  IADD3.X R29, PT, PT, R10, R45, RZ, P1, !PT ;  /* 0x0000002d0a1d7210 */ /* 0x000fc60000ffe4ff */
[----:B------:R-:W-:Y:S01]  /*7b40*/  IMAD.X R31, R10, 0x1, R46, P2 ;  /* 0x000000010a1f7824 */ /* 0x000fe200010e062e */
[----:B------:R-:W2:Y:S04]  /*7b50*/  LDG.E.U8 R50, desc[UR8][R50.64] ;  /* 0x0000000832327981 */ /* 0x000ea8000c1e1100 */
[----:B------:R1:W3:Y:S01]  /*7b60*/  LDG.E.U8 R52, desc[UR8][R28.64] ;  /* 0x000000081c347981 */ /* 0x0002e2000c1e1100 */
[----:B0-----:R-:W-:-:S03]  /*7b70*/  IADD3 R22, P1, PT, R20, R34, RZ ;  /* 0x0000002214167210 */ /* 0x001fc60007f3e0ff */
[----:B------:R0:W3:Y:S01]  /*7b80*/  LDG.E.U8 R53, desc[UR8][R30.64] ;  /* 0x000000081e357981 */ /* 0x0000e2000c1e1100 */
[----:B------:R-:W-:Y:S02]  /*7b90*/  IADD3.X R23, PT, PT, R10, R47, RZ, P1, !PT ;  /* 0x0000002f0a177210 */ /* 0x000fe40000ffe4ff */
[----:B-1----:R-:W-:-:S03]  /*7ba0*/  IADD3 R28, P2, PT, R20, R36, RZ ;  /* 0x00000024141c7210 */ /* 0x002fc60007f5e0ff */
[----:B------:R-:W4:Y:S01]  /*7bb0*/  LDG.E.U8 R22, desc[UR8][R22.64] ;  /* 0x0000000816167981 */ /* 0x000f22000c1e1100 */
[C---:B------:R-:W-:Y:S02]  /*7bc0*/  IADD3 R32, P3, PT, R20.reuse, R42, RZ ;  /* 0x0000002a14207210 */ /* 0x040fe40007f7e0ff */
[----:B0-----:R-:W-:Y:S02]  /*7bd0*/  IADD3 R30, P1, PT, R20, R38, RZ ;  /* 0x00000026141e7210 */ /* 0x001fe40007f3e0ff */
[C---:B------:R-:W-:Y:S02]  /*7be0*/  IADD3.X R29, PT, PT, R10.reuse, R12, RZ, P2, !PT ;  /* 0x0000000c0a1d7210 */ /* 0x040fe400017fe4ff */
[C---:B------:R-:W-:Y:S01]  /*7bf0*/  IADD3.X R33, PT, PT, R10.reuse, R48, RZ, P3, !PT ;  /* 0x000000300a217210 */ /* 0x040fe20001ffe4ff */
[----:B------:R-:W-:Y:S02]  /*7c00*/  IMAD.X R31, R10, 0x1, R11, P1 ;  /* 0x000000010a1f7824 */ /* 0x000fe400008e060b */
[----:B------:R-:W4:Y:S04]  /*7c10*/  LDG.E.U8 R51, desc[UR8][R28.64] ;  /* 0x000000081c337981 */ /* 0x000f28000c1e1100 */
        /* <DEDUP_REMOVED lines=16> */
.L_x_2978:
[----:B------:R-:W-:Y:S05]  /*7d20*/  BSYNC.RECONVERGENT B2 ;  /* 0x0000000000027941 */ /* 0x000fea0003800200 */
.L_x_2977:
        /* <DEDUP_REMOVED lines=40> */
[----:B------:R-:W-:Y:S02]  /*7fb0*/  IADD3.X R13, PT, PT, R23, UR7, RZ, P3, !PT ;  /* 0x00000007170d7c10 */ /* 0x000fe40009ffe4ff */
        /* <DEDUP_REMOVED lines=29> */
.L_x_2983:
[----:B------:R-:W-:Y:S05]  /*8190*/  BSYNC.RECONVERGENT B3 ;  /* 0x0000000000037941 */ /* 0x000fea0003800200 */
.L_x_2982:
        /* <DEDUP_REMOVED lines=28> */
[----:B------:R-:W-:Y:S01]  /*8360*/  IADD3 R5, PT, PT, R7, R13, RZ ;  /* 0x0000000d07057210 */ /* 0x000fe20007ffe0ff */
[----:B------:R-:W-:-:S03]  /*8370*/  IMAD.X R21, R15, 0x1, ~R21, P1 ;  /* 0x000000010f157824 */ /* 0x000fc600008e0e15 */
        /* <DEDUP_REMOVED lines=16> */
.L_x_2985:
[----:B------:R-:W-:Y:S05]  /*8480*/  BSYNC.RECONVERGENT B3 ;  /* 0x0000000000037941 */ /* 0x000fea0003800200 */
.L_x_2984:
        /* <DEDUP_REMOVED lines=21> */
[----:B--2--5:R-:W-:-:S07]  /*85e0*/  IADD3 R3, PT, PT, R3, R6, RZ ;  /* 0x0000000603037210 */ /* 0x024fce0007ffe0ff */
.L_x_2981:
[----:B------:R-:W-:Y:S05]  /*85f0*/  BSYNC.RECONVERGENT B2 ;  /* 0x0000000000027941 */ /* 0x000fea0003800200 */
.L_x_2980:
[----:B-----5:R0:W-:Y:S02]  /*8600*/  STG.E.U8 desc[UR8][R16.64], R3 ;  /* 0x0000000310007986 */ /* 0x0201e4000c101108 */
.L_x_2976:
[----:B------:R-:W-:Y:S05]  /*8610*/  BSYNC.RECONVERGENT B1 ;  /* 0x0000000000017941 */ /* 0x000fea0003800200 */
.L_x_2975:
[----:B------:R-:W-:-:S07]  /*8620*/  VIADD R4, R4, 0x80 ;  /* 0x0000008004047836 */ /* 0x000fce0000000000 */
.L_x_2970:
[----:B------:R-:W-:Y:S05]  /*8630*/  BSYNC.RECONVERGENT B0 ;  /* 0x0000000000007941 */ /* 0x000fea0003800200 */
.L_x_2969:
        /* <DEDUP_REMOVED lines=38> */
.L_x_2989:
[----:B------:R-:W-:-:S07]  /*88a0*/  MOV R5, 0x88c0 ;  /* 0x000088c000057802 */ /* 0x000fce0000000f00 */
[----:B------:R-:W-:Y:S05]  /*88b0*/  CALL.REL.NOINC `($__internal_10_$__cuda_sm20_div_s64) ;  /* 0x000001dc002c7944 */ /* 0x000fea0003c00000 */
.L_x_2988:
        /* <DEDUP_REMOVED lines=37> */
.L_x_2990:
[----:B------:R-:W-:Y:S02]  /*8b10*/  MOV R10, R14 ;  /* 0x0000000e000a7202 */ /* 0x000fe40000000f00 */
[----:B------:R-:W-:Y:S02]  /*8b20*/  MOV R3, R15 ;  /* 0x0000000f00037202 */ /* 0x000fe40000000f00 */
[----:B------:R-:W-:-:S07]  /*8b30*/  MOV R5, 0x8b50 ;  /* 0x00008b5000057802 */ /* 0x000fce0000000f00 */
[----:B------:R-:W-:Y:S05]  /*8b40*/  CALL.REL.NOINC `($__internal_10_$__cuda_sm20_div_s64) ;  /* 0x000001d800887944 */ /* 0x000fea0003c00000 */
.L_x_2991:
        /* <DEDUP_REMOVED lines=39> */
[----:B------:R-:W-:Y:S01]  /*8dc0*/  IMAD R19, R0, UR6, RZ ;  /* 0x0000000600137c24 */ /* 0x000fe2000f8e02ff */
[----:B------:R-:W-:Y:S01]  /*8dd0*/  IADD3 R7, PT, PT, R9, R7, RZ ;  /* 0x0000000709077210 */ /* 0x000fe20007ffe0ff */
[----:B-1----:R-:W-:Y:S02]  /*8de0*/  IMAD R12, R20, UR13, RZ ;  /* 0x0000000d140c7c24 */ /* 0x002fe4000f8e02ff */
[C---:B------:R-:W-:Y:S02]  /*8df0*/  IMAD R27, R11.reuse, UR13, R10 ;  /* 0x0000000d0b1b7c24 */ /* 0x040fe4000f8e020a */
[----:B------:R-:W-:-:S04]  /*8e00*/  IMAD.WIDE.U32 R10, R11, UR12, R14 ;  /* 0x0000000c0b0a7c25 */ /* 0x000fc8000f8e000e */
[----:B------:R-:W-:-:S04]  /*8e10*/  IMAD.WIDE.U32 R40, R20, UR12, RZ ;  /* 0x0000000c14287c25 */ /* 0x000fc8000f8e00ff */
[----:B------:R-:W-:Y:S02]  /*8e20*/  IMAD R9, R21, UR12, R12 ;  /* 0x0000000c15097c24 */ /* 0x000fe4000f8e020c */
[----:B------:R-:W-:-:S04]  /*8e30*/  IMAD.WIDE.U32 R22, R2, UR6, RZ ;  /* 0x0000000602167c25 */ /* 0x000fc8000f8e00ff */
[----:B------:R-:W-:Y:S01]  /*8e40*/  IMAD R19, R2, UR7, R19 ;  /* 0x0000000702137c24 */ /* 0x000fe2000f8e0213 */
[----:B------:R-:W-:Y:S01]  /*8e50*/  IADD3 R24, P2, PT, R22, UR6, RZ ;  /* 0x0000000616187c10 */ /* 0x000fe2000ff5e0ff */
[-C--:B------:R-:W-:Y:S01]  /*8e60*/  IMAD R12, R7, R20.reuse, RZ ;  /* 0x00000014070c7224 */ /* 0x080fe200078e02ff */
[----:B------:R-:W-:Y:S01]  /*8e70*/  LEA R7, P1, -R40, UR14, 0x3 ;  /* 0x0000000e28077c11 */ /* 0x000fe2000f8219ff */
[----:B------:R-:W-:Y:S01]  /*8e80*/  IMAD.IADD R29, R41, 0x1, R9 ;  /* 0x00000001291d7824 */ /* 0x000fe200078e0209 */
[----:B------:R-:W-:Y:S01]  /*8e90*/  IADD3 R9, PT, PT, R11, R27, RZ ;  /* 0x0000001b0b097210 */ /* 0x000fe20007ffe0ff */
[C---:B------:R-:W-:Y:S01]  /*8ea0*/  IMAD R11, R8.reuse, R21, R12 ;  /* 0x00000015080b7224 */ /* 0x040fe200078e020c */
[----:B------:R-:W-:Y:S01]  /*8eb0*/  IADD3 R23, PT, PT, R23, R19, RZ ;  /* 0x0000001317177210 */ /* 0x000fe20007ffe0ff */
[----:B------:R-:W-:Y:S01]  /*8ec0*/  IMAD.WIDE.U32 R26, R8, R20, RZ ;  /* 0x00000014081a7225 */ /* 0x000fe200078e00ff */
[----:B------:R-:W-:Y:S02]  /*8ed0*/  IADD3 R8, P3, PT, R2, 0x3, RZ ;  /* 0x0000000302087810 */ /* 0x000fe40007f7e0ff */
[----:B------:R-:W-:Y:S01]  /*8ee0*/  IADD3.X R12, PT, PT, RZ, R0, RZ, P5, !PT ;  /* 0x00000000ff0c7210 */ /* 0x000fe20002ffe4ff */
[-C--:B------:R-:W-:Y:S01]  /*8ef0*/  IMAD R9, R9, R20.reuse, RZ ;  /* 0x0000001409097224 */ /* 0x080fe200078e02ff */
[----:B------:R-:W-:Y:S01]  /*8f00*/  SHF.L.U64.HI R40, R40, 0x3, R29 ;  /* 0x0000000328287819 */ /* 0x000fe2000001021d */
[C---:B------:R-:W-:Y:S01]  /*8f10*/  IMAD.WIDE.U32 R18, R10.reuse, R20, R22 ;  /* 0x000000140a127225 */ /* 0x040fe200078e0016 */
[----:B------:R-:W-:Y:S01]  /*8f20*/  IADD3.X R22, PT, PT, RZ, R0, RZ, P3, !PT ;  /* 0x00000000ff167210 */ /* 0x000fe20001ffe4ff */
[----:B------:R-:W0:Y:S01]  /*8f30*/  LDC.64 R28, c[0x0][0x608] ;  /* 0x00018200ff1c7b82 */ /* 0x000e220000000a00 */
[----:B------:R-:W-:Y:S01]  /*8f40*/  IADD3 R32, P3, PT, RZ, -R8, RZ ;  /* 0x80000008ff207210 */ /* 0x000fe20007f7e0ff */
[----:B------:R-:W-:Y:S01]  /*8f50*/  IMAD R41, R10, R21, R9 ;  /* 0x000000150a297224 */ /* 0x000fe200078e0209 */
[----:B------:R-:W-:Y:S01]  /*8f60*/  IADD3 R39, P5, PT, RZ, -R43, RZ ;  /* 0x8000002bff277210 */ /* 0x000fe20007fbe0ff */
[----:B------:R-:W-:Y:S01]  /*8f70*/  IMAD.X R9, RZ, RZ, R0, P4 ;  /* 0x000000ffff097224 */ /* 0x000fe200020e0600 */
[----:B------:R-:W-:Y:S01]  /*8f80*/  IADD3.X R47, PT, PT, RZ, ~R22, RZ, P3, !PT ;  /* 0x80000016ff2f7210 */ /* 0x000fe20001ffe4ff */
[----:B------:R-:W-:Y:S01]  /*8f90*/  IMAD.IADD R27, R27, 0x1, R11 ;  /* 0x000000011b1b7824 */ /* 0x000fe200078e020b */
[----:B------:R-:W-:Y:S01]  /*8fa0*/  IADD3 R35, P4, PT, RZ, -R45, RZ ;  /* 0x8000002dff237210 */ /* 0x000fe20007f9e0ff */
[----:B------:R-:W-:Y:S01]  /*8fb0*/  IMAD.X R50, RZ, RZ, ~R12, P5 ;  /* 0x000000ffff327224 */ /* 0x000fe200028e0e0c */
[----:B------:R-:W-:Y:S01]  /*8fc0*/  IADD3 R42, P3, PT, R2, 0x7, RZ ;  /* 0x00000007022a7810 */ /* 0x000fe20007f7e0ff */
[----:B------:R-:W-:Y:S01]  /*8fd0*/  IMAD R47, R47, UR12, RZ ;  /* 0x0000000c2f2f7c24 */ /* 0x000fe2000f8e02ff */
[----:B------:R-:W-:Y:S01]  /*8fe0*/  IADD3.X R34, PT, PT, RZ, ~R9, RZ, P4, !PT ;  /* 0x80000009ff227210 */ /* 0x000fe200027fe4ff */
[----:B------:R-:W-:Y:S01]  /*8ff0*/  IMAD R50, R50, UR12, RZ ;  /* 0x0000000c32327c24 */ /* 0x000fe2000f8e02ff */
[----:B------:R-:W-:Y:S01]  /*9000*/  IADD3.X R10, PT, PT, RZ, R0, RZ, P6, !PT ;  /* 0x00000000ff0a7210 */ /* 0x000fe200037fe4ff */
[----:B------:R-:W-:Y:S01]  /*9010*/  IMAD.X R11, RZ, RZ, R0, P3 ;  /* 0x000000ffff0b7224 */ /* 0x000fe200018e0600 */
[----:B------:R-:W-:Y:S01]  /*9020*/  IADD3 R31, P3, PT, RZ, -R42, RZ ;  /* 0x8000002aff1f7210 */ /* 0x000fe20007f7e0ff */
[----:B------:R-:W-:Y:S01]  /*9030*/  IMAD R34, R34, UR12, RZ ;  /* 0x0000000c22227c24 */ /* 0x000fe2000f8e02ff */
[----:B------:R-:W-:Y:S01]  /*9040*/  IADD3 R37, P6, PT, RZ, -R44, RZ ;  /* 0x8000002cff257210 */ /* 0x000fe20007fde0ff */
[C---:B------:R-:W-:Y:S01]  /*9050*/  IMAD R47, R32.reuse, UR13, R47 ;  /* 0x0000000d202f7c24 */ /* 0x040fe2000f8e022f */
[----:B------:R-:W-:Y:S01]  /*9060*/  IADD3.X R30, PT, PT, RZ, ~R11, RZ, P3, !PT ;  /* 0x8000000bff1e7210 */ /* 0x000fe20001ffe4ff */
[----:B------:R-:W-:Y:S01]  /*9070*/  IMAD.WIDE.U32 R32, R32, UR12, R14 ;  /* 0x0000000c20207c25 */ /* 0x000fe2000f8e000e */
[----:B------:R-:W-:-:S03]  /*9080*/  IADD3.X R36, PT, PT, RZ, ~R10, RZ, P6, !PT ;  /* 0x8000000aff247210 */ /* 0x000fc600037fe4ff */
[----:B------:R-:W-:Y:S01]  /*9090*/  IMAD R53, R35, UR13, R34 ;  /* 0x0000000d23357c24 */ /* 0x000fe2000f8e0222 */
[----:B------:R-:W-:Y:S01]  /*90a0*/  IADD3 R47, PT, PT, R33, R47, RZ ;  /* 0x0000002f212f7210 */ /* 0x000fe20007ffe0ff */
[----:B------:R-:W-:-:S04]  /*90b0*/  IMAD.WIDE.U32 R34, R35, UR12, R14 ;  /* 0x0000000c23227c25 */ /* 0x000fc8000f8e000e */
[----:B------:R-:W-:Y:S02]  /*90c0*/  IMAD R30, R30, UR12, RZ ;  /* 0x0000000c1e1e7c24 */ /* 0x000fe4000f8e02ff */
[----:B------:R-:W-:Y:S02]  /*90d0*/  IMAD.IADD R35, R35, 0x1, R53 ;  /* 0x0000000123237824 */ /* 0x000fe400078e0235 */
[C---:B------:R-:W-:Y:S02]  /*90e0*/  IMAD R49, R31.reuse, UR13, R30 ;  /* 0x0000000d1f317c24 */ /* 0x040fe4000f8e021e */
[----:B------:R-:W-:-:S04]  /*90f0*/  IMAD.WIDE.U32 R30, R31, UR12, R14 ;  /* 0x0000000c1f1e7c25 */ /* 0x000fc8000f8e000e */
[-C--:B------:R-:W-:Y:S02]  /*9100*/  IMAD R35, R35, R20.reuse, RZ ;  /* 0x0000001423237224 */ /* 0x080fe400078e02ff */
[----:B------:R-:W-:Y:S02]  /*9110*/  IMAD R47, R47, R20, RZ ;  /* 0x000000142f2f7224 */ /* 0x000fe400078e02ff */
[----:B------:R-:W-:Y:S02]  /*9120*/  IMAD.IADD R49, R31, 0x1, R49 ;  /* 0x000000011f317824 */ /* 0x000fe400078e0231 */
[----:B------:R-:W-:Y:S02]  /*9130*/  IMAD R36, R36, UR12, RZ ;  /* 0x0000000c24247c24 */ /* 0x000fe4000f8e02ff */
[----:B------:R-:W-:Y:S02]  /*9140*/  IMAD R31, R34, R21, R35 ;  /* 0x00000015221f7224 */ /* 0x000fe400078e0223 */
[----:B------:R-:W-:-:S02]  /*9150*/  IMAD R50, R39, UR13, R50 ;  /* 0x0000000d27327c24 */ /* 0x000fc4000f8e0232 */
[----:B------:R-:W-:Y:S02]  /*9160*/  IMAD R47, R32, R21, R47 ;  /* 0x00000015202f7224 */ /* 0x000fe400078e022f */
[----:B------:R-:W-:-:S04]  /*9170*/  IMAD.WIDE.U32 R34, R34, R20, RZ ;  /* 0x0000001422227225 */ /* 0x000fc800078e00ff */
[----:B------:R-:W-:Y:S01]  /*9180*/  IMAD.WIDE.U32 R38, R39, UR12, R14 ;  /* 0x0000000c27267c25 */ /* 0x000fe2000f8e000e */
[----:B------:R-:W-:-:S03]  /*9190*/  IADD3 R35, PT, PT, R35, R31, RZ ;  /* 0x0000001f23237210 */ /* 0x000fc60007ffe0ff */
[----:B------:R-:W-:Y:S01]  /*91a0*/  IMAD.WIDE.U32 R32, R32, R20, RZ ;  /* 0x0000001420207225 */ /* 0x000fe200078e00ff */
[----:B------:R-:W-:-:S03]  /*91b0*/  IADD3 R50, PT, PT, R39, R50, RZ ;  /* 0x0000003227327210 */ /* 0x000fc60007ffe0ff */
[----:B------:R-:W-:Y:S01]  /*91c0*/  IMAD R51, R37, UR13, R36 ;  /* 0x0000000d25337c24 */ /* 0x000fe2000f8e0224 */
[----:B------:R-:W-:Y:S01]  /*91d0*/  IADD3 R33, PT, PT, R33, R47, RZ ;  /* 0x0000002f21217210 */ /* 0x000fe20007ffe0ff */
[----:B------:R-:W-:Y:S02]  /*91e0*/  IMAD R25, R25, UR6, RZ ;  /* 0x0000000619197c24 */ /* 0x000fe4000f8e02ff */
[----:B------:R-:W-:-:S04]  /*91f0*/  IMAD.WIDE.U32 R36, R37, UR12, R14 ;  /* 0x0000000c25247c25 */ /* 0x000fc8000f8e000e */
[-C--:B------:R-:W-:Y:S01]  /*9200*/  IMAD R49, R49, R20.reuse, RZ ;  /* 0x0000001431317224 */ /* 0x080fe200078e02ff */
[----:B------:R-:W-:Y:S01]  /*9210*/  IADD3 R48, PT, PT, R37, R51, RZ ;  /* 0x0000003325307210 */ /* 0x000fe20007ffe0ff */
[----:B------:R-:W-:Y:S02]  /*9220*/  IMAD R31, R22, UR6, RZ ;  /* 0x00000006161f7c24 */ /* 0x000fe4000f8e02ff */
[----:B------:R-:W-:Y:S02]  /*9230*/  IMAD R22, R46, UR7, R25 ;  /* 0x000000072e167c24 */ /* 0x000fe4000f8e0219 */
[----:B------:R-:W-:Y:S02]  /*9240*/  IMAD R25, R0, UR12, RZ ;  /* 0x0000000c00197c24 */ /* 0x000fe4000f8e02ff */
[C---:B------:R-:W-:Y:S02]  /*9250*/  IMAD R49, R30.reuse, R21, R49 ;  /* 0x000000151e317224 */ /* 0x040fe400078e0231 */
[----:B------:R-:W-:-:S04]  /*9260*/  IMAD.WIDE.U32 R52, R30, R20, RZ ;  /* 0x000000141e347225 */ /* 0x000fc800078e00ff */
[----:B------:R-:W-:Y:S01]  /*9270*/  IMAD.WIDE.U32 R26, R46, UR6, R26 ;  /* 0x000000062e1a7c25 */ /* 0x000fe2000f8e001a */
[----:B------:R-:W-:-:S03]  /*9280*/  IADD3 R53, PT, PT, R53, R49, RZ ;  /* 0x0000003135357210 */ /* 0x000fc60007ffe0ff */
[----:B------:R-:W-:Y:S02]  /*9290*/  IMAD R46, R9, UR6, RZ ;  /* 0x00000006092e7c24 */ /* 0x000fe4000f8e02ff */
[----:B------:R-:W-:Y:S02]  /*92a0*/  IMAD R30, R8, UR7, R31 ;  /* 0x00000007081e7c24 */ /* 0x000fe4000f8e021f */
[----:B------:R-:W-:Y:S02]  /*92b0*/  IMAD R50, R50, R20, RZ ;  /* 0x0000001432327224 */ /* 0x000fe400078e02ff */
[----:B------:R-:W-:-:S04]  /*92c0*/  IMAD.WIDE.U32 R8, R8, UR6, R32 ;  /* 0x0000000608087c25 */ /* 0x000fc8000f8e0020 */
[C---:B------:R-:W-:Y:S02]  /*92d0*/  IMAD R25, R2.reuse, UR13, R25 ;  /* 0x0000000d02197c24 */ /* 0x040fe4000f8e0219 */
[----:B0-----:R-:W-:Y:S01]  /*92e0*/  IMAD.WIDE.U32 R32, R2, UR12, R28 ;  /* 0x0000000c02207c25 */ /* 0x001fe2000f8e001c */
[----:B------:R-:W0:Y:S03]  /*92f0*/  LDCU.64 UR12, c[0x0][0x5f0] ;  /* 0x0000be00ff0c77ac */ /* 0x000e260008000a00 */
[-C--:B------:R-:W-:Y:S02]  /*9300*/  IMAD R48, R48, R20.reuse, RZ ;  /* 0x0000001430307224 */ /* 0x080fe400078e02ff */
[C---:B------:R-:W-:Y:S02]  /*9310*/  IMAD R50, R38.reuse, R21, R50 ;  /* 0x0000001526327224 */ /* 0x040fe400078e0232 */
[----:B------:R-:W-:-:S04]  /*9320*/  IMAD.WIDE.U32 R38, R38, R20, RZ ;  /* 0x0000001426267225 */ /* 0x000fc800078e00ff */
[----:B------:R-:W-:Y:S01]  /*9330*/  IMAD R29, R10, UR6, RZ ;  /* 0x000000060a1d7c24 */ /* 0x000fe2000f8e02ff */
[----:B------:R-:W-:Y:S01]  /*9340*/  IADD3 R10, P3, PT, R14, -R32, RZ ;  /* 0x800000200e0a7210 */ /* 0x000fe20007f7e0ff */
[----:B------:R-:W-:Y:S01]  /*9350*/  IMAD.IADD R25, R33, 0x1, R25 ;  /* 0x0000000121197824 */ /* 0x000fe200078e0219 */
[----:B------:R-:W-:Y:S01]  /*9360*/  IADD3 R39, PT, PT, R39, R50, RZ ;  /* 0x0000003227277210 */ /* 0x000fe20007ffe0ff */
[C---:B------:R-:W-:Y:S02]  /*9370*/  IMAD R48, R36.reuse, R21, R48 ;  /* 0x0000001524307224 */ /* 0x040fe400078e0230 */
[----:B------:R-:W-:-:S04]  /*9380*/  IMAD.WIDE.U32 R36, R36, R20, RZ ;  /* 0x0000001424247225 */ /* 0x000fc800078e00ff */
[----:B------:R-:W-:Y:S02]  /*9390*/  IMAD R32, R12, UR6, RZ ;  /* 0x000000060c207c24 */ /* 0x000fe4000f8e02ff */
[----:B------:R-:W-:Y:S01]  /*93a0*/  IMAD R12, R44, UR7, R29 ;  /* 0x000000072c0c7c24 */ /* 0x000fe2000f8e021d */
[----:B------:R-:W-:Y:S01]  /*93b0*/  IADD3.X R29, PT, PT, R15, ~R25, RZ, P3, !PT ;  /* 0x800000190f1d7210 */ /* 0x000fe20001ffe4ff */
[----:B------:R-:W-:Y:S01]  /*93c0*/  IMAD R31, R11, UR6, RZ ;  /* 0x000000060b1f7c24 */ /* 0x000fe2000f8e02ff */
[----:B------:R-:W-:Y:S01]  /*93d0*/  IADD3.X R25, PT, PT, R23, UR7, RZ, P2, !PT ;  /* 0x0000000717197c10 */ /* 0x000fe200097fe4ff */
[----:B------:R-:W-:Y:S02]  /*93e0*/  IMAD.IADD R37, R37, 0x1, R48 ;  /* 0x0000000125257824 */ /* 0x000fe400078e0230 */
        /* <DEDUP_REMOVED lines=9> */
[----:B------:R-:W-:Y:S01]  /*9480*/  USHF.L.U64.HI UR6, UR6, 0x3, UR7 ;  /* 0x0000000306067899 */ /* 0x000fe20008010207 */
[----:B------:R-:W-:Y:S02]  /*9490*/  IADD3 R12, PT, PT, R37, R12, RZ ;  /* 0x0000000c250c7210 */ /* 0x000fe40007ffe0ff */
[----:B------:R-:W-:Y:S01]  /*94a0*/  IMAD R28, R45, UR7, R46 ;  /* 0x000000072d1c7c24 */ /* 0x000fe2000f8e022e */
[----:B------:R-:W-:Y:S01]  /*94b0*/  IADD3 R45, PT, PT, R27, R22, RZ ;  /* 0x000000161b2d7210 */ /* 0x000fe20007ffe0ff */
[----:B------:R-:W-:Y:S01]  /*94c0*/  IMAD.WIDE.U32 R24, R10, R20, R24 ;  /* 0x000000140a187225 */ /* 0x000fe200078e0018 */
[----:B0-----:R-:W-:Y:S02]  /*94d0*/  MOV R20, UR12 ;  /* 0x0000000c00147c02 */ /* 0x001fe40008000f00 */
[----:B------:R-:W-:Y:S01]  /*94e0*/  IADD3.X R40, PT, PT, ~R40, UR6, RZ, P1, !PT ;  /* 0x0000000628287c10 */ /* 0x000fe20008ffe5ff */
[----:B------:R-:W-:Y:S01]  /*94f0*/  IMAD R29, R10, R21, R29 ;  /* 0x000000150a1d7224 */ /* 0x000fe200078e021d */
[----:B------:R-:W-:Y:S01]  /*9500*/  MOV R21, R13 ;  /* 0x0000000d00157202 */ /* 0x000fe20000000f00 */
[----:B------:R-:W-:Y:S01]  /*9510*/  IMAD.U32 R10, RZ, RZ, UR13 ;  /* 0x0000000dff0a7e24 */ /* 0x000fe2000f8e00ff */
[----:B------:R-:W-:Y:S01]  /*9520*/  LOP3.LUT R13, R5, 0xfffffff8, RZ, 0xc0, !PT ;  /* 0xfffffff8050d7812 */ /* 0x000fe200078ec0ff */
[----:B------:R-:W-:Y:S01]  /*9530*/  IMAD.IADD R41, R25, 0x1, R29 ;  /* 0x0000000119297824 */ /* 0x000fe200078e021d */
[----:B------:R-:W-:Y:S01]  /*9540*/  IADD3 R46, PT, PT, R9, R30, RZ ;  /* 0x0000001e092e7210 */ /* 0x000fe20007ffe0ff */
[----:B------:R-:W-:-:S02]  /*9550*/  IMAD.IADD R47, R35, 0x1, R28 ;  /* 0x00000001232f7824 */ /* 0x000fc400078e021c */
[----:B------:R-:W-:-:S07]  /*9560*/  IMAD.IADD R48, R43, 0x1, R23 ;  /* 0x000000012b307824 */ /* 0x000fce00078e0217 */
.L_x_2996:
[C---:B------:R-:W-:Y:S02]  /*9570*/  IADD3 R22, P1, PT, R20.reuse, R18, RZ ;  /* 0x0000001214167210 */ /* 0x040fe40007f3e0ff */
[----:B------:R-:W-:Y:S02]  /*9580*/  IADD3 R50, P2, PT, R20, R24, RZ ;  /* 0x0000001814327210 */ /* 0x000fe40007f5e0ff */
[----:B------:R-:W-:Y:S02]  /*9590*/  IADD3.X R23, PT, PT, R10, R44, RZ, P1, !PT ;  /* 0x0000002c0a177210 */ /* 0x000fe40000ffe4ff */
[----:B------:R-:W-:Y:S02]  /*95a0*/  IADD3 R28, P1, PT, R20, R26, RZ ;  /* 0x0000001a141c7210 */ /* 0x000fe40007f3e0ff */
[----:B------:R-:W-:Y:S01]  /*95b0*/  IADD3.X R51, PT, PT, R10, R41, RZ, P2, !PT ;  /* 0x000000290a337210 */ /* 0x000fe200017fe4ff */
[----:B------:R0:W2:Y:S01]  /*95c0*/  LDG.E.U8 R49, desc[UR8][R22.64] ;  /* 0x0000000816317981 */ /* 0x0000a2000c1e1100 */
[----:B------:R-:W-:Y:S01]  /*95d0*/  IADD3 R30, P2, PT, R20, R8, RZ ;  /* 0x00000008141e7210 */ /* 0x000fe20007f5e0ff */
[----:B------:R-:W-:-:S02]  /*95e0*/  IMAD.X R29, R10, 0x1, R45, P1 ;  /* 0x000000010a1d7824 */ /* 0x000fc400008e062d */
[----:B------:R-:W2:Y:S01]  /*95f0*/  LDG.E.U8 R50, desc[UR8][R50.64] ;  /* 0x0000000832327981 */ /* 0x000ea2000c1e1100 */
[----:B------:R-:W-:-:S03]  /*9600*/  IADD3.X R31, PT, PT, R10, R46, RZ, P2, !PT ;  /* 0x0000002e0a1f7210 */ /* 0x000fc600017fe4ff */
[----:B------:R1:W3:Y:S01]  /*9610*/  LDG.E.U8 R52, desc[UR8][R28.64] ;  /* 0x000000081c347981 */ /* 0x0002e2000c1e1100 */
[----:B0-----:R-:W-:-:S03]  /*9620*/  IADD3 R22, P1, PT, R20, R34, RZ ;  /* 0x0000002214167210 */ /* 0x001fc60007f3e0ff */
[----:B------:R0:W3:Y:S01]  /*9630*/  LDG.E.U8 R53, desc[UR8][R30.64] ;  /* 0x000000081e357981 */ /* 0x0000e2000c1e1100 */
[----:B------:R-:W-:Y:S02]  /*9640*/  IADD3.X R23, PT, PT, R10, R47, RZ, P1, !PT ;  /* 0x0000002f0a177210 */ /* 0x000fe40000ffe4ff */
[----:B-1----:R-:W-:-:S03]  /*9650*/  IADD3 R28, P2, PT, R20, R36, RZ ;  /* 0x00000024141c7210 */ /* 0x002fc60007f5e0ff */
[----:B------:R-:W4:Y:S01]  /*9660*/  LDG.E.U8 R22, desc[UR8][R22.64] ;  /* 0x0000000816167981 */ /* 0x000f22000c1e1100 */
[C---:B------:R-:W-:Y:S02]  /*9670*/  IADD3 R32, P3, PT, R20.reuse, R42, RZ ;  /* 0x0000002a14207210 */ /* 0x040fe40007f7e0ff */
[----:B0-----:R-:W-:Y:S01]  /*9680*/  IADD3 R30, P1, PT, R20, R38, RZ ;  /* 0x00000026141e7210 */ /* 0x001fe20007f3e0ff */
[C---:B------:R-:W-:Y:S01]  /*9690*/  IMAD.X R29, R10.reuse, 0x1, R12, P2 ;  /* 0x000000010a1d7824 */ /* 0x040fe200010e060c */
[C---:B------:R-:W-:Y:S02]  /*96a0*/  IADD3.X R33, PT, PT, R10.reuse, R48, RZ, P3, !PT ;  /* 0x000000300a217210 */ /* 0x040fe40001ffe4ff */
[----:B------:R-:W-:Y:S02]  /*96b0*/  IADD3.X R31, PT, PT, R10, R11, RZ, P1, !PT ;  /* 0x0000000b0a1f7210 */ /* 0x000fe40000ffe4ff */
[----:B------:R-:W4:Y:S04]  /*96c0*/  LDG.E.U8 R51, desc[UR8][R28.64] ;  /* 0x000000081c337981 */ /* 0x000f28000c1e1100 */
        /* <DEDUP_REMOVED lines=16> */
.L_x_2995:
[----:B------:R-:W-:Y:S05]  /*97d0*/  BSYNC.RECONVERGENT B2 ;  /* 0x0000000000027941 */ /* 0x000fea0003800200 */
.L_x_2994:
        /* <DEDUP_REMOVED lines=34> */
[----:B----4-:R-:W-:Y:S02]  /*9a00*/  IADD3 R6, P2, PT, R10, UR16, RZ ;  /* 0x000000100a067c10 */ /* 0x010fe4000ff5e0ff */
[----:B------:R-:W-:-:S02]  /*9a10*/  IADD3 R23, PT, PT, R13, R19, RZ ;  /* 0x000000130d177210 */ /* 0x000fc40007ffe0ff */
[----:B------:R-:W-:Y:S02]  /*9a20*/  IADD3.X R7, PT, PT, R7, UR17, R11, P2, !PT ;  /* 0x0000001107077c10 */ /* 0x000fe400097fe40b */
[----:B------:R-:W-:Y:S02]  /*9a30*/  IADD3 R10, P2, PT, R8, UR12, RZ ;  /* 0x0000000c080a7c10 */ /* 0x000fe4000ff5e0ff */
[C---:B------:R-:W-:Y:S01]  /*9a40*/  IADD3 R19, P4, P5, R14.reuse, -UR6, -R21 ;  /* 0x800000060e137c10 */ /* 0x040fe2000fd9e815 */
[----:B------:R-:W2:Y:S01]  /*9a50*/  LDG.E.U8 R6, desc[UR8][R6.64] ;  /* 0x0000000806067981 */ /* 0x000ea2000c1e1100 */
[----:B------:R-:W-:Y:S01]  /*9a60*/  IADD3.X R13, PT, PT, R23, UR7, RZ, P3, !PT ;  /* 0x00000007170d7c10 */ /* 0x000fe20009ffe4ff */
[----:B------:R-:W-:Y:S01]  /*9a70*/  IMAD.X R23, R15, 0x1, ~R23, P6 ;  /* 0x000000010f177824 */ /* 0x000fe200030e0e17 */
        /* <DEDUP_REMOVED lines=28> */
.L_x_3000:
[----:B------:R-:W-:Y:S05]  /*9c40*/  BSYNC.RECONVERGENT B3 ;  /* 0x0000000000037941 */ /* 0x000fea0003800200 */
.L_x_2999:
        /* <DEDUP_REMOVED lines=26> */
[----:B------:R-:W-:Y:S02]  /*9df0*/  IADD3 R9, PT, PT, R9, R19, RZ ;  /* 0x0000001309097210 */ /* 0x000fe40007ffe0ff */
[----:B------:R-:W-:Y:S01]  /*9e00*/  IADD3 R21, PT, PT, R11, R21, RZ ;  /* 0x000000150b157210 */ /* 0x000fe20007ffe0ff */
[----:B------:R-:W-:Y:S01]  /*9e10*/  IMAD.IADD R5, R7, 0x1, R13 ;  /* 0x0000000107057824 */ /* 0x000fe200078e020d */
        /* <DEDUP_REMOVED lines=17> */
.L_x_3002:
[----:B------:R-:W-:Y:S05]  /*9f30*/  BSYNC.RECONVERGENT B3 ;  /* 0x0000000000037941 */ /* 0x000fea0003800200 */
.L_x_3001:
        /* <DEDUP_REMOVED lines=22> */
.L_x_2998:
[----:B------:R-:W-:Y:S05]  /*a0a0*/  BSYNC.RECONVERGENT B2 ;  /* 0x0000000000027941 */ /* 0x000fea0003800200 */
.L_x_2997:
[----:B-----5:R0:W-:Y:S02]  /*a0b0*/  STG.E.U8 desc[UR8][R16.64], R3 ;  /* 0x0000000310007986 */ /* 0x0201e4000c101108 */
.L_x_2993:
[----:B------:R-:W-:Y:S05]  /*a0c0*/  BSYNC.RECONVERGENT B1 ;  /* 0x0000000000017941 */ /* 0x000fea0003800200 */
.L_x_2992:
[----:B------:R-:W-:-:S07]  /*a0d0*/  IADD3 R4, PT, PT, R4, 0x80, RZ ;  /* 0x0000008004047810 */ /* 0x000fce0007ffe0ff */
.L_x_2987:
[----:B------:R-:W-:Y:S05]  /*a0e0*/  BSYNC.RECONVERGENT B0 ;  /* 0x0000000000007941 */ /* 0x000fea0003800200 */
.L_x_2986:
        /* <DEDUP_REMOVED lines=38> */
.L_x_3006:
[----:B------:R-:W-:-:S07]  /*a350*/  MOV R5, 0xa370 ;  /* 0x0000a37000057802 */ /* 0x000fce0000000f00 */
[----:B------:R-:W-:Y:S05]  /*a360*/  CALL.REL.NOINC `($__internal_10_$__cuda_sm20_div_s64) ;  /* 0x000001c000807944 */ /* 0x000fea0003c00000 */
.L_x_3005:
        /* <DEDUP_REMOVED lines=37> */
.L_x_3007:
[----:B------:R-:W-:Y:S01]  /*a5c0*/  MOV R10, R14 ;  /* 0x0000000e000a7202 */ /* 0x000fe20000000f00 */
[----:B------:R-:W-:Y:S01]  /*a5d0*/  IMAD.MOV.U32 R3, RZ, RZ, R15 ;  /* 0x000000ffff037224 */ /* 0x000fe200078e000f */
[----:B------:R-:W-:-:S07]  /*a5e0*/  MOV R5, 0xa600 ;  /* 0x0000a60000057802 */ /* 0x000fce0000000f00 */
[----:B------:R-:W-:Y:S05]  /*a5f0*/  CALL.REL.NOINC `($__internal_10_$__cuda_sm20_div_s64) ;  /* 0x000001bc00dc7944 */ /* 0x000fea0003c00000 */
.L_x_3008:
        /* <DEDUP_REMOVED lines=27> */
[----:B------:R-:W-:Y:S01]  /*a7b0*/  IMAD.X R25, RZ, RZ, R0, P1 ;  /* 0x000000ffff197224 */ /* 0x000fe200008e0600 */
[----:B------:R-:W-:Y:S02]  /*a7c0*/  IADD3 R8, P1, PT, RZ, -R46, RZ ;  /* 0x8000002eff087210 */ /* 0x000fe40007f3e0ff */
[----:B------:R-:W-:Y:S02]  /*a7d0*/  IADD3.X R10, PT, PT, RZ, ~R0, RZ, P2, !PT ;  /* 0x80000000ff0a7210 */ /* 0x000fe400017fe4ff */
[----:B------:R-:W-:Y:S02]  /*a7e0*/  IADD3.X R7, PT, PT, RZ, ~R25, RZ, P1, !PT ;  /* 0x80000019ff077210 */ /* 0x000fe40000ffe4ff */
[C---:B------:R-:W-:Y:S02]  /*a7f0*/  IADD3 R45, P4, PT, R2.reuse, 0x4, RZ ;  /* 0x00000004022d7810 */ /* 0x040fe40007f9e0ff */
[C---:B------:R-:W-:Y:S01]  /*a800*/  IADD3 R44, P6, PT, R2.reuse, 0x5, RZ ;  /* 0x00000005022c7810 */ /* 0x040fe20007fde0ff */
[----:B0-----:R-:W-:Y:S01]  /*a810*/  IMAD R7, R7, UR12, RZ ;  /* 0x0000000c07077c24 */ /* 0x001fe2000f8e02ff */
[----:B------:R-:W-:Y:S01]  /*a820*/  IADD3 R43, P5, PT, R2, 0x6, RZ ;  /* 0x00000006022b7810 */ /* 0x000fe20007fbe0ff */
[----:B------:R-:W-:-:S02]  /*a830*/  IMAD R10, R10, UR12, RZ ;  /* 0x0000000c0a0a7c24 */ /* 0x000fc4000f8e02ff */
[C---:B------:R-:W-:Y:S01]  /*a840*/  IMAD R7, R8.reuse, UR13, R7 ;  /* 0x0000000d08077c24 */ /* 0x040fe2000f8e0207 */
[----:B--2---:R-:W-:Y:S01]  /*a850*/  USHF.L.U32 UR14, UR6, 0x3, URZ ;  /* 0x00000003060e7899 */ /* 0x004fe200080006ff */
[----:B------:R-:W-:-:S04]  /*a860*/  IMAD.WIDE.U32 R8, R8, UR12, R14 ;  /* 0x0000000c08087c25 */ /* 0x000fc8000f8e000e */
[----:B-1----:R-:W-:Y:S02]  /*a870*/  IMAD R12, R20, UR13, RZ ;  /* 0x0000000d140c7c24 */ /* 0x002fe4000f8e02ff */
[----:B------:R-:W-:Y:S02]  /*a880*/  IMAD.IADD R7, R9, 0x1, R7 ;  /* 0x0000000109077824 */ /* 0x000fe400078e0207 */
[----:B------:R-:W-:Y:S02]  /*a890*/  IMAD R19, R0, UR6, RZ ;  /* 0x0000000600137c24 */ /* 0x000fe4000f8e02ff */
[----:B------:R-:W-:Y:S02]  /*a8a0*/  IMAD R27, R11, UR13, R10 ;  /* 0x0000000d0b1b7c24 */ /* 0x000fe4000f8e020a */
[----:B------:R-:W-:-:S04]  /*a8b0*/  IMAD.WIDE.U32 R40, R20, UR12, RZ ;  /* 0x0000000c14287c25 */ /* 0x000fc8000f8e00ff */
[----:B------:R-:W-:Y:S02]  /*a8c0*/  IMAD R9, R21, UR12, R12 ;  /* 0x0000000c15097c24 */ /* 0x000fe4000f8e020c */
[----:B------:R-:W-:-:S03]  /*a8d0*/  IMAD.WIDE.U32 R10, R11, UR12, R14 ;  /* 0x0000000c0b0a7c25 */ /* 0x000fc6000f8e000e */
[----:B------:R-:W-:Y:S01]  /*a8e0*/  IADD3 R29, PT, PT, R41, R9, RZ ;  /* 0x00000009291d7210 */ /* 0x000fe20007ffe0ff */
[----:B------:R-:W-:Y:S01]  /*a8f0*/  IMAD.WIDE.U32 R22, R2, UR6, RZ ;  /* 0x0000000602167c25 */ /* 0x000fe2000f8e00ff */
[----:B------:R-:W-:-:S03]  /*a900*/  IADD3 R9, PT, PT, R11, R27, RZ ;  /* 0x0000001b0b097210 */ /* 0x000fc60007ffe0ff */
[----:B------:R-:W-:Y:S01]  /*a910*/  IMAD R19, R2, UR7, R19 ;  /* 0x0000000702137c24 */ /* 0x000fe2000f8e0213 */
[----:B------:R-:W-:Y:S01]  /*a920*/  IADD3 R24, P2, PT, R22, UR6, RZ ;  /* 0x0000000616187c10 */ /* 0x000fe2000ff5e0ff */
[-C--:B------:R-:W-:Y:S01]  /*a930*/  IMAD R12, R7, R20.reuse, RZ ;  /* 0x00000014070c7224 */ /* 0x080fe200078e02ff */
[----:B------:R-:W-:Y:S01]  /*a940*/  LEA R7, P1, -R40, UR14, 0x3 ;  /* 0x0000000e28077c11 */ /* 0x000fe2000f8219ff */
[----:B------:R-:W-:Y:S01]  /*a950*/  IMAD.WIDE.U32 R26, R8, R20, RZ ;  /* 0x00000014081a7225 */ /* 0x000fe200078e00ff */
[----:B------:R-:W-:Y:S02]  /*a960*/  SHF.L.U64.HI R40, R40, 0x3, R29 ;  /* 0x0000000328287819 */ /* 0x000fe4000001021d */
[----:B------:R-:W0:Y:S01]  /*a970*/  LDC.64 R28, c[0x0][0x608] ;  /* 0x00018200ff1c7b82 */ /* 0x000e220000000a00 */
[----:B------:R-:W-:Y:S01]  /*a980*/  IMAD R11, R8, R21, R12 ;  /* 0x00000015080b7224 */ /* 0x000fe200078e020c */
[----:B------:R-:W-:Y:S01]  /*a990*/  IADD3 R8, P3, PT, R2, 0x3, RZ ;  /* 0x0000000302087810 */ /* 0x000fe20007f7e0ff */
[----:B------:R-:W-:-:S02]  /*a9a0*/  IMAD.IADD R23, R23, 0x1, R19 ;  /* 0x0000000117177824 */ /* 0x000fc400078e0213 */
[-C--:B------:R-:W-:Y:S01]  /*a9b0*/  IMAD R9, R9, R20.reuse, RZ ;  /* 0x0000001409097224 */ /* 0x080fe200078e02ff */
[----:B------:R-:W-:Y:S01]  /*a9c0*/  IADD3 R27, PT, PT, R27, R11, RZ ;  /* 0x0000000b1b1b7210 */ /* 0x000fe20007ffe0ff */
[C---:B------:R-:W-:Y:S01]  /*a9d0*/  IMAD.WIDE.U32 R18, R10.reuse, R20, R22 ;  /* 0x000000140a127225 */ /* 0x040fe200078e0016 */
[----:B------:R-:W-:Y:S02]  /*a9e0*/  IADD3.X R22, PT, PT, RZ, R0, RZ, P3, !PT ;  /* 0x00000000ff167210 */ /* 0x000fe40001ffe4ff */
[----:B------:R-:W-:Y:S01]  /*a9f0*/  IADD3 R32, P3, PT, RZ, -R8, RZ ;  /* 0x80000008ff207210 */ /* 0x000fe20007f7e0ff */
[----:B------:R-:W-:Y:S01]  /*aa00*/  IMAD R41, R10, R21, R9 ;  /* 0x000000150a297224 */ /* 0x000fe200078e0209 */
[-C--:B------:R-:W-:Y:S01]  /*aa10*/  IADD3.X R9, PT, PT, RZ, R0.reuse, RZ, P4, !PT ;  /* 0x00000000ff097210 */ /* 0x080fe200027fe4ff */
[----:B------:R-:W-:Y:S01]  /*aa20*/  IMAD.X R12, RZ, RZ, R0, P5 ;  /* 0x000000ffff0c7224 */ /* 0x000fe200028e0600 */
[----:B------:R-:W-:Y:S01]  /*aa30*/  IADD3 R35, P4, PT, RZ, -R45, RZ ;  /* 0x8000002dff237210 */ /* 0x000fe20007f9e0ff */
[----:B------:R-:W-:Y:S01]  /*aa40*/  IMAD.X R47, RZ, RZ, ~R22, P3 ;  /* 0x000000ffff2f7224 */ /* 0x000fe200018e0e16 */
[----:B------:R-:W-:Y:S01]  /*aa50*/  IADD3 R42, P3, PT, R2, 0x7, RZ ;  /* 0x00000007022a7810 */ /* 0x000fe20007f7e0ff */
[----:B------:R-:W-:Y:S01]  /*aa60*/  IMAD R25, R25, UR6, RZ ;  /* 0x0000000619197c24 */ /* 0x000fe2000f8e02ff */
[----:B------:R-:W-:Y:S01]  /*aa70*/  IADD3.X R34, PT, PT, RZ, ~R9, RZ, P4, !PT ;  /* 0x80000009ff227210 */ /* 0x000fe200027fe4ff */
[----:B------:R-:W-:Y:S01]  /*aa80*/  IMAD R47, R47, UR12, RZ ;  /* 0x0000000c2f2f7c24 */ /* 0x000fe2000f8e02ff */
[----:B------:R-:W-:Y:S01]  /*aa90*/  IADD3.X R11, PT, PT, RZ, R0, RZ, P3, !PT ;  /* 0x00000000ff0b7210 */ /* 0x000fe20001ffe4ff */
[----:B------:R-:W-:Y:S01]  /*aaa0*/  IMAD.WIDE.U32 R26, R46, UR6, R26 ;  /* 0x000000062e1a7c25 */ /* 0x000fe2000f8e001a */
[----:B------:R-:W-:-:S02]  /*aab0*/  IADD3 R31, P3, PT, RZ, -R42, RZ ;  /* 0x8000002aff1f7210 */ /* 0x000fc40007f7e0ff */
[----:B------:R-:W-:Y:S01]  /*aac0*/  IADD3.X R10, PT, PT, RZ, R0, RZ, P6, !PT ;  /* 0x00000000ff0a7210 */ /* 0x000fe200037fe4ff */
[----:B------:R-:W-:Y:S01]  /*aad0*/  IMAD R34, R34, UR12, RZ ;  /* 0x0000000c22227c24 */ /* 0x000fe2000f8e02ff */
[----:B------:R-:W-:Y:S01]  /*aae0*/  IADD3.X R30, PT, PT, RZ, ~R11, RZ, P3, !PT ;  /* 0x8000000bff1e7210 */ /* 0x000fe20001ffe4ff */
[----:B------:R-:W-:Y:S01]  /*aaf0*/  IMAD R47, R32, UR13, R47 ;  /* 0x0000000d202f7c24 */ /* 0x000fe2000f8e022f */
[----:B------:R-:W-:Y:S01]  /*ab00*/  IADD3 R37, P6, PT, RZ, -R44, RZ ;  /* 0x8000002cff257210 */ /* 0x000fe20007fde0ff */
[C---:B------:R-:W-:Y:S01]  /*ab10*/  IMAD R53, R35.reuse, UR13, R34 ;  /* 0x0000000d23357c24 */ /* 0x040fe2000f8e0222 */
[----:B------:R-:W-:Y:S01]  /*ab20*/  IADD3 R39, P5, PT, RZ, -R43, RZ ;  /* 0x8000002bff277210 */ /* 0x000fe20007fbe0ff */
[----:B------:R-:W-:-:S03]  /*ab30*/  IMAD.WIDE.U32 R34, R35, UR12, R14 ;  /* 0x0000000c23227c25 */ /* 0x000fc6000f8e000e */
[----:B------:R-:W-:Y:S01]  /*ab40*/  IADD3.X R50, PT, PT, RZ, ~R12, RZ, P5, !PT ;  /* 0x8000000cff327210 */ /* 0x000fe20002ffe4ff */
[----:B------:R-:W-:Y:S01]  /*ab50*/  IMAD.WIDE.U32 R32, R32, UR12, R14 ;  /* 0x0000000c20207c25 */ /* 0x000fe2000f8e000e */
[----:B------:R-:W-:-:S03]  /*ab60*/  IADD3 R35, PT, PT, R35, R53, RZ ;  /* 0x0000003523237210 */ /* 0x000fc60007ffe0ff */
[----:B------:R-:W-:Y:S02]  /*ab70*/  IMAD R30, R30, UR12, RZ ;  /* 0x0000000c1e1e7c24 */ /* 0x000fe4000f8e02ff */
[----:B------:R-:W-:Y:S02]  /*ab80*/  IMAD.IADD R47, R33, 0x1, R47 ;  /* 0x00000001212f7824 */ /* 0x000fe400078e022f */
[C---:B------:R-:W-:Y:S02]  /*ab90*/  IMAD R49, R31.reuse, UR13, R30 ;  /* 0x0000000d1f317c24 */ /* 0x040fe4000f8e021e */
[----:B------:R-:W-:Y:S02]  /*aba0*/  IMAD.X R36, RZ, RZ, ~R10, P6 ;  /* 0x000000ffff247224 */ /* 0x000fe400030e0e0a */
[----:B------:R-:W-:-:S04]  /*abb0*/  IMAD.WIDE.U32 R30, R31, UR12, R14 ;  /* 0x0000000c1f1e7c25 */ /* 0x000fc8000f8e000e */
[-C--:B------:R-:W-:Y:S01]  /*abc0*/  IMAD R47, R47, R20.reuse, RZ ;  /* 0x000000142f2f7224 */ /* 0x080fe200078e02ff */
[----:B------:R-:W-:Y:S01]  /*abd0*/  IADD3 R49, PT, PT, R31, R49, RZ ;  /* 0x000000311f317210 */ /* 0x000fe20007ffe0ff */
[----:B------:R-:W-:Y:S02]  /*abe0*/  IMAD R35, R35, R20, RZ ;  /* 0x0000001423237224 */ /* 0x000fe400078e02ff */
[----:B------:R-:W-:Y:S02]  /*abf0*/  IMAD R36, R36, UR12, RZ ;  /* 0x0000000c24247c24 */ /* 0x000fe4000f8e02ff */
[----:B------:R-:W-:Y:S02]  /*ac00*/  IMAD R50, R50, UR12, RZ ;  /* 0x0000000c32327c24 */ /* 0x000fe4000f8e02ff */
[-C--:B------:R-:W-:Y:S02]  /*ac10*/  IMAD R47, R32, R21.reuse, R47 ;  /* 0x00000015202f7224 */ /* 0x080fe400078e022f */
[----:B------:R-:W-:-:S02]  /*ac20*/  IMAD R31, R34, R21, R35 ;  /* 0x00000015221f7224 */ /* 0x000fc400078e0223 */
[----:B------:R-:W-:-:S04]  /*ac30*/  IMAD.WIDE.U32 R32, R32, R20, RZ ;  /* 0x0000001420207225 */ /* 0x000fc800078e00ff */
[----:B------:R-:W-:Y:S01]  /*ac40*/  IMAD.WIDE.U32 R34, R34, R20, RZ ;  /* 0x0000001422227225 */ /* 0x000fe200078e00ff */
[----:B------:R-:W-:-:S03]  /*ac50*/  IADD3 R33, PT, PT, R33, R47, RZ ;  /* 0x0000002f21217210 */ /* 0x000fc60007ffe0ff */
[C---:B------:R-:W-:Y:S02]  /*ac60*/  IMAD R51, R37.reuse, UR13, R36 ;  /* 0x0000000d25337c24 */ /* 0x040fe4000f8e0224 */
[----:B------:R-:W-:-:S04]  /*ac70*/  IMAD.WIDE.U32 R36, R37, UR12, R14 ;  /* 0x0000000c25247c25 */ /* 0x000fc8000f8e000e */
[----:B------:R-:W-:Y:S01]  /*ac80*/  IMAD R50, R39, UR13, R50 ;  /* 0x0000000d27327c24 */ /* 0x000fe2000f8e0232 */
[----:B------:R-:W-:Y:S01]  /*ac90*/  IADD3 R48, PT, PT, R37, R51, RZ ;  /* 0x0000003325307210 */ /* 0x000fe20007ffe0ff */
[----:B------:R-:W-:-:S04]  /*aca0*/  IMAD.WIDE.U32 R38, R39, UR12, R14 ;  /* 0x0000000c27267c25 */ /* 0x000fc8000f8e000e */
        /* <DEDUP_REMOVED lines=20> */
[----:B------:R-:W-:Y:S02]  /*adf0*/  IMAD R48, R36, R21, R48 ;  /* 0x0000001524307224 */ /* 0x000fe400078e0230 */
[----:B------:R-:W-:-:S04]  /*ae00*/  IMAD.WIDE.U32 R38, R38, R20, RZ ;  /* 0x0000001426267225 */ /* 0x000fc800078e00ff */
[----:B------:R-:W-:Y:S01]  /*ae10*/  IMAD.WIDE.U32 R36, R36, R20, RZ ;  /* 0x0000001424247225 */ /* 0x000fe200078e00ff */
[----:B------:R-:W-:-:S03]  /*ae20*/  IADD3 R39, PT, PT, R39, R50, RZ ;  /* 0x0000003227277210 */ /* 0x000fc60007ffe0ff */
[----:B------:R-:W-:Y:S01]  /*ae30*/  IMAD R32, R12, UR6, RZ ;  /* 0x000000060c207c24 */ /* 0x000fe2000f8e02ff */
[----:B------:R-:W-:Y:S01]  /*ae40*/  IADD3 R37, PT, PT, R37, R48, RZ ;  /* 0x0000003025257210 */ /* 0x000fe20007ffe0ff */
[----:B------:R-:W-:Y:S01]  /*ae50*/  IMAD R12, R44, UR7, R29 ;  /* 0x000000072c0c7c24 */ /* 0x000fe2000f8e021d */
[----:B------:R-:W-:Y:S01]  /*ae60*/  IADD3.X R29, PT, PT, R15, ~R25, RZ, P3, !PT ;  /* 0x800000190f1d7210 */ /* 0x000fe20001ffe4ff */
[----:B------:R-:W-:Y:S01]  /*ae70*/  IMAD R31, R11, UR6, RZ ;  /* 0x000000060b1f7c24 */ /* 0x000fe2000f8e02ff */
[----:B------:R-:W-:Y:S01]  /*ae80*/  IADD3.X R25, PT, PT, R23, UR7, RZ, P2, !PT ;  /* 0x0000000717197c10 */ /* 0x000fe200097fe4ff */
[----:B------:R-:W-:Y:S02]  /*ae90*/  IMAD.IADD R53, R53, 0x1, R49 ;  /* 0x0000000135357824 */ /* 0x000fe400078e0231 */
[----:B------:R-:W-:Y:S02]  /*aea0*/  IMAD R29, R29, R20, RZ ;  /* 0x000000141d1d7224 */ /* 0x000fe400078e02ff */
[----:B------:R-:W-:-:S02]  /*aeb0*/  IMAD R11, R43, UR7, R32 ;  /* 0x000000072b0b7c24 */ /* 0x000fc4000f8e0220 */
[----:B------:R-:W-:-:S04]  /*aec0*/  IMAD.WIDE.U32 R38, R43, UR6, R38 ;  /* 0x000000062b267c25 */ /* 0x000fc8000f8e0026 */
[----:B------:R-:W-:Y:S02]  /*aed0*/  IMAD R23, R42, UR7, R31 ;  /* 0x000000072a177c24 */ /* 0x000fe4000f8e021f */
[----:B------:R-:W-:-:S04]  /*aee0*/  IMAD.WIDE.U32 R34, R45, UR6, R34 ;  /* 0x000000062d227c25 */ /* 0x000fc8000f8e0022 */
[----:B------:R-:W-:-:S04]  /*aef0*/  IMAD.WIDE.U32 R36, R44, UR6, R36 ;  /* 0x000000062c247c25 */ /* 0x000fc8000f8e0024 */
[----:B------:R-:W-:Y:S01]  /*af00*/  IMAD.WIDE.U32 R42, R42, UR6, R52 ;  /* 0x000000062a2a7c25 */ /* 0x000fe2000f8e0034 */
[----:B------:R-:W-:Y:S01]  /*af10*/  USHF.L.U64.HI UR6, UR6, 0x3, UR7 ;  /* 0x0000000306067899 */ /* 0x000fe20008010207 */
[----:B------:R-:W-:Y:S02]  /*af20*/  IADD3 R12, PT, PT, R37, R12, RZ ;  /* 0x0000000c250c7210 */ /* 0x000fe40007ffe0ff */
[----:B------:R-:W-:Y:S01]  /*af30*/  IMAD R28, R45, UR7, R46 ;  /* 0x000000072d1c7c24 */ /* 0x000fe2000f8e022e */
[----:B------:R-:W-:Y:S01]  /*af40*/  IADD3 R45, PT, PT, R27, R22, RZ ;  /* 0x000000161b2d7210 */ /* 0x000fe20007ffe0ff */
[----:B------:R-:W-:Y:S01]  /*af50*/  IMAD.WIDE.U32 R24, R10, R20, R24 ;  /* 0x000000140a187225 */ /* 0x000fe200078e0018 */
[----:B------:R-:W-:Y:S02]  /*af60*/  IADD3.X R40, PT, PT, ~R40, UR6, RZ, P1, !PT ;  /* 0x0000000628287c10 */ /* 0x000fe40008ffe5ff */
[----:B------:R-:W-:Y:S01]  /*af70*/  IADD3 R47, PT, PT, R35, R28, RZ ;  /* 0x0000001c232f7210 */ /* 0x000fe20007ffe0ff */
[----:B------:R-:W-:Y:S01]  /*af80*/  IMAD R29, R10, R21, R29 ;  /* 0x000000150a1d7224 */ /* 0x000fe200078e021d */
[----:B------:R-:W-:Y:S01]  /*af90*/  MOV R21, R13 ;  /* 0x0000000d00157202 */ /* 0x000fe20000000f00 */
[----:B------:R-:W-:Y:S01]  /*afa0*/  IMAD.IADD R44, R19, 0x1, R41 ;  /* 0x00000001132c7824 */ /* 0x000fe200078e0229 */
[----:B0-----:R-:W-:Y:S01]  /*afb0*/  MOV R10, UR13 ;  /* 0x0000000d000a7c02 */ /* 0x001fe20008000f00 */
[----:B------:R-:W-:Y:S01]  /*afc0*/  IMAD.U32 R20, RZ, RZ, UR12 ;  /* 0x0000000cff147e24 */ /* 0x000fe2000f8e00ff */
[----:B------:R-:W-:Y:S01]  /*afd0*/  LOP3.LUT R13, R5, 0xfffffff8, RZ, 0xc0, !PT ;  /* 0xfffffff8050d7812 */ /* 0x000fe200078ec0ff */
[----:B------:R-:W-:Y:S01]  /*afe0*/  IMAD.IADD R46, R9, 0x1, R30 ;  /* 0x00000001092e7824 */ /* 0x000fe200078e021e */
[----:B------:R-:W-:Y:S01]  /*aff0*/  IADD3 R41, PT, PT, R25, R29, RZ ;  /* 0x0000001d19297210 */ /* 0x000fe20007ffe0ff */
[----:B------:R-:W-:Y:S01]  /*b000*/  IMAD.IADD R11, R39, 0x1, R11 ;  /* 0x00000001270b7824 */ /* 0x000fe200078e020b */
[----:B------:R-:W-:-:S07]  /*b010*/  IADD3 R48, PT, PT, R43, R23, RZ ;  /* 0x000000172b307210 */ /* 0x000fce0007ffe0ff */
.L_x_3013:
        /* <DEDUP_REMOVED lines=38> */
.L_x_3012:
[----:B------:R-:W-:Y:S05]  /*b280*/  BSYNC.RECONVERGENT B2 ;  /* 0x0000000000027941 */ /* 0x000fea0003800200 */
.L_x_3011:
        /* <DEDUP_REMOVED lines=70> */
.L_x_3017:
[----:B------:R-:W-:Y:S05]  /*b6f0*/  BSYNC.RECONVERGENT B3 ;  /* 0x0000000000037941 */ /* 0x000fea0003800200 */
.L_x_3016:
        /* <DEDUP_REMOVED lines=46> */
.L_x_3019:
[----:B------:R-:W-:Y:S05]  /*b9e0*/  BSYNC.RECONVERGENT B3 ;  /* 0x0000000000037941 */ /* 0x000fea0003800200 */
.L_x_3018:
        /* <DEDUP_REMOVED lines=22> */
.L_x_3015:
[----:B------:R-:W-:Y:S05]  /*bb50*/  BSYNC.RECONVERGENT B2 ;  /* 0x0000000000027941 */ /* 0x000fea0003800200 */
.L_x_3014:
[----:B-----5:R0:W-:Y:S02]  /*bb60*/  STG.E.U8 desc[UR8][R16.64], R3 ;  /* 0x0000000310007986 */ /* 0x0201e4000c101108 */
.L_x_3010:
[----:B------:R-:W-:Y:S05]  /*bb70*/  BSYNC.RECONVERGENT B1 ;  /* 0x0000000000017941 */ /* 0x000fea0003800200 */
.L_x_3009:
[----:B------:R-:W-:-:S07]  /*bb80*/  IADD3 R4, PT, PT, R4, 0x80, RZ ;  /* 0x0000008004047810 */ /* 0x000fce0007ffe0ff */
.L_x_3004:
[----:B------:R-:W-:Y:S05]  /*bb90*/  BSYNC.RECONVERGENT B0 ;  /* 0x0000000000007941 */ /* 0x000fea0003800200 */
.L_x_3003:
        /* <DEDUP_REMOVED lines=37> */
.L_x_3021:
[----:B------:R-:W-:-:S07]  /*bdf0*/  MOV R5, 0xbe10 ;  /* 0x0000be1000057802 */ /* 0x000fce0000000f00 */
[----:B------:R-:W-:Y:S05]  /*be00*/  CALL.REL.NOINC `($__internal_10_$__cuda_sm20_div_s64) ;  /* 0x000001a400d87944 */ /* 0x000fea0003c00000 */
.L_x_3020:
        /* <DEDUP_REMOVED lines=37> */
.L_x_3022:
[----:B------:R-:W-:Y:S01]  /*c060*/  IMAD.MOV.U32 R10, RZ, RZ, R14 ;  /* 0x000000ffff0a7224 */ /* 0x000fe200078e000e */
[----:B------:R-:W-:Y:S02]  /*c070*/  MOV R3, R15 ;  /* 0x0000000f00037202 */ /* 0x000fe40000000f00 */
[----:B------:R-:W-:-:S07]  /*c080*/  MOV R5, 0xc0a0 ;  /* 0x0000c0a000057802 */ /* 0x000fce0000000f00 */
[----:B------:R-:W-:Y:S05]  /*c090*/  CALL.REL.NOINC `($__internal_10_$__cuda_sm20_div_s64) ;  /* 0x000001a400347944 */ /* 0x000fea0003c00000 */
.L_x_3023:
        /* <DEDUP_REMOVED lines=38> */
[C---:B-1----:R-:W-:Y:S01]  /*c300*/  IMAD R6, R20.reuse, UR7, RZ ;  /* 0x0000000714067c24 */ /* 0x042fe2000f8e02ff */
[----:B------:R-:W-:Y:S01]  /*c310*/  IADD3 R7, PT, PT, R11, R7, RZ ;  /* 0x000000070b077210 */ /* 0x000fe20007ffe0ff */
[----:B------:R-:W-:-:S04]  /*c320*/  IMAD.WIDE.U32 R40, R20, UR6, RZ ;  /* 0x0000000614287c25 */ /* 0x000fc8000f8e00ff */
[----:B------:R-:W-:Y:S01]  /*c330*/  IMAD R11, R21, UR6, R6 ;  /* 0x00000006150b7c24 */ /* 0x000fe2000f8e0206 */
[----:B------:R-:W-:Y:S01]  /*c340*/  LEA R6, P1, -R40, UR10, 0x3 ;  /* 0x0000000a28067c11 */ /* 0x000fe2000f8219ff */
[----:B------:R-:W-:Y:S02]  /*c350*/  IMAD R13, R0, UR4, RZ ;  /* 0x00000004000d7c24 */ /* 0x000fe4000f8e02ff */
[----:B------:R-:W-:Y:S01]  /*c360*/  IMAD R7, R7, R20, RZ ;  /* 0x0000001407077224 */ /* 0x000fe200078e02ff */
[----:B------:R-:W-:Y:S01]  /*c370*/  IADD3 R29, PT, PT, R41, R11, RZ ;  /* 0x0000000b291d7210 */ /* 0x000fe20007ffe0ff */
[C---:B------:R-:W-:Y:S02]  /*c380*/  IMAD R17, R9.reuse, UR7, R8 ;  /* 0x0000000709117c24 */ /* 0x040fe4000f8e0208 */
[----:B------:R-:W-:Y:S01]  /*c390*/  IMAD.WIDE.U32 R8, R9, UR6, R14 ;  /* 0x0000000609087c25 */ /* 0x000fe2000f8e000e */
[----:B------:R-:W-:Y:S02]  /*c3a0*/  SHF.L.U64.HI R40, R40, 0x3, R29 ;  /* 0x0000000328287819 */ /* 0x000fe4000001021d */
[----:B------:R-:W0:Y:S01]  /*c3b0*/  LDC.64 R28, c[0x0][0x608] ;  /* 0x00018200ff1c7b82 */ /* 0x000e220000000a00 */
[----:B------:R-:W-:-:S04]  /*c3c0*/  IMAD.WIDE.U32 R22, R2, UR4, RZ ;  /* 0x0000000402167c25 */ /* 0x000fc8000f8e00ff */
[----:B------:R-:W-:Y:S01]  /*c3d0*/  IMAD R13, R2, UR5, R13 ;  /* 0x00000005020d7c24 */ /* 0x000fe2000f8e020d */
[----:B------:R-:W-:Y:S01]  /*c3e0*/  IADD3 R26, P2, PT, R22, UR4, RZ ;  /* 0x00000004161a7c10 */ /* 0x000fe2000ff5e0ff */
[----:B------:R-:W-:Y:S01]  /*c3f0*/  IMAD R11, R10, R21, R7 ;  /* 0x000000150a0b7224 */ /* 0x000fe200078e0207 */
[----:B------:R-:W-:Y:S01]  /*c400*/  IADD3 R7, P3, PT, R2, 0x3, RZ ;  /* 0x0000000302077810 */ /* 0x000fe20007f7e0ff */
[----:B------:R-:W-:Y:S01]  /*c410*/  IMAD.IADD R9, R9, 0x1, R17 ;  /* 0x0000000109097824 */ /* 0x000fe200078e0211 */
[----:B------:R-:W-:Y:S01]  /*c420*/  IADD3 R23, PT, PT, R23, R13, RZ ;  /* 0x0000000d17177210 */ /* 0x000fe20007ffe0ff */
[----:B------:R-:W-:-:S04]  /*c430*/  IMAD.WIDE.U32 R24, R10, R20, RZ ;  /* 0x000000140a187225 */ /* 0x000fc800078e00ff */
[-C--:B------:R-:W-:Y:S01]  /*c440*/  IMAD R9, R9, R20.reuse, RZ ;  /* 0x0000001409097224 */ /* 0x080fe200078e02ff */
[----:B------:R-:W-:Y:S01]  /*c450*/  IADD3 R25, PT, PT, R25, R11, RZ ;  /* 0x0000000b19197210 */ /* 0x000fe20007ffe0ff */
[----:B------:R-:W-:Y:S01]  /*c460*/  IMAD.X R13, RZ, RZ, R0, P3 ;  /* 0x000000ffff0d7224 */ /* 0x000fe200018e0600 */
[----:B------:R-:W-:Y:S01]  /*c470*/  IADD3 R32, P3, PT, RZ, -R7, RZ ;  /* 0x80000007ff207210 */ /* 0x000fe20007f7e0ff */
[C---:B------:R-:W-:Y:S01]  /*c480*/  IMAD.WIDE.U32 R16, R8.reuse, R20, R22 ;  /* 0x0000001408107225 */ /* 0x040fe200078e0016 */
[-C--:B------:R-:W-:Y:S02]  /*c490*/  IADD3.X R11, PT, PT, RZ, R0.reuse, RZ, P5, !PT ;  /* 0x00000000ff0b7210 */ /* 0x080fe40002ffe4ff */
[----:B------:R-:W-:Y:S01]  /*c4a0*/  IADD3.X R49, PT, PT, RZ, ~R13, RZ, P3, !PT ;  /* 0x8000000dff317210 */ /* 0x000fe20001ffe4ff */
[----:B------:R-:W-:Y:S01]  /*c4b0*/  IMAD R22, R8, R21, R9 ;  /* 0x0000001508167224 */ /* 0x000fe200078e0209 */
[----:B------:R-:W-:Y:S01]  /*c4c0*/  IADD3.X R8, PT, PT, RZ, R0, RZ, P4, !PT ;  /* 0x00000000ff087210 */ /* 0x000fe200027fe4ff */
[----:B------:R-:W-:Y:S01]  /*c4d0*/  IMAD.X R9, RZ, RZ, R0, P6 ;  /* 0x000000ffff097224 */ /* 0x000fe200030e0600 */
[C---:B------:R-:W-:Y:S01]  /*c4e0*/  IADD3 R41, P3, PT, R2.reuse, 0x7, RZ ;  /* 0x0000000702297810 */ /* 0x040fe20007f7e0ff */
[----:B------:R-:W-:Y:S01]  /*c4f0*/  IMAD R49, R49, UR6, RZ ;  /* 0x0000000631317c24 */ /* 0x000fe2000f8e02ff */
[----:B------:R-:W-:Y:S01]  /*c500*/  IADD3 R35, P4, PT, RZ, -R44, RZ ;  /* 0x8000002cff237210 */ /* 0x000fe20007f9e0ff */
[----:B0-----:R-:W-:Y:S01]  /*c510*/  IMAD.WIDE.U32 R28, R2, UR6, R28 ;  /* 0x00000006021c7c25 */ /* 0x001fe2000f8e001c */
[----:B------:R-:W-:-:S02]  /*c520*/  IADD3.X R10, PT, PT, RZ, R0, RZ, P3, !PT ;  /* 0x00000000ff0a7210 */ /* 0x000fc40001ffe4ff */
[----:B------:R-:W-:Y:S01]  /*c530*/  IADD3 R39, P5, PT, RZ, -R42, RZ ;  /* 0x8000002aff277210 */ /* 0x000fe20007fbe0ff */
[----:B------:R-:W-:Y:S01]  /*c540*/  IMAD.X R30, RZ, RZ, ~R8, P4 ;  /* 0x000000ffff1e7224 */ /* 0x000fe200020e0e08 */
[----:B------:R-:W-:Y:S01]  /*c550*/  IADD3 R31, P3, PT, RZ, -R41, RZ ;  /* 0x80000029ff1f7210 */ /* 0x000fe20007f7e0ff */
[----:B------:R-:W-:Y:S01]  /*c560*/  IMAD R49, R32, UR7, R49 ;  /* 0x0000000720317c24 */ /* 0x000fe2000f8e0231 */
[----:B------:R-:W-:Y:S01]  /*c570*/  IADD3.X R38, PT, PT, RZ, ~R11, RZ, P5, !PT ;  /* 0x8000000bff267210 */ /* 0x000fe20002ffe4ff */
[----:B------:R-:W-:Y:S01]  /*c580*/  IMAD R30, R30, UR6, RZ ;  /* 0x000000061e1e7c24 */ /* 0x000fe2000f8e02ff */
[----:B------:R-:W-:Y:S01]  /*c590*/  IADD3 R37, P6, PT, RZ, -R43, RZ ;  /* 0x8000002bff257210 */ /* 0x000fe20007fde0ff */
[----:B------:R-:W-:Y:S02]  /*c5a0*/  IMAD.X R48, RZ, RZ, ~R10, P3 ;  /* 0x000000ffff307224 */ /* 0x000fe400018e0e0a */
[----:B------:R-:W-:Y:S01]  /*c5b0*/  IMAD.WIDE.U32 R32, R32, UR6, R14 ;  /* 0x0000000620207c25 */ /* 0x000fe2000f8e000e */
[----:B------:R-:W-:-:S03]  /*c5c0*/  IADD3.X R36, PT, PT, RZ, ~R9, RZ, P6, !PT ;  /* 0x80000009ff247210 */ /* 0x000fc600037fe4ff */
[----:B------:R-:W-:Y:S01]  /*c5d0*/  IMAD R51, R35, UR7, R30 ;  /* 0x0000000723337c24 */ /* 0x000fe2000f8e021e */
[----:B------:R-:W-:Y:S01]  /*c5e0*/  IADD3 R33, PT, PT, R33, R49, RZ ;  /* 0x0000003121217210 */ /* 0x000fe20007ffe0ff */
[----:B------:R-:W-:Y:S02]  /*c5f0*/  IMAD R30, R38, UR6, RZ ;  /* 0x00000006261e7c24 */ /* 0x000fe4000f8e02ff */
[----:B------:R-:W-:Y:S02]  /*c600*/  IMAD R48, R48, UR6, RZ ;  /* 0x0000000630307c24 */ /* 0x000fe4000f8e02ff */
[----:B------:R-:W-:Y:S02]  /*c610*/  IMAD R49, R39, UR7, R30 ;  /* 0x0000000727317c24 */ /* 0x000fe4000f8e021e */
[C---:B------:R-:W-:Y:S02]  /*c620*/  IMAD R48, R31.reuse, UR7, R48 ;  /* 0x000000071f307c24 */ /* 0x040fe4000f8e0230 */
[----:B------:R-:W-:-:S04]  /*c630*/  IMAD.WIDE.U32 R30, R31, UR6, R14 ;  /* 0x000000061f1e7c25 */ /* 0x000fc8000f8e000e */
[----:B------:R-:W-:Y:S01]  /*c640*/  IMAD R36, R36, UR6, RZ ;  /* 0x0000000624247c24 */ /* 0x000fe2000f8e02ff */
[----:B------:R-:W-:Y:S01]  /*c650*/  IADD3 R48, PT, PT, R31, R48, RZ ;  /* 0x000000301f307210 */ /* 0x000fe20007ffe0ff */
[----:B------:R-:W-:-:S04]  /*c660*/  IMAD.WIDE.U32 R34, R35, UR6, R14 ;  /* 0x0000000623227c25 */ /* 0x000fc8000f8e000e */
[----:B------:R-:W-:Y:S01]  /*c670*/  IMAD.WIDE.U32 R38, R39, UR6, R14 ;  /* 0x0000000627267c25 */ /* 0x000fe2000f8e000e */
[----:B------:R-:W-:-:S03]  /*c680*/  IADD3 R35, PT, PT, R35, R51, RZ ;  /* 0x0000003323237210 */ /* 0x000fc60007ffe0ff */
[----:B------:R-:W-:Y:S01]  /*c690*/  IMAD R48, R48, R20, RZ ;  /* 0x0000001430307224 */ /* 0x000fe200078e02ff */
[----:B------:R-:W-:Y:S01]  /*c6a0*/  IADD3 R49, PT, PT, R39, R49, RZ ;  /* 0x0000003127317210 */ /* 0x000fe20007ffe0ff */
[C---:B------:R-:W-:Y:S02]  /*c6b0*/  IMAD R47, R37.reuse, UR7, R36 ;  /* 0x00000007252f7c24 */ /* 0x040fe4000f8e0224 */
[----:B------:R-:W-:-:S04]  /*c6c0*/  IMAD.WIDE.U32 R36, R37, UR6, R14 ;  /* 0x0000000625247c25 */ /* 0x000fc8000f8e000e */
[-C--:B------:R-:W-:Y:S02]  /*c6d0*/  IMAD R46, R33, R20.reuse, RZ ;  /* 0x00000014212e7224 */ /* 0x080fe400078e02ff */
[C---:B------:R-:W-:Y:S02]  /*c6e0*/  IMAD R48, R30.reuse, R21, R48 ;  /* 0x000000151e307224 */ /* 0x040fe400078e0230 */
[----:B------:R-:W-:-:S04]  /*c6f0*/  IMAD.WIDE.U32 R50, R30, R20, RZ ;  /* 0x000000141e327225 */ /* 0x000fc800078e00ff */
[----:B------:R-:W-:Y:S02]  /*c700*/  IMAD R30, R27, UR4, RZ ;  /* 0x000000041b1e7c24 */ /* 0x000fe4000f8e02ff */
[----:B------:R-:W-:Y:S02]  /*c710*/  IMAD.IADD R47, R37, 0x1, R47 ;  /* 0x00000001252f7824 */ /* 0x000fe400078e022f */
[----:B------:R-:W-:Y:S02]  /*c720*/  IMAD R46, R32, R21, R46 ;  /* 0x00000015202e7224 */ /* 0x000fe400078e022e */
[----:B------:R-:W-:Y:S02]  /*c730*/  IMAD R27, R0, UR6, RZ ;  /* 0x00000006001b7c24 */ /* 0x000fe4000f8e02ff */
[----:B------:R-:W-:-:S04]  /*c740*/  IMAD.WIDE.U32 R32, R32, R20, RZ ;  /* 0x0000001420207225 */ /* 0x000fc800078e00ff */
[-C--:B------:R-:W-:Y:S02]  /*c750*/  IMAD R49, R49, R20.reuse, RZ ;  /* 0x0000001431317224 */ /* 0x080fe400078e02ff */
[-C--:B------:R-:W-:Y:S02]  /*c760*/  IMAD R35, R35, R20.reuse, RZ ;  /* 0x0000001423237224 */ /* 0x080fe400078e02ff */
[----:B------:R-:W-:Y:S02]  /*c770*/  IMAD R47, R47, R20, RZ ;  /* 0x000000142f2f7224 */ /* 0x000fe400078e02ff */
[----:B------:R-:W-:Y:S01]  /*c780*/  IMAD R27, R2, UR7, R27 ;  /* 0x00000007021b7c24 */ /* 0x000fe2000f8e021b */
[----:B------:R-:W0:Y:S01]  /*c790*/  LDCU.64 UR6, c[0x0][0x5f0] ;  /* 0x0000be00ff0677ac */ /* 0x000e220008000a00 */
[----:B------:R-:W-:Y:S02]  /*c7a0*/  IMAD.IADD R33, R33, 0x1, R46 ;  /* 0x0000000121217824 */ /* 0x000fe400078e022e */
[----:B------:R-:W-:-:S02]  /*c7b0*/  IMAD R46, R13, UR4, RZ ;  /* 0x000000040d2e7c24 */ /* 0x000fc4000f8e02ff */
[-C--:B------:R-:W-:Y:S02]  /*c7c0*/  IMAD R49, R38, R21.reuse, R49 ;  /* 0x0000001526317224 */ /* 0x080fe400078e0231 */
[----:B------:R-:W-:Y:S02]  /*c7d0*/  IMAD R13, R45, UR5, R30 ;  /* 0x000000052d0d7c24 */ /* 0x000fe4000f8e021e */
[-C--:B------:R-:W-:Y:S02]  /*c7e0*/  IMAD R31, R34, R21.reuse, R35 ;  /* 0x00000015221f7224 */ /* 0x080fe400078e0223 */
[----:B------:R-:W-:Y:S02]  /*c7f0*/  IMAD R47, R36, R21, R47 ;  /* 0x00000015242f7224 */ /* 0x000fe400078e022f */
[----:B------:R-:W-:-:S04]  /*c800*/  IMAD.WIDE.U32 R38, R38, R20, RZ ;  /* 0x0000001426267225 */ /* 0x000fc800078e00ff */
[----:B------:R-:W-:Y:S01]  /*c810*/  IMAD R30, R9, UR4, RZ ;  /* 0x00000004091e7c24 */ /* 0x000fe2000f8e02ff */
[----:B------:R-:W-:Y:S01]  /*c820*/  IADD3 R9, P3, PT, R14, -R28, RZ ;  /* 0x8000001c0e097210 */ /* 0x000fe20007f7e0ff */
[----:B------:R-:W-:Y:S02]  /*c830*/  IMAD.IADD R29, R29, 0x1, R27 ;  /* 0x000000011d1d7824 */ /* 0x000fe400078e021b */
[----:B------:R-:W-:-:S03]  /*c840*/  IMAD.WIDE.U32 R34, R34, R20, RZ ;  /* 0x0000001422227225 */ /* 0x000fc600078e00ff */
[----:B------:R-:W-:Y:S01]  /*c850*/  IADD3.X R29, PT, PT, R15, ~R29, RZ, P3, !PT ;  /* 0x8000001d0f1d7210 */ /* 0x000fe20001ffe4ff */
[----:B------:R-:W-:Y:S01]  /*c860*/  IMAD.WIDE.U32 R36, R36, R20, RZ ;  /* 0x0000001424247225 */ /* 0x000fe200078e00ff */
[----:B------:R-:W-:-:S03]  /*c870*/  IADD3 R35, PT, PT, R35, R31, RZ ;  /* 0x0000001f23237210 */ /* 0x000fc60007ffe0ff */
[----:B------:R-:W-:Y:S01]  /*c880*/  IMAD.IADD R39, R39, 0x1, R49 ;  /* 0x0000000127277824 */ /* 0x000fe200078e0231 */
[----:B------:R-:W-:Y:S01]  /*c890*/  IADD3 R49, PT, PT, R51, R48, RZ ;  /* 0x0000003033317210 */ /* 0x000fe20007ffe0ff */
[----:B------:R-:W-:Y:S01]  /*c8a0*/  IMAD R27, R11, UR4, RZ ;  /* 0x000000040b1b7c24 */ /* 0x000fe2000f8e02ff */
[----:B------:R-:W-:Y:S01]  /*c8b0*/  IADD3 R37, PT, PT, R37, R47, RZ ;  /* 0x0000002f25257210 */ /* 0x000fe20007ffe0ff */
[----:B------:R-:W-:Y:S01]  /*c8c0*/  IMAD R28, R10, UR4, RZ ;  /* 0x000000040a1c7c24 */ /* 0x000fe2000f8e02ff */
[----:B------:R-:W-:Y:S01]  /*c8d0*/  MOV R48, R50 ;  /* 0x0000003200307202 */ /* 0x000fe20000000f00 */
[----:B------:R-:W-:Y:S01]  /*c8e0*/  IMAD R10, R42, UR5, R27 ;  /* 0x000000052a0a7c24 */ /* 0x000fe2000f8e021b */
[----:B------:R-:W-:Y:S01]  /*c8f0*/  IADD3.X R27, PT, PT, R23, UR5, RZ, P2, !PT ;  /* 0x00000005171b7c10 */ /* 0x000fe200097fe4ff */
[----:B------:R-:W-:Y:S01]  /*c900*/  IMAD R11, R43, UR5, R30 ;  /* 0x000000052b0b7c24 */ /* 0x000fe2000f8e021e */
[----:B------:R-:W-:Y:S01]  /*c910*/  IADD3 R23, PT, PT, R17, R22, RZ ;  /* 0x0000001611177210 */ /* 0x000fe20007ffe0ff */
[----:B------:R-:W-:-:S02]  /*c920*/  IMAD R31, R8, UR4, RZ ;  /* 0x00000004081f7c24 */ /* 0x000fc4000f8e02ff */
        /* <DEDUP_REMOVED lines=8> */
[----:B------:R-:W-:-:S03]  /*c9b0*/  USHF.L.U64.HI UR4, UR4, 0x3, UR5 ;  /* 0x0000000304047899 */ /* 0x000fc60008010205 */
[----:B------:R-:W-:Y:S02]  /*c9c0*/  IMAD R8, R7, UR5, R46 ;  /* 0x0000000507087c24 */ /* 0x000fe4000f8e022e */
[----:B------:R-:W-:Y:S01]  /*c9d0*/  IMAD R7, R44, UR5, R31 ;  /* 0x000000052c077c24 */ /* 0x000fe2000f8e021f */
[----:B------:R-:W-:Y:S01]  /*c9e0*/  IADD3.X R40, PT, PT, ~R40, UR4, RZ, P1, !PT ;  /* 0x0000000428287c10 */ /* 0x000fe20008ffe5ff */
[----:B------:R-:W-:Y:S01]  /*c9f0*/  IMAD R28, R41, UR5, R28 ;  /* 0x00000005291c7c24 */ /* 0x000fe2000f8e021c */
[----:B------:R-:W-:Y:S01]  /*ca00*/  IADD3 R8, PT, PT, R33, R8, RZ ;  /* 0x0000000821087210 */ /* 0x000fe20007ffe0ff */
[----:B------:R-:W-:Y:S01]  /*ca10*/  IMAD.WIDE.U32 R26, R9, R20, R26 ;  /* 0x00000014091a7225 */ /* 0x000fe200078e001a */
[----:B0-----:R-:W-:Y:S02]  /*ca20*/  MOV R20, UR6 ;  /* 0x0000000600147c02 */ /* 0x001fe40008000f00 */
[----:B------:R-:W-:Y:S01]  /*ca30*/  IADD3 R41, PT, PT, R37, R11, RZ ;  /* 0x0000000b25297210 */ /* 0x000fe20007ffe0ff */
        /* <DEDUP_REMOVED lines=8> */
.L_x_3026:
[C---:B------:R-:W-:Y:S02]  /*cac0*/  IADD3 R46, P1, PT, R20.reuse, R16, RZ ;  /* 0x00000010142e7210 */ /* 0x040fe40007f3e0ff */
[C---:B------:R-:W-:Y:S02]  /*cad0*/  IADD3 R10, P2, PT, R20.reuse, R26, RZ ;  /* 0x0000001a140a7210 */ /* 0x040fe40007f5e0ff */
[C---:B------:R-:W-:Y:S02]  /*cae0*/  IADD3.X R47, PT, PT, R9.reuse, R23, RZ, P1, !PT ;  /* 0x00000017092f7210 */ /* 0x040fe40000ffe4ff */
[C---:B------:R-:W-:Y:S02]  /*caf0*/  IADD3 R28, P1, PT, R20.reuse, R24, RZ ;  /* 0x00000018141c7210 */ /* 0x040fe40007f3e0ff */
[C---:B------:R-:W-:Y:S01]  /*cb00*/  IADD3.X R11, PT, PT, R9.reuse, R22, RZ, P2, !PT ;  /* 0x00000016090b7210 */ /* 0x040fe200017fe4ff */
[----:B------:R-:W2:Y:S01]  /*cb10*/  LDG.E.U8 R46, desc[UR8][R46.64] ;  /* 0x000000082e2e7981 */ /* 0x000ea2000c1e1100 */
[----:B------:R-:W-:Y:S01]  /*cb20*/  IADD3 R30, P2, PT, R20, R32, RZ ;  /* 0x00000020141e7210 */ /* 0x000fe20007f5e0ff */
[----:B------:R-:W-:-:S02]  /*cb30*/  IMAD.X R29, R9, 0x1, R13, P1 ;  /* 0x00000001091d7824 */ /* 0x000fc400008e060d */
[----:B------:R0:W2:Y:S01]  /*cb40*/  LDG.E.U8 R50, desc[UR8][R10.64] ;  /* 0x000000080a327981 */ /* 0x0000a2000c1e1100 */
[----:B------:R-:W-:-:S03]  /*cb50*/  IADD3.X R31, PT, PT, R9, R8, RZ, P2, !PT ;  /* 0x00000008091f7210 */ /* 0x000fc600017fe4ff */
[----:B------:R1:W3:Y:S01]  /*cb60*/  LDG.E.U8 R51, desc[UR8][R28.64] ;  /* 0x000000081c337981 */ /* 0x0002e2000c1e1100 */
[----:B------:R-:W-:-:S03]  /*cb70*/  IADD3 R42, P3, PT, R20, R48, RZ ;  /* 0x00000030142a7210 */ /* 0x000fc60007f7e0ff */
[----:B------:R4:W3:Y:S01]  /*cb80*/  LDG.E.U8 R52, desc[UR8][R30.64] ;  /* 0x000000081e347981 */ /* 0x0008e2000c1e1100 */
[C---:B0-----:R-:W-:Y:S02]  /*cb90*/  IADD3 R10, P1, PT, R20.reuse, R34, RZ ;  /* 0x00000022140a7210 */ /* 0x041fe40007f3e0ff */
[C---:B-1----:R-:W-:Y:S02]  /*cba0*/  IADD3 R28, P2, PT, R20.reuse, R36, RZ ;  /* 0x00000024141c7210 */ /* 0x042fe40007f5e0ff */
[C---:B------:R-:W-:Y:S02]  /*cbb0*/  IADD3.X R11, PT, PT, R9.reuse, R7, RZ, P1, !PT ;  /* 0x00000007090b7210 */ /* 0x040fe40000ffe4ff */
[----:B----4-:R-:W-:Y:S01]  /*cbc0*/  IADD3 R30, P1, PT, R20, R38, RZ ;  /* 0x00000026141e7210 */ /* 0x010fe20007f3e0ff */
[C---:B------:R-:W-:Y:S01]  /*cbd0*/  IMAD.X R29, R9.reuse, 0x1, R41, P2 ;  /* 0x00000001091d7824 */ /* 0x040fe200010e0629 */
[C---:B------:R-:W-:Y:S01]  /*cbe0*/  IADD3.X R43, PT, PT, R9.reuse, R45, RZ, P3, !PT ;  /* 0x0000002d092b7210 */ /* 0x040fe20001ffe4ff */
[----:B------:R-:W4:Y:S01]  /*cbf0*/  LDG.E.U8 R47, desc[UR8][R10.64] ;  /* 0x000000080a2f7981 */ /* 0x000f22000c1e1100 */
[----:B------:R-:W-:-:S03]  /*cc00*/  IADD3.X R31, PT, PT, R9, R44, RZ, P1, !PT ;  /* 0x0000002c091f7210 */ /* 0x000fc60000ffe4ff */
        /* <DEDUP_REMOVED lines=17> */
.L_x_3025:
[----:B------:R-:W-:Y:S05]  /*cd20*/  BSYNC.RECONVERGENT B0 ;  /* 0x0000000000007941 */ /* 0x000fea0003800200 */
.L_x_3024:
        /* <DEDUP_REMOVED lines=20> */
[----:B------:R-:W-:Y:S01]  /*ce70*/  IMAD.WIDE.U32 R8, R2, UR6, RZ ;  /* 0x0000000602087c25 */ /* 0x000fe2000f8e00ff */
[----:B------:R-:W-:-:S03]  /*ce80*/  IADD3 R5, PT, PT, R7, R5, RZ ;  /* 0x0000000507057210 */ /* 0x000fc60007ffe0ff */
[----:B------:R-:W-:Y:S02]  /*ce90*/  IMAD R11, R2, UR7, R11 ;  /* 0x00000007020b7c24 */ /* 0x000fe4000f8e020b */
[----:B------:R-:W-:Y:S02]  /*cea0*/  IMAD R7, R0, UR4, RZ ;  /* 0x0000000400077c24 */ /* 0x000fe4000f8e02ff */
[----:B------:R-:W-:Y:S02]  /*ceb0*/  IMAD.IADD R9, R9, 0x1, R11 ;  /* 0x0000000109097824 */ /* 0x000fe400078e020b */
        /* <DEDUP_REMOVED lines=45> */
.L_x_3030:
[----:B------:R-:W-:Y:S05]  /*d190*/  BSYNC.RECONVERGENT B1 ;  /* 0x0000000000017941 */ /* 0x000fea0003800200 */
.L_x_3029:
        /* <DEDUP_REMOVED lines=46> */
.L_x_3032:
[----:B------:R-:W-:Y:S05]  /*d480*/  BSYNC.RECONVERGENT B1 ;  /* 0x0000000000017941 */ /* 0x000fea0003800200 */
.L_x_3031:
        /* <DEDUP_REMOVED lines=14> */
[----:B0-----:R-:W-:Y:S01]  /*d570*/  IMAD R7, R0, UR4, RZ ;  /* 0x0000000400077c24 */ /* 0x001fe2000f8e02ff */
[----:B------:R-:W-:-:S03]  /*d580*/  IADD3 R15, PT, PT, R15, R5, RZ ;  /* 0x000000050f0f7210 */ /* 0x000fc60007ffe0ff */
[C---:B------:R-:W-:Y:S02]  /*d590*/  IMAD R7, R2.reuse, UR5, R7 ;  /* 0x0000000502077c24 */ /* 0x040fe4000f8e0207 */
[----:B------:R-:W-:-:S03]  /*d5a0*/  IMAD.WIDE.U32 R4, R2, UR4, R14 ;  /* 0x0000000402047c25 */ /* 0x000fc6000f8e000e */
[----:B--2---:R-:W-:-:S04]  /*d5b0*/  IADD3 R4, P0, PT, R4, UR10, RZ ;  /* 0x0000000a04047c10 */ /* 0x004fc8000ff1e0ff */
[----:B------:R-:W-:-:S05]  /*d5c0*/  IADD3.X R5, PT, PT, R5, UR11, R7, P0, !PT ;  /* 0x0000000b05057c10 */ /* 0x000fca00087fe407 */
[----:B------:R-:W2:Y:S02]  /*d5d0*/  LDG.E.U8 R4, desc[UR8][R4.64] ;  /* 0x0000000804047981 */ /* 0x000ea4000c1e1100 */
[----:B--2--5:R-:W-:-:S07]  /*d5e0*/  IMAD.IADD R3, R3, 0x1, R4 ;  /* 0x0000000103037824 */ /* 0x024fce00078e0204 */
.L_x_3028:
[----:B------:R-:W-:Y:S05]  /*d5f0*/  BSYNC.RECONVERGENT B0 ;  /* 0x0000000000007941 */ /* 0x000fea0003800200 */
.L_x_3027:
[----:B-----5:R-:W-:Y:S01]  /*d600*/  STG.E.U8 desc[UR8][R18.64], R3 ;  /* 0x0000000312007986 */ /* 0x020fe2000c101108 */
[----:B------:R-:W-:Y:S05]  /*d610*/  EXIT ;  /* 0x000000000000794d */ /* 0x000fea0003800000 */
.L_x_2900:
        /* <DEDUP_REMOVED lines=355> */
.L_x_3035:
        /* <DEDUP_REMOVED lines=37> */
.L_x_3038:
[----:B------:R-:W-:-:S07]  /*eea0*/  MOV R5, 0xeec0 ;  /* 0x0000eec000057802 */ /* 0x000fce0000000f00 */
[----:B------:R-:W-:Y:S05]  /*eeb0*/  CALL.REL.NOINC `($__internal_10_$__cuda_sm20_div_s64) ;  /* 0x0000017400ac7944 */ /* 0x000fea0003c00000 */
.L_x_3037:
[----:B------:R-:W-:Y:S05]  /*eec0*/  BSYNC.RECONVERGENT B1 ;  /* 0x0000000000017941 */ /* 0x000fea0003800200 */
.L_x_3036:
        /* <DEDUP_REMOVED lines=39> */
.L_x_3040:
[----:B------:R-:W-:Y:S01]  /*f140*/  IMAD.MOV.U32 R10, RZ, RZ, R18 ;  /* 0x000000ffff0a7224 */ /* 0x000fe200078e0012 */
[----:B------:R-:W-:Y:S02]  /*f150*/  MOV R3, R19 ;  /* 0x0000001300037202 */ /* 0x000fe40000000f00 */
[----:B------:R-:W-:-:S07]  /*f160*/  MOV R5, 0xf180 ;  /* 0x0000f18000057802 */ /* 0x000fce0000000f00 */
[----:B------:R-:W-:Y:S05]  /*f170*/  CALL.REL.NOINC `($__internal_10_$__cuda_sm20_div_s64) ;  /* 0x0000017000fc7944 */ /* 0x000fea0003c00000 */
.L_x_3041:
[----:B------:R-:W-:Y:S05]  /*f180*/  BSYNC.RECONVERGENT B1 ;  /* 0x0000000000017941 */ /* 0x000fea0003800200 */
.L_x_3039:
        /* <DEDUP_REMOVED lines=30> */
[----:B------:R-:W-:Y:S01]  /*f370*/  IADD3 R20, P1, PT, RZ, -R46, RZ ;  /* 0x8000002eff147210 */ /* 0x000fe20007f3e0ff */
[----:B------:R-:W-:Y:S01]  /*f380*/  IMAD.X R9, RZ, RZ, ~R16, P2 ;  /* 0x000000ffff097224 */ /* 0x000fe200010e0e10 */
[----:B------:R-:W-:Y:S02]  /*f390*/  IADD3 R45, P3, PT, R15, 0x3, RZ ;  /* 0x000000030f2d7810 */ /* 0x000fe40007f7e0ff */
[----:B------:R-:W-:-:S02]  /*f3a0*/  IADD3.X R7, PT, PT, RZ, ~R40, RZ, P1, !PT ;  /* 0x80000028ff077210 */ /* 0x000fc40000ffe4ff */
[C---:B------:R-:W-:Y:S02]  /*f3b0*/  IADD3 R44, P6, PT, R15.reuse, 0x4, RZ ;  /* 0x000000040f2c7810 */ /* 0x040fe40007fde0ff */
[----:B------:R-:W-:Y:S01]  /*f3c0*/  IADD3 R42, P5, PT, R15, 0x6, RZ ;  /* 0x000000060f2a7810 */ /* 0x000fe20007fbe0ff */
[----:B0-----:R-:W-:Y:S02]  /*f3d0*/  IMAD R9, R9, UR12, RZ ;  /* 0x0000000c09097c24 */ /* 0x001fe4000f8e02ff */
        /* <DEDUP_REMOVED lines=27> */
[----:B------:R-:W-:Y:S01]  /*f590*/  IMAD.IADD R21, R21, 0x1, R17 ;  /* 0x0000000115157824 */ /* 0x000fe200078e0211 */
[-C--:B------:R-:W-:Y:S01]  /*f5a0*/  IADD3.X R17, PT, PT, RZ, R16.reuse, RZ, P3, !PT ;  /* 0x00000010ff117210 */ /* 0x080fe20001ffe4ff */
[----:B------:R-:W-:Y:S01]  /*f5b0*/  IMAD.X R41, RZ, RZ, R16, P5 ;  /* 0x000000ffff297224 */ /* 0x000fe200028e0610 */
[----:B------:R-:W-:Y:S01]  /*f5c0*/  SHF.L.U64.HI R39, R10, 0x3, R29 ;  /* 0x000000030a277819 */ /* 0x000fe2000001021d */
[----:B------:R-:W-:Y:S01]  /*f5d0*/  IMAD R40, R40, UR6, RZ ;  /* 0x0000000628287c24 */ /* 0x000fe2000f8e02ff */
[----:B------:R-:W-:Y:S01]  /*f5e0*/  IADD3.X R27, PT, PT, RZ, R16, RZ, P6, !PT ;  /* 0x00000010ff1b7210 */ /* 0x000fe200037fe4ff */
[----:B------:R-:W-:Y:S01]  /*f5f0*/  IMAD.X R10, RZ, RZ, ~R17, P4 ;  /* 0x000000ffff0a7224 */ /* 0x000fe200020e0e11 */
[----:B------:R-:W-:Y:S01]  /*f600*/  IADD3 R29, P6, PT, RZ, -R44, RZ ;  /* 0x8000002cff1d7210 */ /* 0x000fe20007fde0ff */
[----:B------:R-:W-:Y:S01]  /*f610*/  IMAD.WIDE.U32 R20, R46, UR6, R20 ;  /* 0x000000062e147c25 */ /* 0x000fe2000f8e0014 */
[----:B------:R-:W-:-:S02]  /*f620*/  IADD3 R43, P3, PT, R15, 0x5, RZ ;  /* 0x000000050f2b7810 */ /* 0x000fc40007f7e0ff */
[----:B------:R-:W-:Y:S01]  /*f630*/  IADD3.X R28, PT, PT, RZ, ~R27, RZ, P6, !PT ;  /* 0x8000001bff1c7210 */ /* 0x000fe200037fe4ff */
[----:B------:R-:W-:Y:S01]  /*f640*/  IMAD R10, R10, UR12, RZ ;  /* 0x0000000c0a0a7c24 */ /* 0x000fe2000f8e02ff */
[----:B------:R-:W-:Y:S01]  /*f650*/  IADD3.X R12, PT, PT, RZ, R16, RZ, P3, !PT ;  /* 0x00000010ff0c7210 */ /* 0x000fe20001ffe4ff */
[----:B------:R-:W-:Y:S01]  /*f660*/  IMAD R27, R27, UR6, RZ ;  /* 0x000000061b1b7c24 */ /* 0x000fe2000f8e02ff */
[----:B------:R-:W-:Y:S01]  /*f670*/  IADD3 R31, P3, PT, RZ, -R43, RZ ;  /* 0x8000002bff1f7210 */ /* 0x000fe20007f7e0ff */
[C---:B------:R-:W-:Y:S01]  /*f680*/  IMAD R35, R51.reuse, UR13, R10 ;  /* 0x0000000d33237c24 */ /* 0x040fe2000f8e020a */
[----:B------:R-:W-:Y:S01]  /*f690*/  IADD3 R33, P5, PT, RZ, -R42, RZ ;  /* 0x8000002aff217210 */ /* 0x000fe20007fbe0ff */
[----:B------:R-:W-:Y:S01]  /*f6a0*/  IMAD.WIDE.U32 R50, R51, UR12, R18 ;  /* 0x0000000c33327c25 */ /* 0x000fe2000f8e0012 */
[----:B------:R-:W-:Y:S02]  /*f6b0*/  IADD3.X R34, PT, PT, RZ, ~R12, RZ, P3, !PT ;  /* 0x8000000cff227210 */ /* 0x000fe40001ffe4ff */
[----:B------:R-:W-:Y:S01]  /*f6c0*/  IADD3.X R32, PT, PT, RZ, ~R41, RZ, P5, !PT ;  /* 0x80000029ff207210 */ /* 0x000fe20002ffe4ff */
[----:B------:R-:W-:Y:S01]  /*f6d0*/  IMAD R28, R28, UR12, RZ ;  /* 0x0000000c1c1c7c24 */ /* 0x000fe2000f8e02ff */
[----:B------:R-:W-:Y:S01]  /*f6e0*/  IADD3 R11, P4, PT, R15, 0x7, RZ ;  /* 0x000000070f0b7810 */ /* 0x000fe20007f9e0ff */
[----:B------:R-:W-:Y:S01]  /*f6f0*/  IMAD.IADD R35, R51, 0x1, R35 ;  /* 0x0000000133237824 */ /* 0x000fe200078e0223 */
[----:B------:R-:W-:Y:S01]  /*f700*/  IADD3 R20, P3, PT, R14, R20, RZ ;  /* 0x000000140e147210 */ /* 0x000fe20007f7e0ff */
[C---:B------:R-:W-:Y:S01]  /*f710*/  IMAD R37, R29.reuse, UR13, R28 ;  /* 0x0000000d1d257c24 */ /* 0x040fe2000f8e021c */
[----:B------:R-:W-:Y:S01]  /*f720*/  IADD3.X R10, PT, PT, RZ, R16, RZ, P4, !PT ;  /* 0x00000010ff0a7210 */ /* 0x000fe200027fe4ff */
[----:B------:R-:W-:Y:S01]  /*f730*/  IMAD.WIDE.U32 R28, R29, UR12, R18 ;  /* 0x0000000c1d1c7c25 */ /* 0x000fe2000f8e0012 */
[----:B------:R-:W-:-:S03]  /*f740*/  IADD3 R36, P4, PT, RZ, -R11, RZ ;  /* 0x8000000bff247210 */ /* 0x000fc60007f9e0ff */
        /* <DEDUP_REMOVED lines=8> */
[----:B------:R-:W-:Y:S02]  /*f7d0*/  IMAD R29, R29, R24, RZ ;  /* 0x000000181d1d7224 */ /* 0x000fe400078e02ff */
[----:B------:R-:W-:Y:S02]  /*f7e0*/  IMAD R32, R32, UR12, RZ ;  /* 0x0000000c20207c24 */ /* 0x000fe4000f8e02ff */
[----:B------:R-:W-:Y:S01]  /*f7f0*/  IMAD.IADD R31, R31, 0x1, R34 ;  /* 0x000000011f1f7824 */ /* 0x000fe200078e0222 */
[----:B------:R-:W-:Y:S01]  /*f800*/  MOV R34, R50 ;  /* 0x0000003200227202 */ /* 0x000fe20000000f00 */
[C---:B------:R-:W-:Y:S02]  /*f810*/  IMAD R29, R28.reuse, R25, R29 ;  /* 0x000000191c1d7224 */ /* 0x040fe400078e021d */
[----:B------:R-:W-:-:S04]  /*f820*/  IMAD.WIDE.U32 R50, R28, R24, RZ ;  /* 0x000000181c327225 */ /* 0x000fc800078e00ff */
[----:B------:R-:W-:Y:S01]  /*f830*/  IMAD R47, R33, UR13, R32 ;  /* 0x0000000d212f7c24 */ /* 0x000fe2000f8e0220 */
[----:B------:R-:W-:Y:S01]  /*f840*/  IADD3 R51, PT, PT, R51, R29, RZ ;  /* 0x0000001d33337210 */ /* 0x000fe20007ffe0ff */
[----:B------:R-:W-:Y:S01]  /*f850*/  IMAD.WIDE.U32 R32, R33, UR12, R18 ;  /* 0x0000000c21207c25 */ /* 0x000fe2000f8e0012 */
[----:B------:R-:W0:Y:S03]  /*f860*/  LDC.64 R28, c[0x0][0x608] ;  /* 0x00018200ff1c7b82 */ /* 0x000e260000000a00 */
[----:B------:R-:W-:Y:S01]  /*f870*/  IMAD.X R48, RZ, RZ, ~R10, P4 ;  /* 0x000000ffff307224 */ /* 0x000fe200020e0e0a */
[----:B------:R-:W-:Y:S01]  /*f880*/  IADD3 R47, PT, PT, R33, R47, RZ ;  /* 0x0000002f212f7210 */ /* 0x000fe20007ffe0ff */
[----:B------:R-:W-:Y:S02]  /*f890*/  IMAD R31, R31, R24, RZ ;  /* 0x000000181f1f7224 */ /* 0x000fe400078e02ff */
[----:B------:R-:W-:-:S02]  /*f8a0*/  IMAD R48, R48, UR12, RZ ;  /* 0x0000000c30307c24 */ /* 0x000fc4000f8e02ff */
[-C--:B------:R-:W-:Y:S02]  /*f8b0*/  IMAD R47, R47, R24.reuse, RZ ;  /* 0x000000182f2f7224 */ /* 0x080fe400078e02ff */
[C---:B------:R-:W-:Y:S02]  /*f8c0*/  IMAD R31, R30.reuse, R25, R31 ;  /* 0x000000191e1f7224 */ /* 0x040fe400078e021f */
[----:B------:R-:W-:-:S04]  /*f8d0*/  IMAD.WIDE.U32 R52, R30, R24, RZ ;  /* 0x000000181e347225 */ /* 0x000fc800078e00ff */
[----:B------:R-:W-:Y:S01]  /*f8e0*/  IMAD R47, R32, R25, R47 ;  /* 0x00000019202f7224 */ /* 0x000fe200078e022f */
[----:B------:R-:W-:Y:S01]  /*f8f0*/  IADD3 R53, PT, PT, R53, R31, RZ ;  /* 0x0000001f35357210 */ /* 0x000fe20007ffe0ff */
[----:B------:R-:W-:Y:S02]  /*f900*/  IMAD R48, R36, UR13, R48 ;  /* 0x0000000d24307c24 */ /* 0x000fe4000f8e0230 */
[----:B------:R-:W-:-:S04]  /*f910*/  IMAD.WIDE.U32 R32, R32, R24, RZ ;  /* 0x0000001820207225 */ /* 0x000fc800078e00ff */
[----:B------:R-:W-:-:S04]  /*f920*/  IMAD.WIDE.U32 R36, R36, UR12, R18 ;  /* 0x0000000c24247c25 */ /* 0x000fc8000f8e0012 */
[----:B------:R-:W-:Y:S02]  /*f930*/  IMAD.IADD R33, R33, 0x1, R47 ;  /* 0x0000000121217824 */ /* 0x000fe400078e022f */
[----:B------:R-:W-:Y:S02]  /*f940*/  IMAD R31, R41, UR6, RZ ;  /* 0x00000006291f7c24 */ /* 0x000fe4000f8e02ff */
[----:B------:R-:W-:Y:S02]  /*f950*/  IMAD.IADD R48, R37, 0x1, R48 ;  /* 0x0000000125307824 */ /* 0x000fe400078e0230 */
[----:B------:R-:W-:Y:S02]  /*f960*/  IMAD R30, R17, UR6, RZ ;  /* 0x00000006111e7c24 */ /* 0x000fe4000f8e02ff */
[C---:B------:R-:W-:Y:S02]  /*f970*/  IMAD R31, R42.reuse, UR7, R31 ;  /* 0x000000072a1f7c24 */ /* 0x040fe4000f8e021f */
[----:B------:R-:W-:-:S04]  /*f980*/  IMAD.WIDE.U32 R32, R42, UR6, R32 ;  /* 0x000000062a207c25 */ /* 0x000fc8000f8e0020 */
[----:B------:R-:W-:Y:S02]  /*f990*/  IMAD R48, R48, R24, RZ ;  /* 0x0000001830307224 */ /* 0x000fe400078e02ff */
[----:B------:R-:W-:Y:S02]  /*f9a0*/  IMAD R42, R16, UR12, RZ ;  /* 0x0000000c102a7c24 */ /* 0x000fe4000f8e02ff */
[----:B------:R-:W-:Y:S02]  /*f9b0*/  IMAD R17, R45, UR7, R30 ;  /* 0x000000072d117c24 */ /* 0x000fe4000f8e021e */
[----:B------:R-:W-:Y:S02]  /*f9c0*/  IMAD R30, R12, UR6, RZ ;  /* 0x000000060c1e7c24 */ /* 0x000fe4000f8e02ff */
[----:B------:R-:W-:Y:S02]  /*f9d0*/  IMAD R40, R46, UR7, R40 ;  /* 0x000000072e287c24 */ /* 0x000fe4000f8e0228 */
[----:B------:R-:W-:-:S02]  /*f9e0*/  IMAD R12, R44, UR7, R27 ;  /* 0x000000072c0c7c24 */ /* 0x000fc4000f8e021b */
[----:B------:R-:W-:Y:S01]  /*f9f0*/  IMAD R48, R36, R25, R48 ;  /* 0x0000001924307224 */ /* 0x000fe200078e0230 */
[----:B------:R-:W-:Y:S01]  /*fa00*/  IADD3.X R40, PT, PT, R21, R40, RZ, P3, !PT ;  /* 0x0000002815287210 */ /* 0x000fe20001ffe4ff */
[----:B0-----:R-:W-:-:S04]  /*fa10*/  IMAD.WIDE.U32 R28, R15, UR12, R28 ;  /* 0x0000000c0f1c7c25 */ /* 0x001fc8000f8e001c */
[----:B------:R-:W-:Y:S01]  /*fa20*/  IMAD R27, R15, UR13, R42 ;  /* 0x0000000d0f1b7c24 */ /* 0x000fe2000f8e022a */
[----:B------:R-:W-:Y:S01]  /*fa30*/  IADD3 R28, P3, PT, R18, -R28, RZ ;  /* 0x8000001c121c7210 */ /* 0x000fe20007f7e0ff */
[----:B------:R-:W-:Y:S01]  /*fa40*/  IMAD.WIDE.U32 R36, R36, R24, RZ ;  /* 0x0000001824247225 */ /* 0x000fe200078e00ff */
[----:B------:R-:W0:Y:S01]  /*fa50*/  LDCU.64 UR12, c[0x0][0x5f0] ;  /* 0x0000be00ff0c77ac */ /* 0x000e220008000a00 */
[----:B------:R-:W-:Y:S02]  /*fa60*/  MOV R42, R38 ;  /* 0x00000026002a7202 */ /* 0x000fe40000000f00 */
[----:B------:R-:W-:Y:S01]  /*fa70*/  IMAD.IADD R29, R29, 0x1, R27 ;  /* 0x000000011d1d7824 */ /* 0x000fe200078e021b */
[----:B------:R-:W-:Y:S01]  /*fa80*/  IADD3 R37, PT, PT, R37, R48, RZ ;  /* 0x0000003025257210 */ /* 0x000fe20007ffe0ff */
[----:B------:R-:W-:Y:S01]  /*fa90*/  IMAD.WIDE.U32 R34, R45, UR6, R34 ;  /* 0x000000062d227c25 */ /* 0x000fe2000f8e0022 */
[----:B------:R-:W-:Y:S02]  /*faa0*/  IADD3.X R27, PT, PT, R13, UR7, RZ, P2, !PT ;  /* 0x000000070d1b7c10 */ /* 0x000fe400097fe4ff */
[----:B------:R-:W-:Y:S01]  /*fab0*/  IADD3.X R13, PT, PT, R19, ~R29, RZ, P3, !PT ;  /* 0x8000001d130d7210 */ /* 0x000fe20001ffe4ff */
[----:B------:R-:W-:Y:S01]  /*fac0*/  IMAD R10, R10, UR6, RZ ;  /* 0x000000060a0a7c24 */ /* 0x000fe2000f8e02ff */
[----:B------:R-:W-:Y:S01]  /*fad0*/  LOP3.LUT R38, R5, 0xfffffff8, RZ, 0xc0, !PT ;  /* 0xfffffff805267812 */ /* 0x000fe200078ec0ff */
[----:B------:R-:W-:-:S04]  /*fae0*/  IMAD.WIDE.U32 R52, R43, UR6, R52 ;  /* 0x000000062b347c25 */ /* 0x000fc8000f8e0034 */
[C---:B------:R-:W-:Y:S01]  /*faf0*/  IMAD R41, R11.reuse, UR7, R10 ;  /* 0x000000070b297c24 */ /* 0x040fe2000f8e020a */
[C---:B------:R-:W-:Y:S01]  /*fb00*/  IADD3 R10, P3, PT, R14.reuse, R32, RZ ;  /* 0x000000200e0a7210 */ /* 0x040fe20007f7e0ff */
[----:B------:R-:W-:Y:S01]  /*fb10*/  IMAD.WIDE.U32 R36, R11, UR6, R36 ;  /* 0x000000060b247c25 */ /* 0x000fe2000f8e0024 */
[C---:B------:R-:W-:Y:S02]  /*fb20*/  IADD3 R11, P4, PT, R14.reuse, R34, RZ ;  /* 0x000000220e0b7210 */ /* 0x040fe40007f9e0ff */
[----:B------:R-:W-:Y:S01]  /*fb30*/  IADD3 R34, P2, PT, R14, R52, RZ ;  /* 0x000000340e227210 */ /* 0x000fe20007f5e0ff */
[----:B------:R-:W-:Y:S01]  /*fb40*/  IMAD.WIDE.U32 R44, R44, UR6, R50 ;  /* 0x000000062c2c7c25 */ /* 0x000fe2000f8e0032 */
[----:B------:R-:W-:Y:S01]  /*fb50*/  IADD3.X R17, PT, PT, R35, R17, RZ, P4, !PT ;  /* 0x0000001123117210 */ /* 0x000fe200027fe4ff */
[----:B------:R-:W-:Y:S01]  /*fb60*/  USHF.L.U64.HI UR6, UR6, 0x3, UR7 ;  /* 0x0000000306067899 */ /* 0x000fe20008010207 */
[C---:B------:R-:W-:Y:S01]  /*fb70*/  IADD3 R32, P4, PT, R14.reuse, R36, RZ ;  /* 0x000000240e207210 */ /* 0x040fe20007f9e0ff */
[----:B------:R-:W-:Y:S01]  /*fb80*/  IMAD R30, R43, UR7, R30 ;  /* 0x000000072b1e7c24 */ /* 0x000fe2000f8e021e */
[----:B------:R-:W-:Y:S01]  /*fb90*/  IADD3 R21, P5, PT, R14, R44, RZ ;  /* 0x0000002c0e157210 */ /* 0x000fe20007fbe0ff */
[-C--:B------:R-:W-:Y:S01]  /*fba0*/  IMAD R13, R13, R24.reuse, RZ ;  /* 0x000000180d0d7224 */ /* 0x080fe200078e02ff */
[----:B------:R-:W-:Y:S01]  /*fbb0*/  IADD3.X R31, PT, PT, R33, R31, RZ, P3, !PT ;  /* 0x0000001f211f7210 */ /* 0x000fe20001ffe4ff */
[----:B------:R-:W-:Y:S01]  /*fbc0*/  IMAD.WIDE.U32 R26, R28, R24, R26 ;  /* 0x000000181c1a7225 */ /* 0x000fe200078e001a */
[----:B------:R-:W-:-:S02]  /*fbd0*/  IADD3.X R30, PT, PT, R53, R30, RZ, P2, !PT ;  /* 0x0000001e351e7210 */ /* 0x000fc400017fe4ff */
[----:B0-----:R-:W-:Y:S01]  /*fbe0*/  MOV R33, UR12 ;  /* 0x0000000c00217c02 */ /* 0x001fe20008000f00 */
[----:B------:R-:W-:Y:S01]  /*fbf0*/  IMAD R13, R28, R25, R13 ;  /* 0x000000191c0d7224 */ /* 0x000fe200078e020d */
[----:B------:R-:W-:Y:S01]  /*fc00*/  IADD3 R35, P2, PT, R14, R26, RZ ;  /* 0x0000001a0e237210 */ /* 0x000fe20007f5e0ff */
[----:B------:R-:W-:Y:S01]  /*fc10*/  IMAD.X R41, R37, 0x1, R41, P4 ;  /* 0x0000000125297824 */ /* 0x000fe200020e0629 */
[----:B------:R-:W-:Y:S01]  /*fc20*/  IADD3.X R39, PT, PT, ~R39, UR6, RZ, P1, !PT ;  /* 0x0000000627277c10 */ /* 0x000fe20008ffe5ff */
[----:B------:R-:W-:Y:S01]  /*fc30*/  IMAD.X R44, R45, 0x1, R12, P5 ;  /* 0x000000012d2c7824 */ /* 0x000fe200028e060c */
[----:B------:R-:W-:Y:S01]  /*fc40*/  IADD3.X R37, PT, PT, R27, R13, RZ, P2, !PT ;  /* 0x0000000d1b257210 */ /* 0x000fe200017fe4ff */
[----:B------:R-:W-:-:S08]  /*fc50*/  IMAD.U32 R36, RZ, RZ, UR13 ;  /* 0x0000000dff247e24 */ /* 0x000fd0000f8e00ff */
.L_x_3046:
[C---:B------:R-:W-:Y:S02]  /*fc60*/  IADD3 R28, P1, PT, R33.reuse, R7, RZ ;  /* 0x00000007211c7210 */ /* 0x040fe40007f3e0ff */
[C---:B------:R-:W-:Y:S02]  /*fc70*/  IADD3 R12, P2, PT, R33.reuse, R35, RZ ;  /* 0x00000023210c7210 */ /* 0x040fe40007f5e0ff */
[C---:B------:R-:W-:Y:S02]  /*fc80*/  IADD3.X R29, PT, PT, R36.reuse, R9, RZ, P1, !PT ;  /* 0x00000009241d7210 */ /* 0x040fe40000ffe4ff */
[C---:B------:R-:W-:Y:S01]  /*fc90*/  IADD3 R24, P1, PT, R33.reuse, R20, RZ ;  /* 0x0000001421187210 */ /* 0x040fe20007f3e0ff */
[C---:B------:R-:W-:Y:S01]  /*fca0*/  IMAD.X R13, R36.reuse, 0x1, R37, P2 ;  /* 0x00000001240d7824 */ /* 0x040fe200010e0625 */
[----:B------:R-:W-:Y:S01]  /*fcb0*/  IADD3 R26, P2, PT, R33, R11, RZ ;  /* 0x0000000b211a7210 */ /* 0x000fe20007f5e0ff */
[----:B------:R0:W2:Y:S01]  /*fcc0*/  LDG.E.U8 R46, desc[UR8][R28.64] ;  /* 0x000000081c2e7981 */ /* 0x0000a2000c1e1100 */
[----:B------:R-:W-:-:S02]  /*fcd0*/  IADD3.X R25, PT, PT, R36, R40, RZ, P1, !PT ;  /* 0x0000002824197210 */ /* 0x000fc40000ffe4ff */
[----:B------:R-:W-:Y:S01]  /*fce0*/  IADD3.X R27, PT, PT, R36, R17, RZ, P2, !PT ;  /* 0x00000011241b7210 */ /* 0x000fe200017fe4ff */
[----:B------:R1:W2:Y:S04]  /*fcf0*/  LDG.E.U8 R43, desc[UR8][R12.64] ;  /* 0x000000080c2b7981 */ /* 0x0002a8000c1e1100 */
[----:B------:R3:W4:Y:S01]  /*fd00*/  LDG.E.U8 R45, desc[UR8][R24.64] ;  /* 0x00000008182d7981 */ /* 0x000722000c1e1100 */
[----:B0-----:R-:W-:-:S03]  /*fd10*/  IADD3 R28, P3, PT, R33, R32, RZ ;  /* 0x00000020211c7210 */ /* 0x001fc60007f7e0ff */
[----:B------:R0:W4:Y:S01]  /*fd20*/  LDG.E.U8 R47, desc[UR8][R26.64] ;  /* 0x000000081a2f7981 */ /* 0x000122000c1e1100 */
[C---:B-1----:R-:W-:Y:S02]  /*fd30*/  IADD3 R12, P1, PT, R33.reuse, R21, RZ ;  /* 0x00000015210c7210 */ /* 0x042fe40007f3e0ff */
[----:B---3--:R-:W-:-:S03]  /*fd40*/  IADD3 R24, P2, PT, R33, R34, RZ ;  /* 0x0000002221187210 */ /* 0x008fc60007f5e0ff */
[C---:B------:R-:W-:Y:S01]  /*fd50*/  IMAD.X R13, R36.reuse, 0x1, R44, P1 ;  /* 0x00000001240d7824 */ /* 0x040fe200008e062c */
[----:B0-----:R-:W-:Y:S02]  /*fd60*/  IADD3 R26, P1, PT, R33, R10, RZ ;  /* 0x0000000a211a7210 */ /* 0x001fe40007f3e0ff */
[C---:B------:R-:W-:Y:S01]  /*fd70*/  IADD3.X R25, PT, PT, R36.reuse, R30, RZ, P2, !PT ;  /* 0x0000001e24197210 */ /* 0x040fe200017fe4ff */
[C---:B------:R-:W-:Y:S01]  /*fd80*/  IMAD.X R29, R36.reuse, 0x1, R41, P3 ;  /* 0x00000001241d7824 */ /* 0x040fe200018e0629 */
[----:B------:R-:W-:Y:S01]  /*fd90*/  IADD3.X R27, PT, PT, R36, R31, RZ, P1, !PT ;  /* 0x0000001f241b7210 */ /* 0x000fe20000ffe4ff */
[----:B------:R-:W3:Y:S04]  /*fda0*/  LDG.E.U8 R48, desc[UR8][R12.64] ;  /* 0x000000080c307981 */ /* 0x000ee8000c1e1100 */
[----:B------:R-:W3:Y:S04]  /*fdb0*/  LDG.E.U8 R49, desc[UR8][R24.64] ;  /* 0x0000000818317981 */ /* 0x000ee8000c1e1100 */
[----:B------:R-:W3:Y:S04]  /*fdc0*/  LDG.E.U8 R50, desc[UR8][R26.64] ;  /* 0x000000081a327981 */ /* 0x000ee8000c1e1100 */
[----:B------:R-:W3:Y:S01]  /*fdd0*/  LDG.E.U8 R28, desc[UR8][R28.64] ;  /* 0x000000081c1c7981 */ /* 0x000ee2000c1e1100 */
        /* <DEDUP_REMOVED lines=9> */
[----:B----4-:R-:W-:-:S04]  /*fe70*/  IADD3 R45, PT, PT, R47, R46, R45 ;  /* 0x0000002e2f2d7210 */ /* 0x010fc80007ffe02d */
[----:B---3--:R-:W-:-:S04]  /*fe80*/  IADD3 R45, PT, PT, R49, R45, R48 ;  /* 0x0000002d312d7210 */ /* 0x008fc80007ffe030 */
[----:B------:R-:W-:-:S04]  /*fe90*/  IADD3 R45, PT, PT, R28, R45, R50 ;  /* 0x0000002d1c2d7210 */ /* 0x000fc80007ffe032 */
[----:B------:R-:W-:Y:S01]  /*fea0*/  PRMT R3, R45, 0x7610, R3 ;  /* 0x000076102d037816 */ /* 0x000fe20000000003 */
[----:B------:R-:W-:Y:S06]  /*feb0*/  @P1 BRA `(.L_x_3046) ;  /* 0xfffffffc00681947 */ /* 0x000fec000383ffff */
.L_x_3045:
[----:B------:R-:W-:Y:S05]  /*fec0*/  BSYNC.RECONVERGENT B2 ;  /* 0x0000000000027941 */ /* 0x000fea0003800200 */
.L_x_3044:
        /* <DEDUP_REMOVED lines=11> */
[----:B------:R-:W-:Y:S01]  /*ff80*/  HFMA2 R7, -RZ, RZ, 0, 0 ;  /* 0x00000000ff077431 */ /* 0x000fe200000001ff */
[----:B------:R-:W1:Y:S01]  /*ff90*/  LDC.64 R12, c[0x0][0x608] ;  /* 0x00018200ff0c7b82 */ /* 0x000e620000000a00 */
[----:B------:R-:W2:Y:S01]  /*ffa0*/  LDCU.64 UR12, c[0x0][0x618] ;  /* 0x0000c300ff0c77ac */ /* 0x000ea20008000a00 */
[----:B------:R-:W-:Y:S01]  /*ffb0*/  MOV R6, R14 ;  /* 0x0000000e00067202 */ /* 0x000fe20000000f00 */
[----:B------:R-:W-:Y:S01]  /*ffc0*/  IMAD.X R8, RZ, RZ, ~R16, P1 ;  /* 0x000000ffff087224 */ /* 0x000fe200008e0e10 */
[----:B------:R-:W3:Y:S01]  /*ffd0*/  LDCU.64 UR14, c[0x0][0x620] ;  /* 0x0000c400ff0e77ac */ /* 0x000ee20008000a00 */
[----:B------:R-:W4:Y:S02]  /*ffe0*/  LDCU.64 UR16, c[0x0][0x5f0] ;  /* 0x0000be00ff1077ac */ /* 0x000f240008000a00 */
[----:B0-----:R-:W-:-:S02]  /*fff0*/  IMAD R10, R8, UR6, RZ ;  /* 0x00000006080a7c24 */ /* 0x001fc4000f8e02ff */
[----:B--2---:R-:W-:-:S04]  /*10000*/  IMAD.WIDE.U32 R8, R15, UR12, R6 ;  /* 0x0000000c0f087c25 */ /* 0x004fc8000f8e0006 */
[----:B------:R-:W-:Y:S02]  /*10010*/  IMAD R20, R16, UR12, RZ ;  /* 0x0000000c10147c24 */ /* 0x000fe4000f8e02ff */
[C---:B------:R-:W-:Y:S02]  /*10020*/  IMAD R7, R11.reuse, UR7, R10 ;  /* 0x000000070b077c24 */ /* 0x040fe4000f8e020a */
[----:B------:R-:W-:-:S04]  /*10030*/  IMAD.WIDE.U32 R10, R11, UR6, R18 ;  /* 0x000000060b0a7c25 */ /* 0x000fc8000f8e0012 */
[----:B------:R-:W-:Y:S01]  /*10040*/  IMAD R21, R15, UR13, R20 ;  /* 0x0000000d0f157c24 */ /* 0x000fe2000f8e0214 */
[----:B------:R-:W-:Y:S01]  /*10050*/  IADD3 R7, PT, PT, R11, R7, RZ ;  /* 0x000000070b077210 */ /* 0x000fe20007ffe0ff */
[----:B------:R-:W-:Y:S02]  /*10060*/  IMAD R20, R16, UR6, RZ ;  /* 0x0000000610147c24 */ /* 0x000fe4000f8e02ff */
[----:B------:R-:W-:Y:S02]  /*10070*/  IMAD.IADD R9, R21, 0x1, R9 ;  /* 0x0000000115097824 */ /* 0x000fe400078e0209 */
[----:B---3--:R-:W-:Y:S02]  /*10080*/  IMAD R11, R7, UR14, RZ ;  /* 0x0000000e070b7c24 */ /* 0x008fe4000f8e02ff */
[----:B------:R-:W-:Y:S01]  /*10090*/  IMAD.WIDE.U32 R6, R10, UR14, R8 ;  /* 0x0000000e0a067c25 */ /* 0x000fe2000f8e0008 */
[----:B------:R-:W-:-:S03]  /*100a0*/  IADD3 R8, P1, PT, R8, UR12, RZ ;  /* 0x0000000c08087c10 */ /* 0x000fc6000ff3e0ff */
[----:B-1----:R-:W-:Y:S01]  /*100b0*/  IMAD.WIDE.U32 R12, R15, UR6, R12 ;  /* 0x000000060f0c7c25 */ /* 0x002fe2000f8e000c */
[----:B----4-:R-:W-:Y:S02]  /*100c0*/  IADD3 R6, P2, PT, R6, UR16, RZ ;  /* 0x0000001006067c10 */ /* 0x010fe4000ff5e0ff */
[----:B------:R-:W-:Y:S01]  /*100d0*/  IADD3.X R9, PT, PT, R9, UR13, RZ, P1, !PT ;  /* 0x0000000d09097c10 */ /* 0x000fe20008ffe4ff */
[----:B------:R-:W-:Y:S01]  /*100e0*/  IMAD R21, R15, UR7, R20 ;  /* 0x000000070f157c24 */ /* 0x000fe2000f8e0214 */
[----:B------:R-:W-:Y:S01]  /*100f0*/  IADD3 R25, P3, PT, R12, UR6, RZ ;  /* 0x000000060c197c10 */ /* 0x000fe2000ff7e0ff */
[----:B------:R-:W-:Y:S01]  /*10100*/  IMAD R11, R10, UR15, R11 ;  /* 0x0000000f0a0b7c24 */ /* 0x000fe2000f8e020b */
[----:B------:R-:W-:Y:S02]  /*10110*/  IADD3 R29, P6, PT, R18, -R12, RZ ;  /* 0x8000000c121d7210 */ /* 0x000fe40007fde0ff */
[----:B------:R-:W-:Y:S02]  /*10120*/  IADD3 R27, PT, PT, R13, R21, RZ ;  /* 0x000000150d1b7210 */ /* 0x000fe40007ffe0ff */
[----:B------:R-:W-:-:S02]  /*10130*/  IADD3.X R7, PT, PT, R11, UR17, R7, P2, !PT ;  /* 0x000000110b077c10 */ /* 0x000fc400097fe407 */
        /* <DEDUP_REMOVED lines=33> */
.L_x_3050:
[----:B------:R-:W-:Y:S05]  /*10350*/  BSYNC.RECONVERGENT B3 ;  /* 0x0000000000037941 */ /* 0x000fea0003800200 */
.L_x_3049:
        /* <DEDUP_REMOVED lines=11> */
[----:B------:R-:W-:Y:S01]  /*10410*/  IMAD.MOV.U32 R6, RZ, RZ, R14 ;  /* 0x000000ffff067224 */ /* 0x000fe200078e000e */
[----:B------:R-:W-:Y:S01]  /*10420*/  MOV R7, RZ ;  /* 0x000000ff00077202 */ /* 0x000fe20000000f00 */
[----:B------:R-:W2:Y:S01]  /*10430*/  LDCU.64 UR6, c[0x0][0x608] ;  /* 0x0000c100ff0677ac */ /* 0x000ea20008000a00 */
[----:B------:R-:W-:Y:S01]  /*10440*/  IADD3.X R12, PT, PT, RZ, ~R16, RZ, P1, !PT ;  /* 0x80000010ff0c7210 */ /* 0x000fe20000ffe4ff */
[----:B------:R-:W3:Y:S01]  /*10450*/  LDCU.64 UR14, c[0x0][0x620] ;  /* 0x0000c400ff0e77ac */ /* 0x000ee20008000a00 */
[----:B------:R-:W4:Y:S01]  /*10460*/  LDCU.64 UR16, c[0x0][0x5f0] ;  /* 0x0000be00ff1077ac */ /* 0x000f220008000a00 */
[----:B-1----:R-:W-:-:S04]  /*10470*/  IMAD.WIDE.U32 R8, R15, UR12, R6 ;  /* 0x0000000c0f087c25 */ /* 0x002fc8000f8e0006 */
[C---:B------:R-:W-:Y:S02]  /*10480*/  IMAD R6, R16.reuse, UR12, RZ ;  /* 0x0000000c10067c24 */ /* 0x040fe4000f8e02ff */
[----:B--2---:R-:W-:Y:S02]  /*10490*/  IMAD R20, R16, UR6, RZ ;  /* 0x0000000610147c24 */ /* 0x004fe4000f8e02ff */
[----:B------:R-:W-:Y:S02]  /*104a0*/  IMAD R12, R12, UR6, RZ ;  /* 0x000000060c0c7c24 */ /* 0x000fe4000f8e02ff */
[----:B0-----:R-:W-:-:S04]  /*104b0*/  IMAD.WIDE.U32 R10, R15, UR6, R10 ;  /* 0x000000060f0a7c25 */ /* 0x001fc8000f8e000a */
[C---:B------:R-:W-:Y:S01]  /*104c0*/  IMAD R17, R15.reuse, UR13, R6 ;  /* 0x0000000d0f117c24 */ /* 0x040fe2000f8e0206 */
        /* <DEDUP_REMOVED lines=25> */
.L_x_3052:
[----:B------:R-:W-:Y:S05]  /*10660*/  BSYNC.RECONVERGENT B3 ;  /* 0x0000000000037941 */ /* 0x000fea0003800200 */
.L_x_3051:
        /* <DEDUP_REMOVED lines=22> */
[----:B------:R-:W2:Y:S02]  /*107d0*/  LDG.E.U8 R6, desc[UR8][R6.64] ;  /* 0x0000000806067981 */ /* 0x000ea4000c1e1100 */
[----:B--2--5:R-:W-:-:S07]  /*107e0*/  IADD3 R3, PT, PT, R3, R6, RZ ;  /* 0x0000000603037210 */ /* 0x024fce0007ffe0ff */
.L_x_3048:
[----:B------:R-:W-:Y:S05]  /*107f0*/  BSYNC.RECONVERGENT B2 ;  /* 0x0000000000027941 */ /* 0x000fea0003800200 */
.L_x_3047:
[----:B-----5:R0:W-:Y:S02]  /*10800*/  STG.E.U8 desc[UR8][R22.64], R3 ;  /* 0x0000000316007986 */ /* 0x0201e4000c101108 */
.L_x_3043:
[----:B------:R-:W-:Y:S05]  /*10810*/  BSYNC.RECONVERGENT B1 ;  /* 0x0000000000017941 */ /* 0x000fea0003800200 */
.L_x_3042:
[----:B------:R-:W-:-:S07]  /*10820*/  IADD3 R4, PT, PT, R4, 0x80, RZ ;  /* 0x0000008004047810 */ /* 0x000fce0007ffe0ff */
.L_x_3034:
[----:B------:R-:W-:Y:S05]  /*10830*/  BSYNC.RECONVERGENT B0 ;  /* 0x0000000000007941 */ /* 0x000fea0003800200 */
.L_x_3033:
        /* <DEDUP_REMOVED lines=352> */
.L_x_3055:
        /* <DEDUP_REMOVED lines=37> */
.L_x_3058:
[----:B------:R-:W-:-:S07]  /*12090*/  MOV R5, 0x120b0 ;  /* 0x000120b000057802 */ /* 0x000fce0000000f00 */
[----:B------:R-:W-:Y:S05]  /*120a0*/  CALL.REL.NOINC `($__internal_10_$__cuda_sm20_div_s64) ;  /* 0x0000014400307944 */ /* 0x000fea0003c00000 */
.L_x_3057:
[----:B------:R-:W-:Y:S05]  /*120b0*/  BSYNC.RECONVERGENT B1 ;  /* 0x0000000000017941 */ /* 0x000fea0003800200 */
.L_x_3056:
        /* <DEDUP_REMOVED lines=39> */
.L_x_3060:
[----:B------:R-:W-:Y:S01]  /*12330*/  IMAD.MOV.U32 R10, RZ, RZ, R18 ;  /* 0x000000ffff0a7224 */ /* 0x000fe200078e0012 */
[----:B------:R-:W-:Y:S02]  /*12340*/  MOV R3, R19 ;  /* 0x0000001300037202 */ /* 0x000fe40000000f00 */
[----:B------:R-:W-:-:S07]  /*12350*/  MOV R5, 0x12370 ;  /* 0x0001237000057802 */ /* 0x000fce0000000f00 */
[----:B------:R-:W-:Y:S05]  /*12360*/  CALL.REL.NOINC `($__internal_10_$__cuda_sm20_div_s64) ;  /* 0x0000014000807944 */ /* 0x000fea0003c00000 */
.L_x_3061:
[----:B------:R-:W-:Y:S05]  /*12370*/  BSYNC.RECONVERGENT B1 ;  /* 0x0000000000017941 */ /* 0x000fea0003800200 */
.L_x_3059:
        /* <DEDUP_REMOVED lines=83> */
[----:B------:R-:W-:Y:S01]  /*128b0*/  IADD3 R11, P4, PT, R15, 0x7, RZ ;  /* 0x000000070f0b7810 */ /* 0x000fe20007f9e0ff */
[----:B------:R-:W-:Y:S01]  /*128c0*/  IMAD R28, R28, UR12, RZ ;  /* 0x0000000c1c1c7c24 */ /* 0x000fe2000f8e02ff */
[----:B------:R-:W-:Y:S01]  /*128d0*/  IADD3.X R32, PT, PT, RZ, ~R41, RZ, P5, !PT ;  /* 0x80000029ff207210 */ /* 0x000fe20002ffe4ff */
[----:B------:R-:W-:Y:S01]  /*128e0*/  IMAD.IADD R35, R51, 0x1, R35 ;  /* 0x0000000133237824 */ /* 0x000fe200078e0223 */
[----:B------:R-:W-:Y:S01]  /*128f0*/  IADD3.X R10, PT, PT, RZ, R16, RZ, P4, !PT ;  /* 0x00000010ff0a7210 */ /* 0x000fe200027fe4ff */
[C---:B------:R-:W-:Y:S01]  /*12900*/  IMAD R37, R29.reuse, UR13, R28 ;  /* 0x0000000d1d257c24 */ /* 0x040fe2000f8e021c */
[----:B------:R-:W-:Y:S01]  /*12910*/  IADD3 R36, P4, PT, RZ, -R11, RZ ;  /* 0x8000000bff247210 */ /* 0x000fe20007f9e0ff */
[----:B------:R-:W-:-:S04]  /*12920*/  IMAD.WIDE.U32 R28, R29, UR12, R18 ;  /* 0x0000000c1d1c7c25 */ /* 0x000fc8000f8e0012 */
        /* <DEDUP_REMOVED lines=16> */
[----:B------:R-:W-:Y:S01]  /*12a30*/  IMAD.X R48, RZ, RZ, ~R10, P4 ;  /* 0x000000ffff307224 */ /* 0x000fe200020e0e0a */
[----:B------:R-:W0:Y:S01]  /*12a40*/  LDC.64 R28, c[0x0][0x608] ;  /* 0x00018200ff1c7b82 */ /* 0x000e220000000a00 */
[----:B------:R-:W-:-:S04]  /*12a50*/  IMAD.WIDE.U32 R32, R33, UR12, R18 ;  /* 0x0000000c21207c25 */ /* 0x000fc8000f8e0012 */
[----:B------:R-:W-:Y:S01]  /*12a60*/  IMAD R48, R48, UR12, RZ ;  /* 0x0000000c30307c24 */ /* 0x000fe2000f8e02ff */
[----:B------:R-:W-:Y:S01]  /*12a70*/  IADD3 R47, PT, PT, R33, R47, RZ ;  /* 0x0000002f212f7210 */ /* 0x000fe20007ffe0ff */
[----:B------:R-:W-:Y:S02]  /*12a80*/  IMAD R31, R31, R24, RZ ;  /* 0x000000181f1f7224 */ /* 0x000fe400078e02ff */
[C---:B------:R-:W-:Y:S02]  /*12a90*/  IMAD R48, R36.reuse, UR13, R48 ;  /* 0x0000000d24307c24 */ /* 0x040fe4000f8e0230 */
[----:B------:R-:W-:-:S04]  /*12aa0*/  IMAD.WIDE.U32 R36, R36, UR12, R18 ;  /* 0x0000000c24247c25 */ /* 0x000fc8000f8e0012 */
[-C--:B------:R-:W-:Y:S02]  /*12ab0*/  IMAD R47, R47, R24.reuse, RZ ;  /* 0x000000182f2f7224 */ /* 0x080fe400078e02ff */
[----:B------:R-:W-:Y:S02]  /*12ac0*/  IMAD.IADD R48, R37, 0x1, R48 ;  /* 0x0000000125307824 */ /* 0x000fe400078e0230 */
[C---:B------:R-:W-:Y:S02]  /*12ad0*/  IMAD R31, R30.reuse, R25, R31 ;  /* 0x000000191e1f7224 */ /* 0x040fe400078e021f */
[----:B------:R-:W-:-:S04]  /*12ae0*/  IMAD.WIDE.U32 R52, R30, R24, RZ ;  /* 0x000000181e347225 */ /* 0x000fc800078e00ff */
[C---:B------:R-:W-:Y:S01]  /*12af0*/  IMAD R47, R32.reuse, R25, R47 ;  /* 0x00000019202f7224 */ /* 0x040fe200078e022f */
[----:B------:R-:W-:Y:S01]  /*12b00*/  IADD3 R53, PT, PT, R53, R31, RZ ;  /* 0x0000001f35357210 */ /* 0x000fe20007ffe0ff */
[----:B------:R-:W-:-:S04]  /*12b10*/  IMAD.WIDE.U32 R32, R32, R24, RZ ;  /* 0x0000001820207225 */ /* 0x000fc800078e00ff */
[----:B------:R-:W-:Y:S02]  /*12b20*/  IMAD R48, R48, R24, RZ ;  /* 0x0000001830307224 */ /* 0x000fe400078e02ff */
[----:B------:R-:W-:Y:S02]  /*12b30*/  IMAD.IADD R33, R33, 0x1, R47 ;  /* 0x0000000121217824 */ /* 0x000fe400078e022f */
[----:B------:R-:W-:Y:S01]  /*12b40*/  IMAD R31, R41, UR6, RZ ;  /* 0x00000006291f7c24 */ /* 0x000fe2000f8e02ff */
[----:B------:R-:W-:Y:S01]  /*12b50*/  MOV R41, R38 ;  /* 0x0000002600297202 */ /* 0x000fe20000000f00 */
[C---:B------:R-:W-:Y:S01]  /*12b60*/  IMAD R48, R36.reuse, R25, R48 ;  /* 0x0000001924307224 */ /* 0x040fe200078e0230 */
[----:B------:R-:W-:Y:S01]  /*12b70*/  LOP3.LUT R38, R5, 0xfffffff8, RZ, 0xc0, !PT ;  /* 0xfffffff805267812 */ /* 0x000fe200078ec0ff */
[----:B------:R-:W-:Y:S02]  /*12b80*/  IMAD R30, R17, UR6, RZ ;  /* 0x00000006111e7c24 */ /* 0x000fe4000f8e02ff */
[----:B------:R-:W-:-:S04]  /*12b90*/  IMAD.WIDE.U32 R36, R36, R24, RZ ;  /* 0x0000001824247225 */ /* 0x000fc800078e00ff */
[C---:B------:R-:W-:Y:S01]  /*12ba0*/  IMAD R31, R42.reuse, UR7, R31 ;  /* 0x000000072a1f7c24 */ /* 0x040fe2000f8e021f */
[----:B------:R-:W-:Y:S01]  /*12bb0*/  IADD3 R37, PT, PT, R37, R48, RZ ;  /* 0x0000003025257210 */ /* 0x000fe20007ffe0ff */
[----:B------:R-:W-:-:S04]  /*12bc0*/  IMAD.WIDE.U32 R32, R42, UR6, R32 ;  /* 0x000000062a207c25 */ /* 0x000fc8000f8e0020 */
[----:B------:R-:W-:Y:S02]  /*12bd0*/  IMAD R42, R16, UR12, RZ ;  /* 0x0000000c102a7c24 */ /* 0x000fe4000f8e02ff */
[----:B------:R-:W-:Y:S02]  /*12be0*/  IMAD R17, R45, UR7, R30 ;  /* 0x000000072d117c24 */ /* 0x000fe4000f8e021e */
[----:B------:R-:W-:Y:S02]  /*12bf0*/  IMAD R40, R46, UR7, R40 ;  /* 0x000000072e287c24 */ /* 0x000fe4000f8e0228 */
[----:B------:R-:W-:Y:S02]  /*12c00*/  IMAD R30, R12, UR6, RZ ;  /* 0x000000060c1e7c24 */ /* 0x000fe4000f8e02ff */
[----:B------:R-:W-:Y:S02]  /*12c10*/  IMAD R12, R44, UR7, R27 ;  /* 0x000000072c0c7c24 */ /* 0x000fe4000f8e021b */
[----:B------:R-:W-:Y:S01]  /*12c20*/  IMAD R46, R10, UR6, RZ ;  /* 0x000000060a2e7c24 */ /* 0x000fe2000f8e02ff */
[----:B------:R-:W-:Y:S01]  /*12c30*/  IADD3 R10, P3, PT, R14, R20, RZ ;  /* 0x000000140e0a7210 */ /* 0x000fe20007f7e0ff */
[----:B0-----:R-:W-:-:S03]  /*12c40*/  IMAD.WIDE.U32 R28, R15, UR12, R28 ;  /* 0x0000000c0f1c7c25 */ /* 0x001fc6000f8e001c */
[----:B------:R-:W-:Y:S01]  /*12c50*/  IADD3.X R40, PT, PT, R21, R40, RZ, P3, !PT ;  /* 0x0000002815287210 */ /* 0x000fe20001ffe4ff */
[----:B------:R-:W-:Y:S01]  /*12c60*/  IMAD R27, R15, UR13, R42 ;  /* 0x0000000d0f1b7c24 */ /* 0x000fe2000f8e022a */
[----:B------:R-:W0:Y:S01]  /*12c70*/  LDCU.64 UR12, c[0x0][0x5f0] ;  /* 0x0000be00ff0c77ac */ /* 0x000e220008000a00 */
[C---:B------:R-:W-:Y:S02]  /*12c80*/  IMAD R20, R11.reuse, UR7, R46 ;  /* 0x000000070b147c24 */ /* 0x040fe4000f8e022e */
[----:B------:R-:W-:Y:S01]  /*12c90*/  IMAD.WIDE.U32 R36, R11, UR6, R36 ;  /* 0x000000060b247c25 */ /* 0x000fe2000f8e0024 */
[----:B------:R-:W-:-:S03]  /*12ca0*/  IADD3 R11, P3, PT, R18, -R28, RZ ;  /* 0x8000001c120b7210 */ /* 0x000fc60007f7e0ff */
[----:B------:R-:W-:Y:S01]  /*12cb0*/  IMAD.IADD R29, R29, 0x1, R27 ;  /* 0x000000011d1d7824 */ /* 0x000fe200078e021b */
[----:B------:R-:W-:Y:S01]  /*12cc0*/  IADD3.X R27, PT, PT, R13, UR7, RZ, P2, !PT ;  /* 0x000000070d1b7c10 */ /* 0x000fe200097fe4ff */
[----:B------:R-:W-:-:S03]  /*12cd0*/  IMAD.WIDE.U32 R34, R45, UR6, R34 ;  /* 0x000000062d227c25 */ /* 0x000fc6000f8e0022 */
[----:B------:R-:W-:Y:S01]  /*12ce0*/  IADD3.X R29, PT, PT, R19, ~R29, RZ, P3, !PT ;  /* 0x8000001d131d7210 */ /* 0x000fe20001ffe4ff */
[----:B------:R-:W-:Y:S01]  /*12cf0*/  IMAD.WIDE.U32 R52, R43, UR6, R52 ;  /* 0x000000062b347c25 */ /* 0x000fe2000f8e0034 */
[----:B------:R-:W-:-:S03]  /*12d00*/  IADD3 R21, P4, PT, R14, R34, RZ ;  /* 0x000000220e157210 */ /* 0x000fc60007f9e0ff */
[----:B------:R-:W-:Y:S01]  /*12d10*/  IMAD.WIDE.U32 R44, R44, UR6, R50 ;  /* 0x000000062c2c7c25 */ /* 0x000fe2000f8e0032 */
[C---:B------:R-:W-:Y:S01]  /*12d20*/  IADD3 R13, P2, PT, R14.reuse, R52, RZ ;  /* 0x000000340e0d7210 */ /* 0x040fe20007f5e0ff */
[----:B------:R-:W-:Y:S01]  /*12d30*/  USHF.L.U64.HI UR6, UR6, 0x3, UR7 ;  /* 0x0000000306067899 */ /* 0x000fe20008010207 */
[----:B------:R-:W-:Y:S01]  /*12d40*/  IADD3.X R17, PT, PT, R35, R17, RZ, P4, !PT ;  /* 0x0000001123117210 */ /* 0x000fe200027fe4ff */
[----:B------:R-:W-:Y:S01]  /*12d50*/  IMAD R30, R43, UR7, R30 ;  /* 0x000000072b1e7c24 */ /* 0x000fe2000f8e021e */
[C---:B------:R-:W-:Y:S01]  /*12d60*/  IADD3 R36, P4, PT, R14.reuse, R36, RZ ;  /* 0x000000240e247210 */ /* 0x040fe20007f9e0ff */
[----:B------:R-:W-:Y:S01]  /*12d70*/  IMAD R34, R29, R24, RZ ;  /* 0x000000181d227224 */ /* 0x000fe200078e02ff */
[C---:B------:R-:W-:Y:S01]  /*12d80*/  IADD3 R28, P5, PT, R14.reuse, R44, RZ ;  /* 0x0000002c0e1c7210 */ /* 0x040fe20007fbe0ff */
[----:B------:R-:W-:Y:S01]  /*12d90*/  IMAD.WIDE.U32 R26, R11, R24, R26 ;  /* 0x000000180b1a7225 */ /* 0x000fe200078e001a */
[----:B------:R-:W-:Y:S02]  /*12da0*/  IADD3.X R30, PT, PT, R53, R30, RZ, P2, !PT ;  /* 0x0000001e351e7210 */ /* 0x000fe400017fe4ff */
[C---:B------:R-:W-:Y:S01]  /*12db0*/  IADD3 R29, P3, PT, R14.reuse, R32, RZ ;  /* 0x000000200e1d7210 */ /* 0x040fe20007f7e0ff */
[----:B------:R-:W-:Y:S01]  /*12dc0*/  IMAD R25, R11, R25, R34 ;  /* 0x000000190b197224 */ /* 0x000fe200078e0222 */
[----:B------:R-:W-:Y:S01]  /*12dd0*/  IADD3 R11, P2, PT, R14, R26, RZ ;  /* 0x0000001a0e0b7210 */ /* 0x000fe20007f5e0ff */
[----:B------:R-:W-:Y:S01]  /*12de0*/  IMAD.X R20, R37, 0x1, R20, P4 ;  /* 0x0000000125147824 */ /* 0x000fe200020e0614 */
[----:B------:R-:W-:Y:S01]  /*12df0*/  IADD3.X R31, PT, PT, R33, R31, RZ, P3, !PT ;  /* 0x0000001f211f7210 */ /* 0x000fe20001ffe4ff */
[----:B------:R-:W-:Y:S01]  /*12e00*/  IMAD.X R12, R45, 0x1, R12, P5 ;  /* 0x000000012d0c7824 */ /* 0x000fe200028e060c */
[----:B------:R-:W-:Y:S01]  /*12e10*/  IADD3.X R44, PT, PT, R27, R25, RZ, P2, !PT ;  /* 0x000000191b2c7210 */ /* 0x000fe200017fe4ff */
[----:B0-----:R-:W-:Y:S01]  /*12e20*/  IMAD.U32 R37, RZ, RZ, UR13 ;  /* 0x0000000dff257e24 */ /* 0x001fe2000f8e00ff */
[----:B------:R-:W-:-:S02]  /*12e30*/  MOV R42, UR12 ;  /* 0x0000000c002a7c02 */ /* 0x000fc40008000f00 */
[----:B------:R-:W-:-:S07]  /*12e40*/  IADD3.X R46, PT, PT, ~R39, UR6, RZ, P1, !PT ;  /* 0x00000006272e7c10 */ /* 0x000fce0008ffe5ff */
.L_x_3066:
[C---:B------:R-:W-:Y:S02]  /*12e50*/  IADD3 R32, P1, PT, R42.reuse, R7, RZ ;  /* 0x000000072a207210 */ /* 0x040fe40007f3e0ff */
[C---:B------:R-:W-:Y:S02]  /*12e60*/  IADD3 R24, P2, PT, R42.reuse, R11, RZ ;  /* 0x0000000b2a187210 */ /* 0x040fe40007f5e0ff */
[C---:B------:R-:W-:Y:S02]  /*12e70*/  IADD3.X R33, PT, PT, R37.reuse, R9, RZ, P1, !PT ;  /* 0x0000000925217210 */ /* 0x040fe40000ffe4ff */
[----:B------:R-:W-:Y:S01]  /*12e80*/  IADD3 R26, P1, PT, R42, R10, RZ ;  /* 0x0000000a2a1a7210 */ /* 0x000fe20007f3e0ff */
[C---:B------:R-:W-:Y:S02]  /*12e90*/  IMAD.X R25, R37.reuse, 0x1, R44, P2 ;  /* 0x0000000125197824 */ /* 0x040fe400010e062c */
[----:B------:R0:W2:Y:S01]  /*12ea0*/  LDG.E.U8 R48, desc[UR8][R32.64] ;  /* 0x0000000820307981 */ /* 0x0000a2000c1e1100 */
[----:B------:R-:W-:-:S03]  /*12eb0*/  IADD3.X R27, PT, PT, R37, R40, RZ, P1, !PT ;  /* 0x00000028251b7210 */ /* 0x000fc60000ffe4ff */
[----:B------:R1:W2:Y:S04]  /*12ec0*/  LDG.E.U8 R39, desc[UR8][R24.64] ;  /* 0x0000000818277981 */ /* 0x0002a8000c1e1100 */
[----:B------:R3:W4:Y:S01]  /*12ed0*/  LDG.E.U8 R43, desc[UR8][R26.64] ;  /* 0x000000081a2b7981 */ /* 0x000722000c1e1100 */
[C---:B0-----:R-:W-:Y:S02]  /*12ee0*/  IADD3 R32, P2, PT, R42.reuse, R21, RZ ;  /* 0x000000152a207210 */ /* 0x041fe40007f5e0ff */
[C---:B-1----:R-:W-:Y:S02]  /*12ef0*/  IADD3 R24, P1, PT, R42.reuse, R28, RZ ;  /* 0x0000001c2a187210 */ /* 0x042fe40007f3e0ff */
[C---:B------:R-:W-:Y:S02]  /*12f00*/  IADD3.X R33, PT, PT, R37.reuse, R17, RZ, P2, !PT ;  /* 0x0000001125217210 */ /* 0x040fe400017fe4ff */
[C---:B---3--:R-:W-:Y:S01]  /*12f10*/  IADD3 R26, P2, PT, R42.reuse, R13, RZ ;  /* 0x0000000d2a1a7210 */ /* 0x048fe20007f5e0ff */
[C---:B------:R-:W-:Y:S01]  /*12f20*/  IMAD.X R25, R37.reuse, 0x1, R12, P1 ;  /* 0x0000000125197824 */ /* 0x040fe200008e060c */
[----:B------:R-:W-:Y:S01]  /*12f30*/  IADD3 R34, P3, PT, R42, R36, RZ ;  /* 0x000000242a227210 */ /* 0x000fe20007f7e0ff */
[----:B------:R0:W4:Y:S01]  /*12f40*/  LDG.E.U8 R45, desc[UR8][R32.64] ;  /* 0x00000008202d7981 */ /* 0x000122000c1e1100 */
[----:B------:R-:W-:-:S03]  /*12f50*/  IADD3.X R27, PT, PT, R37, R30, RZ, P2, !PT ;  /* 0x0000001e251b7210 */ /* 0x000fc600017fe4ff */
[----:B------:R-:W-:Y:S01]  /*12f60*/  IMAD.X R35, R37, 0x1, R20, P3 ;  /* 0x0000000125237824 */ /* 0x000fe200018e0614 */
[----:B------:R-:W3:Y:S04]  /*12f70*/  LDG.E.U8 R50, desc[UR8][R24.64] ;  /* 0x0000000818327981 */ /* 0x000ee8000c1e1100 */
[----:B------:R-:W3:Y:S01]  /*12f80*/  LDG.E.U8 R47, desc[UR8][R26.64] ;  /* 0x000000081a2f7981 */ /* 0x000ee2000c1e1100 */
[----:B0-----:R-:W-:-:S03]  /*12f90*/  IADD3 R32, P1, PT, R42, R29, RZ ;  /* 0x0000001d2a207210 */ /* 0x001fc60007f3e0ff */
[----:B------:R-:W3:Y:S01]  /*12fa0*/  LDG.E.U8 R34, desc[UR8][R34.64] ;  /* 0x0000000822227981 */ /* 0x000ee2000c1e1100 */
[----:B------:R-:W-:-:S05]  /*12fb0*/  IADD3.X R33, PT, PT, R37, R31, RZ, P1, !PT ;  /* 0x0000001f25217210 */ /* 0x000fca0000ffe4ff */
        /* <DEDUP_REMOVED lines=15> */
.L_x_3065:
[----:B------:R-:W-:Y:S05]  /*130b0*/  BSYNC.RECONVERGENT B2 ;  /* 0x0000000000027941 */ /* 0x000fea0003800200 */
.L_x_3064:
        /* <DEDUP_REMOVED lines=72> */
.L_x_3070:
[----:B------:R-:W-:Y:S05]  /*13540*/  BSYNC.RECONVERGENT B3 ;  /* 0x0000000000037941 */ /* 0x000fea0003800200 */
.L_x_3069:
        /* <DEDUP_REMOVED lines=48> */
.L_x_3072:
[----:B------:R-:W-:Y:S05]  /*13850*/  BSYNC.RECONVERGENT B3 ;  /* 0x0000000000037941 */ /* 0x000fea0003800200 */
.L_x_3071:
        /* <DEDUP_REMOVED lines=24> */
.L_x_3068:
[----:B------:R-:W-:Y:S05]  /*139e0*/  BSYNC.RECONVERGENT B2 ;  /* 0x0000000000027941 */ /* 0x000fea0003800200 */
.L_x_3067:
[----:B-----5:R0:W-:Y:S02]  /*139f0*/  STG.E.U8 desc[UR8][R22.64], R3 ;  /* 0x0000000316007986 */ /* 0x0201e4000c101108 */
.L_x_3063:
[----:B------:R-:W-:Y:S05]  /*13a00*/  BSYNC.RECONVERGENT B1 ;  /* 0x0000000000017941 */ /* 0x000fea0003800200 */
.L_x_3062:
[----:B------:R-:W-:-:S07]  /*13a10*/  IADD3 R4, PT, PT, R4, 0x80, RZ ;  /* 0x0000008004047810 */ /* 0x000fce0007ffe0ff */
.L_x_3054:
[----:B------:R-:W-:Y:S05]  /*13a20*/  BSYNC.RECONVERGENT B0 ;  /* 0x0000000000007941 */ /* 0x000fea0003800200 */
.L_x_3053:
        /* <DEDUP_REMOVED lines=352> */
.L_x_3075:
        /* <DEDUP_REMOVED lines=37> */
.L_x_3078:
[----:B------:R-:W-:-:S07]  /*15280*/  MOV R5, 0x152a0 ;  /* 0x000152a000057802 */ /* 0x000fce0000000f00 */
[----:B------:R-:W-:Y:S05]  /*15290*/  CALL.REL.NOINC `($__internal_10_$__cuda_sm20_div_s64) ;  /* 0x0000011000b47944 */ /* 0x000fea0003c00000 */
.L_x_3077:
[----:B------:R-:W-:Y:S05]  /*152a0*/  BSYNC.RECONVERGENT B1 ;  /* 0x0000000000017941 */ /* 0x000fea0003800200 */
.L_x_3076:
        /* <DEDUP_REMOVED lines=39> */
.L_x_3080:
[----:B------:R-:W-:Y:S01]  /*15520*/  IMAD.MOV.U32 R10, RZ, RZ, R14 ;  /* 0x000000ffff0a7224 */ /* 0x000fe200078e000e */
[----:B------:R-:W-:Y:S02]  /*15530*/  MOV R3, R15 ;  /* 0x0000000f00037202 */ /* 0x000fe40000000f00 */
[----:B------:R-:W-:-:S07]  /*15540*/  MOV R5, 0x15560 ;  /* 0x0001556000057802 */ /* 0x000fce0000000f00 */
[----:B------:R-:W-:Y:S05]  /*15550*/  CALL.REL.NOINC `($__internal_10_$__cuda_sm20_div_s64) ;  /* 0x0000011000047944 */ /* 0x000fea0003c00000 */
.L_x_3081:
[----:B------:R-:W-:Y:S05]  /*15560*/  BSYNC.RECONVERGENT B1 ;  /* 0x0000000000017941 */ /* 0x000fea0003800200 */
.L_x_3079:
        /* <DEDUP_REMOVED lines=173> */
.L_x_3086:
        /* <DEDUP_REMOVED lines=38> */
.L_x_3085:
[----:B------:R-:W-:Y:S05]  /*162a0*/  BSYNC.RECONVERGENT B2 ;  /* 0x0000000000027941 */ /* 0x000fea0003800200 */
.L_x_3084:
        /* <DEDUP_REMOVED lines=72> */
.L_x_3090:
[----:B------:R-:W-:Y:S05]  /*16730*/  BSYNC.RECONVERGENT B3 ;  /* 0x0000000000037941 */ /* 0x000fea0003800200 */
.L_x_3089:
        /* <DEDUP_REMOVED lines=48> */
.L_x_3092:
[----:B------:R-:W-:Y:S05]  /*16a40*/  BSYNC.RECONVERGENT B3 ;  /* 0x0000000000037941 */ /* 0x000fea0003800200 */
.L_x_3091:
        /* <DEDUP_REMOVED lines=24> */
.L_x_3088:
[----:B------:R-:W-:Y:S05]  /*16bd0*/  BSYNC.RECONVERGENT B2 ;  /* 0x0000000000027941 */ /* 0x000fea0003800200 */
.L_x_3087:
[----:B-----5:R0:W-:Y:S02]  /*16be0*/  STG.E.U8 desc[UR8][R22.64], R3 ;  /* 0x0000000316007986 */ /* 0x0201e4000c101108 */
.L_x_3083:
[----:B------:R-:W-:Y:S05]  /*16bf0*/  BSYNC.RECONVERGENT B1 ;  /* 0x0000000000017941 */ /* 0x000fea0003800200 */
.L_x_3082:
[----:B------:R-:W-:-:S07]  /*16c00*/  IADD3 R4, PT, PT, R4, 0x80, RZ ;  /* 0x0000008004047810 */ /* 0x000fce0007ffe0ff */
.L_x_3074:
[----:B------:R-:W-:Y:S05]  /*16c10*/  BSYNC.RECONVERGENT B0 ;  /* 0x0000000000007941 */ /* 0x000fea0003800200 */
.L_x_3073:
        /* <DEDUP_REMOVED lines=352> */
.L_x_3095:
        /* <DEDUP_REMOVED lines=37> */
.L_x_3098:
[----:B------:R-:W-:-:S07]  /*18470*/  MOV R5, 0x18490 ;  /* 0x0001849000057802 */ /* 0x000fce0000000f00 */
[----:B------:R-:W-:Y:S05]  /*18480*/  CALL.REL.NOINC `($__internal_10_$__cuda_sm20_div_s64) ;  /* 0x000000e000387944 */ /* 0x000fea0003c00000 */
.L_x_3097:
[----:B------:R-:W-:Y:S05]  /*18490*/  BSYNC.RECONVERGENT B1 ;  /* 0x0000000000017941 */ /* 0x000fea0003800200 */
.L_x_3096:
        /* <DEDUP_REMOVED lines=39> */
.L_x_3100:
[----:B------:R-:W-:Y:S01]  /*18710*/  IMAD.MOV.U32 R10, RZ, RZ, R14 ;  /* 0x000000ffff0a7224 */ /* 0x000fe200078e000e */
[----:B------:R-:W-:Y:S02]  /*18720*/  MOV R3, R15 ;  /* 0x0000000f00037202 */ /* 0x000fe40000000f00 */
[----:B------:R-:W-:-:S07]  /*18730*/  MOV R5, 0x18750 ;  /* 0x0001875000057802 */ /* 0x000fce0000000f00 */
[----:B------:R-:W-:Y:S05]  /*18740*/  CALL.REL.NOINC `($__internal_10_$__cuda_sm20_div_s64) ;  /* 0x000000dc00887944 */ /* 0x000fea0003c00000 */
.L_x_3101:
[----:B------:R-:W-:Y:S05]  /*18750*/  BSYNC.RECONVERGENT B1 ;  /* 0x0000000000017941 */ /* 0x000fea0003800200 */
.L_x_3099:
        /* <DEDUP_REMOVED lines=173> */
.L_x_3106:
        /* <DEDUP_REMOVED lines=38> */
.L_x_3105:
[----:B------:R-:W-:Y:S05]  /*19490*/  BSYNC.RECONVERGENT B2 ;  /* 0x0000000000027941 */ /* 0x000fea0003800200 */
.L_x_3104:
        /* <DEDUP_REMOVED lines=72> */
.L_x_3110:
[----:B------:R-:W-:Y:S05]  /*19920*/  BSYNC.RECONVERGENT B3 ;  /* 0x0000000000037941 */ /* 0x000fea0003800200 */
.L_x_3109:
        /* <DEDUP_REMOVED lines=48> */
.L_x_3112:
[----:B------:R-:W-:Y:S05]  /*19c30*/  BSYNC.RECONVERGENT B3 ;  /* 0x0000000000037941 */ /* 0x000fea0003800200 */
.L_x_3111:
        /* <DEDUP_REMOVED lines=24> */
.L_x_3108:
[----:B------:R-:W-:Y:S05]  /*19dc0*/  BSYNC.RECONVERGENT B2 ;  /* 0x0000000000027941 */ /* 0x000fea0003800200 */
.L_x_3107:
[----:B-----5:R0:W-:Y:S02]  /*19dd0*/  STG.E.U8 desc[UR8][R22.64], R3 ;  /* 0x0000000316007986 */ /* 0x0201e4000c101108 */
.L_x_3103:
[----:B------:R-:W-:Y:S05]  /*19de0*/  BSYNC.RECONVERGENT B1 ;  /* 0x0000000000017941 */ /* 0x000fea0003800200 */
.L_x_3102:
[----:B------:R-:W-:-:S07]  /*19df0*/  IADD3 R4, PT, PT, R4, 0x80, RZ ;  /* 0x0000008004047810 */ /* 0x000fce0007ffe0ff */
.L_x_3094:
[----:B------:R-:W-:Y:S05]  /*19e00*/  BSYNC.RECONVERGENT B0 ;  /* 0x0000000000007941 */ /* 0x000fea0003800200 */
.L_x_3093:
        /* <DEDUP_REMOVED lines=352> */
.L_x_3115:
        /* <DEDUP_REMOVED lines=37> */
.L_x_3118:
[----:B------:R-:W-:-:S07]  /*1b660*/  MOV R5, 0x1b680 ;  /* 0x0001b68000057802 */ /* 0x000fce0000000f00 */
[----:B------:R-:W-:Y:S05]  /*1b670*/  CALL.REL.NOINC `($__internal_10_$__cuda_sm20_div_s64) ;  /* 0x000000ac00bc7944 */ /* 0x000fea0003c00000 */
.L_x_3117:
[----:B------:R-:W-:Y:S05]  /*1b680*/  BSYNC.RECONVERGENT B1 ;  /* 0x0000000000017941 */ /* 0x000fea0003800200 */
.L_x_3116:
        /* <DEDUP_REMOVED lines=39> */
.L_x_3120:
[----:B------:R-:W-:Y:S01]  /*1b900*/  IMAD.MOV.U32 R10, RZ, RZ, R14 ;  /* 0x000000ffff0a7224 */ /* 0x000fe200078e000e */
[----:B------:R-:W-:Y:S02]  /*1b910*/  MOV R3, R15 ;  /* 0x0000000f00037202 */ /* 0x000fe40000000f00 */
[----:B------:R-:W-:-:S07]  /*1b920*/  MOV R5, 0x1b940 ;  /* 0x0001b94000057802 */ /* 0x000fce0000000f00 */
[----:B------:R-:W-:Y:S05]  /*1b930*/  CALL.REL.NOINC `($__internal_10_$__cuda_sm20_div_s64) ;  /* 0x000000ac000c7944 */ /* 0x000fea0003c00000 */
.L_x_3121:
[----:B------:R-:W-:Y:S05]  /*1b940*/  BSYNC.RECONVERGENT B1 ;  /* 0x0000000000017941 */ /* 0x000fea0003800200 */
.L_x_3119:
        /* <DEDUP_REMOVED lines=173> */
.L_x_3126:
        /* <DEDUP_REMOVED lines=38> */
.L_x_3125:
[----:B------:R-:W-:Y:S05]  /*1c680*/  BSYNC.RECONVERGENT B2 ;  /* 0x0000000000027941 */ /* 0x000fea0003800200 */
.L_x_3124:
        /* <DEDUP_REMOVED lines=72> */
.L_x_3130:
[----:B------:R-:W-:Y:S05]  /*1cb10*/  BSYNC.RECONVERGENT B3 ;  /* 0x0000000000037941 */ /* 0x000fea0003800200 */
.L_x_3129:
        /* <DEDUP_REMOVED lines=48> */
.L_x_3132:
[----:B------:R-:W-:Y:S05]  /*1ce20*/  BSYNC.RECONVERGENT B3 ;  /* 0x0000000000037941 */ /* 0x000fea0003800200 */
.L_x_3131:
        /* <DEDUP_REMOVED lines=24> */
.L_x_3128:
[----:B------:R-:W-:Y:S05]  /*1cfb0*/  BSYNC.RECONVERGENT B2 ;  /* 0x0000000000027941 */ /* 0x000fea0003800200 */
.L_x_3127:
[----:B-----5:R0:W-:Y:S02]  /*1cfc0*/  STG.E.U8 desc[UR8][R22.64], R3 ;  /* 0x0000000316007986 */ /* 0x0201e4000c101108 */
.L_x_3123:
[----:B------:R-:W-:Y:S05]  /*1cfd0*/  BSYNC.RECONVERGENT B1 ;  /* 0x0000000000017941 */ /* 0x000fea0003800200 */
.L_x_3122:
[----:B------:R-:W-:-:S07]  /*1cfe0*/  IADD3 R4, PT, PT, R4, 0x80, RZ ;  /* 0x0000008004047810 */ /* 0x000fce0007ffe0ff */
.L_x_3114:
[----:B------:R-:W-:Y:S05]  /*1cff0*/  BSYNC.RECONVERGENT B0 ;  /* 0x0000000000007941 */ /* 0x000fea0003800200 */
.L_x_3113:
        /* <DEDUP_REMOVED lines=352> */
.L_x_3135:
        /* <DEDUP_REMOVED lines=37> */
.L_x_3138:
[----:B------:R-:W-:-:S07]  /*1e850*/  MOV R5, 0x1e870 ;  /* 0x0001e87000057802 */ /* 0x000fce0000000f00 */
[----:B------:R-:W-:Y:S05]  /*1e860*/  CALL.REL.NOINC `($__internal_10_$__cuda_sm20_div_s64) ;  /* 0x0000007c00407944 */ /* 0x000fea0003c00000 */
.L_x_3137:
[----:B------:R-:W-:Y:S05]  /*1e870*/  BSYNC.RECONVERGENT B1 ;  /* 0x0000000000017941 */ /* 0x000fea0003800200 */
.L_x_3136:
        /* <DEDUP_REMOVED lines=39> */
.L_x_3140:
[----:B------:R-:W-:Y:S01]  /*1eaf0*/  IMAD.MOV.U32 R10, RZ, RZ, R14 ;  /* 0x000000ffff0a7224 */ /* 0x000fe200078e000e */
[----:B------:R-:W-:Y:S02]  /*1eb00*/  MOV R3, R15 ;  /* 0x0000000f00037202 */ /* 0x000fe40000000f00 */
[----:B------:R-:W-:-:S07]  /*1eb10*/  MOV R5, 0x1eb30 ;  /* 0x0001eb3000057802 */ /* 0x000fce0000000f00 */
[----:B------:R-:W-:Y:S05]  /*1eb20*/  CALL.REL.NOINC `($__internal_10_$__cuda_sm20_div_s64) ;  /* 0x0000007800907944 */ /* 0x000fea0003c00000 */
.L_x_3141:
[----:B------:R-:W-:Y:S05]  /*1eb30*/  BSYNC.RECONVERGENT B1 ;  /* 0x0000000000017941 */ /* 0x000fea0003800200 */
.L_x_3139:
        /* <DEDUP_REMOVED lines=173> */
.L_x_3146:
        /* <DEDUP_REMOVED lines=38> */
.L_x_3145:
[----:B------:R-:W-:Y:S05]  /*1f870*/  BSYNC.RECONVERGENT B2 ;  /* 0x0000000000027941 */ /* 0x000fea0003800200 */
.L_x_3144:
        /* <DEDUP_REMOVED lines=72> */
.L_x_3150:
[----:B------:R-:W-:Y:S05]  /*1fd00*/  BSYNC.RECONVERGENT B3 ;  /* 0x0000000000037941 */ /* 0x000fea0003800200 */
.L_x_3149:
        /* <DEDUP_REMOVED lines=48> */
.L_x_3152:
[----:B------:R-:W-:Y:S05]  /*20010*/  BSYNC.RECONVERGENT B3 ;  /* 0x0000000000037941 */ /* 0x000fea0003800200 */
.L_x_3151:
        /* <DEDUP_REMOVED lines=24> */
.L_x_3148:
[----:B------:R-:W-:Y:S05]  /*201a0*/  BSYNC.RECONVERGENT B2 ;  /* 0x0000000000027941 */ /* 0x000fea0003800200 */
.L_x_3147:
[----:B-----5:R0:W-:Y:S02]  /*201b0*/  STG.E.U8 desc[UR8][R22.64], R3 ;  /* 0x0000000316007986 */ /* 0x0201e4000c101108 */
.L_x_3143:
[----:B------:R-:W-:Y:S05]  /*201c0*/  BSYNC.RECONVERGENT B1 ;  /* 0x0000000000017941 */ /* 0x000fea0003800200 */
.L_x_3142:
[----:B------:R-:W-:-:S07]  /*201d0*/  IADD3 R4, PT, PT, R4, 0x80, RZ ;  /* 0x0000008004047810 */ /* 0x000fce0007ffe0ff */
.L_x_3134:
[----:B------:R-:W-:Y:S05]  /*201e0*/  BSYNC.RECONVERGENT B0 ;  /* 0x0000000000007941 */ /* 0x000fea0003800200 */
.L_x_3133:
        /* <DEDUP_REMOVED lines=352> */
.L_x_3155:
        /* <DEDUP_REMOVED lines=37> */
.L_x_3158:
[----:B------:R-:W-:-:S07]  /*21a40*/  MOV R5, 0x21a60 ;  /* 0x00021a6000057802 */ /* 0x000fce0000000f00 */
[----:B------:R-:W-:Y:S05]  /*21a50*/  CALL.REL.NOINC `($__internal_10_$__cuda_sm20_div_s64) ;  /* 0x0000004800c47944 */ /* 0x000fea0003c00000 */
.L_x_3157:
[----:B------:R-:W-:Y:S05]  /*21a60*/  BSYNC.RECONVERGENT B1 ;  /* 0x0000000000017941 */ /* 0x000fea0003800200 */
.L_x_3156:
        /* <DEDUP_REMOVED lines=39> */
.L_x_3160:
[----:B------:R-:W-:Y:S01]  /*21ce0*/  IMAD.MOV.U32 R10, RZ, RZ, R14 ;  /* 0x000000ffff0a7224 */ /* 0x000fe200078e000e */
[----:B------:R-:W-:Y:S02]  /*21cf0*/  MOV R3, R15 ;  /* 0x0000000f00037202 */ /* 0x000fe40000000f00 */
[----:B------:R-:W-:-:S07]  /*21d00*/  MOV R5, 0x21d20 ;  /* 0x00021d2000057802 */ /* 0x000fce0000000f00 */
[----:B------:R-:W-:Y:S05]  /*21d10*/  CALL.REL.NOINC `($__internal_10_$__cuda_sm20_div_s64) ;  /* 0x0000004800147944 */ /* 0x000fea0003c00000 */
.L_x_3161:
[----:B------:R-:W-:Y:S05]  /*21d20*/  BSYNC.RECONVERGENT B1 ;  /* 0x0000000000017941 */ /* 0x000fea0003800200 */
.L_x_3159:
        /* <DEDUP_REMOVED lines=173> */
.L_x_3166:
        /* <DEDUP_REMOVED lines=38> */
.L_x_3165:
[----:B------:R-:W-:Y:S05]  /*22a60*/  BSYNC.RECONVERGENT B2 ;  /* 0x0000000000027941 */ /* 0x000fea0003800200 */
.L_x_3164:
        /* <DEDUP_REMOVED lines=72> */
.L_x_3170:
[----:B------:R-:W-:Y:S05]  /*22ef0*/  BSYNC.RECONVERGENT B3 ;  /* 0x0000000000037941 */ /* 0x000fea0003800200 */
.L_x_3169:
        /* <DEDUP_REMOVED lines=48> */
.L_x_3172:
[----:B------:R-:W-:Y:S05]  /*23200*/  BSYNC.RECONVERGENT B3 ;  /* 0x0000000000037941 */ /* 0x000fea0003800200 */
.L_x_3171:
        /* <DEDUP_REMOVED lines=24> */
.L_x_3168:
[----:B------:R-:W-:Y:S05]  /*23390*/  BSYNC.RECONVERGENT B2 ;  /* 0x0000000000027941 */ /* 0x000fea0003800200 */
.L_x_3167:
[----:B-----5:R0:W-:Y:S02]  /*233a0*/  STG.E.U8 desc[UR8][R22.64], R3 ;  /* 0x0000000316007986 */ /* 0x0201e4000c101108 */
.L_x_3163:
[----:B------:R-:W-:Y:S05]  /*233b0*/  BSYNC.RECONVERGENT B1 ;  /* 0x0000000000017941 */ /* 0x000fea0003800200 */
.L_x_3162:
[----:B------:R-:W-:-:S07]  /*233c0*/  IADD3 R4, PT, PT, R4, 0x80, RZ ;  /* 0x0000008004047810 */ /* 0x000fce0007ffe0ff */
.L_x_3154:
[----:B------:R-:W-:Y:S05]  /*233d0*/  BSYNC.RECONVERGENT B0 ;  /* 0x0000000000007941 */ /* 0x000fea0003800200 */
.L_x_3153:
[----:B------:R-:W1:Y:S02]  /*233e0*/  LDCU UR6, c[0x0][0x380] ;  /* 0x00007000ff0677ac */ /* 0x000e640008000800 */
[----:B-1----:R-:W-:-:S13]  /*233f0*/  ISETP.GE.AND P0, PT, R4, UR6, PT ;  /* 0x0000000604007c0c */ /* 0x002fda000bf06270 */
[----:B------:R-:W-:Y:S05]  /*23400*/  @P0 EXIT ;  /* 0x000000000000094d */ /* 0x000fea0003800000 */
        /* <DEDUP_REMOVED lines=348> */
.L_x_3173:
        /* <DEDUP_REMOVED lines=40> */
.L_x_3176:
[----:B------:R-:W-:-:S07]  /*24c50*/  MOV R5, 0x24c70 ;  /* 0x00024c7000057802 */ /* 0x000fce0000000f00 */
[----:B------:R-:W-:Y:S05]  /*24c60*/  CALL.REL.NOINC `($__internal_10_$__cuda_sm20_div_s64) ;  /* 0x0000001800407944 */ /* 0x000fea0003c00000 */
.L_x_3175:
[----:B------:R-:W-:Y:S05]  /*24c70*/  BSYNC.RECONVERGENT B0 ;  /* 0x0000000000007941 */ /* 0x000fea0003800200 */
.L_x_3174:
        /* <DEDUP_REMOVED lines=38> */
.L_x_3178:
[----:B------:R-:W-:Y:S01]  /*24ee0*/  MOV R10, R14 ;  /* 0x0000000e000a7202 */ /* 0x000fe20000000f00 */
[----:B------:R-:W-:Y:S01]  /*24ef0*/  IMAD.MOV.U32 R3, RZ, RZ, R15 ;  /* 0x000000ffff037224 */ /* 0x000fe200078e000f */
[----:B------:R-:W-:-:S07]  /*24f00*/  MOV R5, 0x24f20 ;  /* 0x00024f2000057802 */ /* 0x000fce0000000f00 */
[----:B------:R-:W-:Y:S05]  /*24f10*/  CALL.REL.NOINC `($__internal_10_$__cuda_sm20_div_s64) ;  /* 0x0000001400947944 */ /* 0x000fea0003c00000 */
.L_x_3179:
[----:B------:R-:W-:Y:S05]  /*24f20*/  BSYNC.RECONVERGENT B0 ;  /* 0x0000000000007941 */ /* 0x000fea0003800200 */
.L_x_3177:
        /* <DEDUP_REMOVED lines=34> */
[----:B--2---:R-:W-:Y:S01]  /*25150*/  IMAD R7, R0, UR4, RZ ;  /* 0x0000000400077c24 */ /* 0x004fe2000f8e02ff */
[----:B------:R-:W-:Y:S01]  /*25160*/  USHF.L.U32 UR10, UR4, 0x3, URZ ;  /* 0x00000003040a7899 */ /* 0x000fe200080006ff */
[C---:B------:R-:W-:Y:S01]  /*25170*/  IMAD R27, R12.reuse, UR7, R9 ;  /* 0x000000070c1b7c24 */ /* 0x040fe2000f8e0209 */
[----:B------:R-:W-:Y:S01]  /*25180*/  IADD3.X R40, PT, PT, RZ, R0, RZ, P5, !PT ;  /* 0x00000000ff287210 */ /* 0x000fe20002ffe4ff */
[----:B------:R-:W-:Y:S01]  /*25190*/  IMAD.WIDE.U32 R12, R12, UR6, R14 ;  /* 0x000000060c0c7c25 */ /* 0x000fe2000f8e000e */
[----:B------:R-:W-:-:S03]  /*251a0*/  IADD3 R31, P5, PT, RZ, -R41, RZ ;  /* 0x80000029ff1f7210 */ /* 0x000fc60007fbe0ff */
[----:B------:R-:W-:-:S04]  /*251b0*/  IMAD.WIDE.U32 R18, R4, UR4, RZ ;  /* 0x0000000404127c25 */ /* 0x000fc8000f8e00ff */
[----:B------:R-:W-:Y:S01]  /*251c0*/  IMAD R9, R4, UR5, R7 ;  /* 0x0000000504097c24 */ /* 0x000fe2000f8e0207 */
[----:B------:R-:W-:Y:S01]  /*251d0*/  IADD3 R24, P2, PT, R18, UR4, RZ ;  /* 0x0000000412187c10 */ /* 0x000fe2000ff5e0ff */
[----:B------:R-:W-:Y:S02]  /*251e0*/  IMAD.IADD R7, R13, 0x1, R27 ;  /* 0x000000010d077824 */ /* 0x000fe400078e021b */
[----:B------:R-:W-:Y:S01]  /*251f0*/  IMAD R21, R11, UR7, R8 ;  /* 0x000000070b157c24 */ /* 0x000fe2000f8e0208 */
[----:B------:R-:W-:Y:S01]  /*25200*/  IADD3 R19, PT, PT, R19, R9, RZ ;  /* 0x0000000913137210 */ /* 0x000fe20007ffe0ff */
[----:B------:R-:W-:-:S04]  /*25210*/  IMAD.WIDE.U32 R10, R11, UR6, R14 ;  /* 0x000000060b0a7c25 */ /* 0x000fc8000f8e000e */
[-C--:B-1----:R-:W-:Y:S01]  /*25220*/  IMAD R7, R7, R22.reuse, RZ ;  /* 0x0000001607077224 */ /* 0x082fe200078e02ff */
[----:B------:R-:W-:Y:S01]  /*25230*/  IADD3 R11, PT, PT, R11, R21, RZ ;  /* 0x000000150b0b7210 */ /* 0x000fe20007ffe0ff */
[----:B------:R-:W-:Y:S02]  /*25240*/  IMAD R20, R22, UR7, RZ ;  /* 0x0000000716147c24 */ /* 0x000fe4000f8e02ff */
[C---:B------:R-:W-:Y:S01]  /*25250*/  IMAD.WIDE.U32 R8, R12.reuse, R22, R18 ;  /* 0x000000160c087225 */ /* 0x040fe200078e0012 */
[----:B------:R-:W-:Y:S02]  /*25260*/  IADD3.X R18, PT, PT, RZ, R0, RZ, P6, !PT ;  /* 0x00000000ff127210 */ /* 0x000fe400037fe4ff */
[----:B------:R-:W-:Y:S01]  /*25270*/  IADD3 R36, P6, PT, RZ, -R43, RZ ;  /* 0x8000002bff247210 */ /* 0x000fe20007fde0ff */
[----:B------:R-:W-:Y:S02]  /*25280*/  IMAD R21, R12, R23, R7 ;  /* 0x000000170c157224 */ /* 0x000fe400078e0207 */
[----:B------:R-:W-:Y:S01]  /*25290*/  IMAD.WIDE.U32 R12, R22, UR6, RZ ;  /* 0x00000006160c7c25 */ /* 0x000fe2000f8e00ff */
[----:B------:R-:W-:-:S03]  /*252a0*/  IADD3.X R49, PT, PT, RZ, ~R18, RZ, P6, !PT ;  /* 0x80000012ff317210 */ /* 0x000fc600037fe4ff */
[----:B------:R-:W-:Y:S02]  /*252b0*/  IMAD R7, R23, UR6, R20 ;  /* 0x0000000617077c24 */ /* 0x000fe4000f8e0214 */
[----:B------:R-:W-:Y:S02]  /*252c0*/  IMAD R11, R11, R22, RZ ;  /* 0x000000160b0b7224 */ /* 0x000fe400078e02ff */
[----:B------:R-:W-:Y:S01]  /*252d0*/  IMAD.IADD R39, R13, 0x1, R7 ;  /* 0x000000010d277824 */ /* 0x000fe200078e0207 */
[----:B------:R-:W-:Y:S01]  /*252e0*/  IADD3 R7, P4, PT, R2, R8, RZ ;  /* 0x0000000802077210 */ /* 0x000fe20007f9e0ff */
[----:B------:R-:W-:Y:S01]  /*252f0*/  IMAD.X R13, RZ, RZ, R0, P3 ;  /* 0x000000ffff0d7224 */ /* 0x000fe200018e0600 */
[----:B------:R-:W-:Y:S01]  /*25300*/  IADD3 R42, P3, PT, R4, 0x5, RZ ;  /* 0x00000005042a7810 */ /* 0x000fe20007f7e0ff */
[C---:B------:R-:W-:Y:S01]  /*25310*/  IMAD R11, R10.reuse, R23, R11 ;  /* 0x000000170a0b7224 */ /* 0x040fe200078e020b */
[----:B------:R-:W-:Y:S01]  /*25320*/  IADD3.X R9, PT, PT, R9, R21, RZ, P4, !PT ;  /* 0x0000001509097210 */ /* 0x000fe200027fe4ff */
[----:B------:R-:W-:Y:S01]  /*25330*/  IMAD.WIDE.U32 R26, R10, R22, RZ ;  /* 0x000000160a1a7225 */ /* 0x000fe200078e00ff */
[----:B------:R-:W-:-:S02]  /*25340*/  IADD3 R21, P4, PT, RZ, -R44, RZ ;  /* 0x8000002cff157210 */ /* 0x000fc40007f9e0ff */
[C---:B------:R-:W-:Y:S01]  /*25350*/  LEA R8, P1, -R12.reuse, UR10, 0x3 ;  /* 0x0000000a0c087c11 */ /* 0x040fe2000f8219ff */
[----:B------:R-:W-:Y:S01]  /*25360*/  IMAD.X R30, RZ, RZ, ~R40, P5 ;  /* 0x000000ffff1e7224 */ /* 0x000fe200028e0e28 */
[----:B------:R-:W-:Y:S01]  /*25370*/  IADD3.X R10, PT, PT, RZ, ~R13, RZ, P4, !PT ;  /* 0x8000000dff0a7210 */ /* 0x000fe200027fe4ff */
[----:B------:R-:W-:Y:S01]  /*25380*/  IMAD R49, R49, UR6, RZ ;  /* 0x0000000631317c24 */ /* 0x000fe2000f8e02ff */
[----:B------:R-:W-:Y:S01]  /*25390*/  SHF.L.U64.HI R39, R12, 0x3, R39 ;  /* 0x000000030c277819 */ /* 0x000fe20000010227 */
[----:B------:R-:W-:Y:S01]  /*253a0*/  IMAD.X R12, RZ, RZ, R0, P3 ;  /* 0x000000ffff0c7224 */ /* 0x000fe200018e0600 */
[----:B------:R-:W-:Y:S01]  /*253b0*/  IADD3 R27, PT, PT, R27, R11, RZ ;  /* 0x0000000b1b1b7210 */ /* 0x000fe20007ffe0ff */
[----:B------:R-:W-:Y:S01]  /*253c0*/  IMAD R10, R10, UR6, RZ ;  /* 0x000000060a0a7c24 */ /* 0x000fe2000f8e02ff */
[----:B------:R-:W-:Y:S01]  /*253d0*/  IADD3 R11, P4, PT, R4, 0x7, RZ ;  /* 0x00000007040b7810 */ /* 0x000fe20007f9e0ff */
[----:B------:R-:W-:Y:S01]  /*253e0*/  IMAD R30, R30, UR6, RZ ;  /* 0x000000061e1e7c24 */ /* 0x000fe2000f8e02ff */
[----:B------:R-:W-:Y:S01]  /*253f0*/  IADD3 R29, P3, PT, RZ, -R42, RZ ;  /* 0x8000002aff1d7210 */ /* 0x000fe20007f7e0ff */
[----:B------:R-:W-:-:S02]  /*25400*/  IMAD R35, R21, UR7, R10 ;  /* 0x0000000715237c24 */ /* 0x000fc4000f8e020a */
[----:B------:R-:W-:Y:S01]  /*25410*/  IMAD.X R10, RZ, RZ, R0, P4 ;  /* 0x000000ffff0a7224 */ /* 0x000fe200020e0600 */
[----:B------:R-:W-:Y:S01]  /*25420*/  IADD3.X R28, PT, PT, RZ, ~R12, RZ, P3, !PT ;  /* 0x8000000cff1c7210 */ /* 0x000fe20001ffe4ff */
[----:B------:R-:W-:Y:S01]  /*25430*/  IMAD.WIDE.U32 R20, R21, UR6, R14 ;  /* 0x0000000615147c25 */ /* 0x000fe2000f8e000e */
[----:B------:R-:W-:-:S03]  /*25440*/  IADD3 R33, P4, PT, RZ, -R11, RZ ;  /* 0x8000000bff217210 */ /* 0x000fc60007f9e0ff */
[----:B------:R-:W-:Y:S01]  /*25450*/  IMAD R28, R28, UR6, RZ ;  /* 0x000000061c1c7c24 */ /* 0x000fe2000f8e02ff */
[----:B------:R-:W-:Y:S01]  /*25460*/  IADD3.X R32, PT, PT, RZ, ~R10, RZ, P4, !PT ;  /* 0x8000000aff207210 */ /* 0x000fe200027fe4ff */
[C---:B------:R-:W-:Y:S01]  /*25470*/  IMAD R49, R36.reuse, UR7, R49 ;  /* 0x0000000724317c24 */ /* 0x040fe2000f8e0231 */
[----:B------:R-:W-:Y:S01]  /*25480*/  IADD3 R21, PT, PT, R21, R35, RZ ;  /* 0x0000002315157210 */ /* 0x000fe20007ffe0ff */
[----:B------:R-:W-:Y:S02]  /*25490*/  IMAD R35, R29, UR7, R28 ;  /* 0x000000071d237c24 */ /* 0x000fe4000f8e021c */
[----:B------:R-:W-:-:S04]  /*254a0*/  IMAD.WIDE.U32 R36, R36, UR6, R14 ;  /* 0x0000000624247c25 */ /* 0x000fc8000f8e000e */
[----:B------:R-:W-:-:S04]  /*254b0*/  IMAD.WIDE.U32 R28, R29, UR6, R14 ;  /* 0x000000061d1c7c25 */ /* 0x000fc8000f8e000e */
[----:B------:R-:W-:Y:S01]  /*254c0*/  IMAD R32, R32, UR6, RZ ;  /* 0x0000000620207c24 */ /* 0x000fe2000f8e02ff */
[----:B------:R-:W-:Y:S01]  /*254d0*/  IADD3 R35, PT, PT, R29, R35, RZ ;  /* 0x000000231d237210 */ /* 0x000fe20007ffe0ff */
[C---:B------:R-:W-:Y:S02]  /*254e0*/  IMAD R47, R31.reuse, UR7, R30 ;  /* 0x000000071f2f7c24 */ /* 0x040fe4000f8e021e */
[----:B------:R-:W-:-:S04]  /*254f0*/  IMAD.WIDE.U32 R30, R31, UR6, R14 ;  /* 0x000000061f1e7c25 */ /* 0x000fc8000f8e000e */
[----:B------:R-:W-:Y:S01]  /*25500*/  IMAD.IADD R49, R37, 0x1, R49 ;  /* 0x0000000125317824 */ /* 0x000fe200078e0231 */
[----:B------:R-:W-:Y:S01]  /*25510*/  IADD3 R47, PT, PT, R31, R47, RZ ;  /* 0x0000002f1f2f7210 */ /* 0x000fe20007ffe0ff */
[C---:B------:R-:W-:Y:S02]  /*25520*/  IMAD R37, R33.reuse, UR7, R32 ;  /* 0x0000000721257c24 */ /* 0x040fe4000f8e0220 */
[----:B------:R-:W-:-:S04]  /*25530*/  IMAD.WIDE.U32 R32, R33, UR6, R14 ;  /* 0x0000000621207c25 */ /* 0x000fc8000f8e000e */
[-C--:B------:R-:W-:Y:S02]  /*25540*/  IMAD R49, R49, R22.reuse, RZ ;  /* 0x0000001631317224 */ /* 0x080fe400078e02ff */
[----:B------:R-:W-:Y:S02]  /*25550*/  IMAD.IADD R29, R33, 0x1, R37 ;  /* 0x00000001211d7824 */ /* 0x000fe400078e0225 */
[-C--:B------:R-:W-:Y:S02]  /*25560*/  IMAD R34, R35, R22.reuse, RZ ;  /* 0x0000001623227224 */ /* 0x080fe400078e02ff */
[-C--:B------:R-:W-:Y:S02]  /*25570*/  IMAD R46, R47, R22.reuse, RZ ;  /* 0x000000162f2e7224 */ /* 0x080fe400078e02ff */
[----:B------:R-:W-:Y:S02]  /*25580*/  IMAD R35, R36, R23, R49 ;  /* 0x0000001724237224 */ /* 0x000fe400078e0231 */
[----:B------:R-:W-:-:S02]  /*25590*/  IMAD R47, R29, R22, RZ ;  /* 0x000000161d2f7224 */ /* 0x000fc400078e02ff */
[----:B------:R-:W-:Y:S02]  /*255a0*/  IMAD R34, R28, R23, R34 ;  /* 0x000000171c227224 */ /* 0x000fe400078e0222 */
[----:B------:R-:W-:-:S04]  /*255b0*/  IMAD.WIDE.U32 R36, R36, R22, RZ ;  /* 0x0000001624247225 */ /* 0x000fc800078e00ff */
[----:B------:R-:W-:Y:S01]  /*255c0*/  IMAD.WIDE.U32 R28, R28, R22, RZ ;  /* 0x000000161c1c7225 */ /* 0x000fe200078e00ff */
[----:B------:R-:W-:-:S03]  /*255d0*/  IADD3 R37, PT, PT, R37, R35, RZ ;  /* 0x0000002325257210 */ /* 0x000fc60007ffe0ff */
[C---:B------:R-:W-:Y:S01]  /*255e0*/  IMAD R46, R30.reuse, R23, R46 ;  /* 0x000000171e2e7224 */ /* 0x040fe200078e022e */
[----:B------:R-:W-:Y:S01]  /*255f0*/  IADD3 R29, PT, PT, R29, R34, RZ ;  /* 0x000000221d1d7210 */ /* 0x000fe20007ffe0ff */
[----:B------:R-:W-:Y:S01]  /*25600*/  IMAD.WIDE.U32 R30, R30, R22, RZ ;  /* 0x000000161e1e7225 */ /* 0x000fe200078e00ff */
[----:B------:R-:W0:Y:S03]  /*25610*/  LDC.64 R34, c[0x0][0x608] ;  /* 0x00018200ff227b82 */ /* 0x000e260000000a00 */
[----:B------:R-:W-:Y:S02]  /*25620*/  IMAD.IADD R31, R31, 0x1, R46 ;  /* 0x000000011f1f7824 */ /* 0x000fe400078e022e */
[----:B------:R-:W-:Y:S02]  /*25630*/  IMAD R46, R25, UR4, RZ ;  /* 0x00000004192e7c24 */ /* 0x000fe4000f8e02ff */
[----:B------:R-:W-:-:S02]  /*25640*/  IMAD R25, R13, UR4, RZ ;  /* 0x000000040d197c24 */ /* 0x000fc4000f8e02ff */
[C---:B------:R-:W-:Y:S02]  /*25650*/  IMAD R47, R32.reuse, R23, R47 ;  /* 0x00000017202f7224 */ /* 0x040fe400078e022f */
        /* <DEDUP_REMOVED lines=12> */
[C---:B------:R-:W-:Y:S02]  /*25720*/  IMAD R51, R20.reuse, R23, R21 ;  /* 0x0000001714337224 */ /* 0x040fe400078e0215 */
[----:B------:R-:W-:-:S04]  /*25730*/  IMAD.WIDE.U32 R20, R20, R22, RZ ;  /* 0x0000001614147225 */ /* 0x000fc800078e00ff */
[----:B------:R-:W-:Y:S01]  /*25740*/  IMAD R12, R10, UR4, RZ ;  /* 0x000000040a0c7c24 */ /* 0x000fe2000f8e02ff */
[----:B------:R-:W-:Y:S01]  /*25750*/  IADD3 R10, P3, PT, R2, R26, RZ ;  /* 0x0000001a020a7210 */ /* 0x000fe20007f7e0ff */
[C---:B0-----:R-:W-:Y:S01]  /*25760*/  IMAD.WIDE.U32 R34, R4.reuse, UR6, R34 ;  /* 0x0000000604227c25 */ /* 0x041fe2000f8e0022 */
[----:B------:R-:W-:Y:S02]  /*25770*/  IADD3 R21, PT, PT, R21, R51, RZ ;  /* 0x0000003315157210 */ /* 0x000fe40007ffe0ff */
[----:B------:R-:W-:Y:S01]  /*25780*/  IADD3.X R13, PT, PT, R27, R13, RZ, P3, !PT ;  /* 0x0000000d1b0d7210 */ /* 0x000fe20001ffe4ff */
[----:B------:R-:W-:Y:S01]  /*25790*/  IMAD R25, R4, UR7, R25 ;  /* 0x0000000704197c24 */ /* 0x000fe2000f8e0219 */
[----:B------:R-:W-:Y:S01]  /*257a0*/  IADD3 R27, P3, PT, R14, -R34, RZ ;  /* 0x800000220e1b7210 */ /* 0x000fe20007f7e0ff */
[----:B------:R-:W0:Y:S01]  /*257b0*/  LDCU.64 UR6, c[0x0][0x5f0] ;  /* 0x0000be00ff0677ac */ /* 0x000e220008000a00 */
[----:B------:R-:W-:Y:S02]  /*257c0*/  IMAD R40, R40, UR4, RZ ;  /* 0x0000000428287c24 */ /* 0x000fe4000f8e02ff */
[----:B------:R-:W-:Y:S01]  /*257d0*/  IMAD.IADD R35, R35, 0x1, R25 ;  /* 0x0000000123237824 */ /* 0x000fe200078e0219 */
[----:B------:R-:W-:Y:S01]  /*257e0*/  IADD3.X R25, PT, PT, R19, UR5, RZ, P2, !PT ;  /* 0x0000000513197c10 */ /* 0x000fe200097fe4ff */
[----:B------:R-:W-:-:S03]  /*257f0*/  IMAD.WIDE.U32 R20, R44, UR4, R20 ;  /* 0x000000042c147c25 */ /* 0x000fc6000f8e0014 */
[----:B------:R-:W-:Y:S01]  /*25800*/  IADD3.X R19, PT, PT, R15, ~R35, RZ, P3, !PT ;  /* 0x800000230f137210 */ /* 0x000fe20001ffe4ff */
[----:B------:R-:W-:-:S04]  /*25810*/  IMAD.WIDE.U32 R28, R42, UR4, R28 ;  /* 0x000000042a1c7c25 */ /* 0x000fc8000f8e001c */
[C---:B------:R-:W-:Y:S01]  /*25820*/  IMAD R49, R41.reuse, UR5, R40 ;  /* 0x0000000529317c24 */ /* 0x040fe2000f8e0228 */
[C---:B------:R-:W-:Y:S01]  /*25830*/  IADD3 R18, P2, PT, R2.reuse, R28, RZ ;  /* 0x0000001c02127210 */ /* 0x040fe20007f5e0ff */
[----:B------:R-:W-:Y:S01]  /*25840*/  IMAD.WIDE.U32 R30, R41, UR4, R30 ;  /* 0x00000004291e7c25 */ /* 0x000fe2000f8e001e */
[----:B------:R-:W-:Y:S02]  /*25850*/  MOV R40, R38 ;  /* 0x0000002600287202 */ /* 0x000fe40000000f00 */
[----:B------:R-:W-:Y:S01]  /*25860*/  IADD3.X R43, PT, PT, R29, R43, RZ, P2, !PT ;  /* 0x0000002b1d2b7210 */ /* 0x000fe200017fe4ff */
[C---:B------:R-:W-:Y:S01]  /*25870*/  IMAD R41, R11.reuse, UR5, R12 ;  /* 0x000000050b297c24 */ /* 0x040fe2000f8e020c */
[C---:B------:R-:W-:Y:S01]  /*25880*/  IADD3 R12, P5, PT, R2.reuse, R36, RZ ;  /* 0x00000024020c7210 */ /* 0x040fe20007fbe0ff */
[----:B------:R-:W-:Y:S01]  /*25890*/  IMAD.WIDE.U32 R32, R11, UR4, R32 ;  /* 0x000000040b207c25 */ /* 0x000fe2000f8e0020 */
[C---:B------:R-:W-:Y:S01]  /*258a0*/  IADD3 R11, P4, PT, R2.reuse, R20, RZ ;  /* 0x00000014020b7210 */ /* 0x040fe20007f9e0ff */
[----:B------:R-:W-:Y:S01]  /*258b0*/  USHF.L.U64.HI UR4, UR4, 0x3, UR5 ;  /* 0x0000000304047899 */ /* 0x000fe20008010205 */
[C---:B------:R-:W-:Y:S01]  /*258c0*/  IADD3 R34, P3, PT, R2.reuse, R30, RZ ;  /* 0x0000001e02227210 */ /* 0x040fe20007f7e0ff */
[-C--:B------:R-:W-:Y:S01]  /*258d0*/  IMAD R20, R19, R22.reuse, RZ ;  /* 0x0000001613147224 */ /* 0x080fe200078e02ff */
[----:B------:R-:W-:Y:S01]  /*258e0*/  IADD3.X R45, PT, PT, R21, R45, RZ, P4, !PT ;  /* 0x0000002d152d7210 */ /* 0x000fe200027fe4ff */
[----:B------:R-:W-:Y:S01]  /*258f0*/  IMAD.WIDE.U32 R24, R27, R22, R24 ;  /* 0x000000161b187225 */ /* 0x000fe200078e0018 */
[----:B------:R-:W-:-:S02]  /*25900*/  IADD3 R19, P4, PT, R2, R32, RZ ;  /* 0x0000002002137210 */ /* 0x000fc40007f9e0ff */
[----:B------:R-:W-:Y:S01]  /*25910*/  IADD3.X R49, PT, PT, R31, R49, RZ, P3, !PT ;  /* 0x000000311f317210 */ /* 0x000fe20001ffe4ff */
[----:B------:R-:W-:Y:S01]  /*25920*/  IMAD R51, R27, R23, R20 ;  /* 0x000000171b337224 */ /* 0x000fe200078e0214 */
[----:B------:R-:W-:Y:S01]  /*25930*/  IADD3 R35, P2, PT, R2, R24, RZ ;  /* 0x0000001802237210 */ /* 0x000fe20007f5e0ff */
[----:B------:R-:W-:Y:S01]  /*25940*/  IMAD.X R47, R37, 0x1, R47, P5 ;  /* 0x00000001252f7824 */ /* 0x000fe200028e062f */
[----:B0-----:R-:W-:Y:S01]  /*25950*/  MOV R37, UR6 ;  /* 0x0000000600257c02 */ /* 0x001fe20008000f00 */
[----:B------:R-:W-:Y:S01]  /*25960*/  IMAD.X R41, R33, 0x1, R41, P4 ;  /* 0x0000000121297824 */ /* 0x000fe200020e0629 */
[----:B------:R-:W-:Y:S01]  /*25970*/  IADD3.X R51, PT, PT, R25, R51, RZ, P2, !PT ;  /* 0x0000003319337210 */ /* 0x000fe200017fe4ff */
[----:B------:R-:W-:Y:S01]  /*25980*/  IMAD.U32 R36, RZ, RZ, UR7 ;  /* 0x00000007ff247e24 */ /* 0x000fe2000f8e00ff */
[----:B------:R-:W-:Y:S02]  /*25990*/  LOP3.LUT R38, R5, 0xfffffff8, RZ, 0xc0, !PT ;  /* 0xfffffff805267812 */ /* 0x000fe400078ec0ff */
[----:B------:R-:W-:-:S07]  /*259a0*/  IADD3.X R39, PT, PT, ~R39, UR4, RZ, P1, !PT ;  /* 0x0000000427277c10 */ /* 0x000fce0008ffe5ff */
.L_x_3182:
        /* <DEDUP_REMOVED lines=8> */
[C---:B------:R-:W-:Y:S01]  /*25a30*/  IADD3 R20, P1, PT, R37.reuse, R12, RZ ;  /* 0x0000000c25147210 */ /* 0x040fe20007f3e0ff */
[----:B------:R-:W2:Y:S01]  /*25a40*/  LDG.E.U8 R28, desc[UR8][R28.64] ;  /* 0x000000081c1c7981 */ /* 0x000ea2000c1e1100 */
[C---:B------:R-:W-:Y:S02]  /*25a50*/  IADD3.X R25, PT, PT, R36.reuse, R45, RZ, P2, !PT ;  /* 0x0000002d24197210 */ /* 0x040fe400017fe4ff */
[C---:B------:R-:W-:Y:S01]  /*25a60*/  IADD3 R26, P2, PT, R37.reuse, R18, RZ ;  /* 0x00000012251a7210 */ /* 0x040fe20007f5e0ff */
[C---:B------:R-:W-:Y:S01]  /*25a70*/  IMAD.X R21, R36.reuse, 0x1, R47, P1 ;  /* 0x0000000124157824 */ /* 0x040fe200008e062f */
[C---:B------:R-:W-:Y:S01]  /*25a80*/  IADD3 R30, P1, PT, R37.reuse, R34, RZ ;  /* 0x00000022251e7210 */ /* 0x040fe20007f3e0ff */
[----:B------:R-:W3:Y:S01]  /*25a90*/  LDG.E.U8 R23, desc[UR8][R22.64] ;  /* 0x0000000816177981 */ /* 0x000ee2000c1e1100 */
[----:B0-----:R-:W-:Y:S02]  /*25aa0*/  IADD3 R32, P3, PT, R37, R19, RZ ;  /* 0x0000001325207210 */ /* 0x001fe40007f7e0ff */
[C---:B------:R-:W-:Y:S01]  /*25ab0*/  IADD3.X R27, PT, PT, R36.reuse, R43, RZ, P2, !PT ;  /* 0x0000002b241b7210 */ /* 0x040fe200017fe4ff */
[----:B------:R-:W3:Y:S01]  /*25ac0*/  LDG.E.U8 R24, desc[UR8][R24.64] ;  /* 0x0000000818187981 */ /* 0x000ee2000c1e1100 */
[C---:B------:R-:W-:Y:S01]  /*25ad0*/  IADD3.X R31, PT, PT, R36.reuse, R49, RZ, P1, !PT ;  /* 0x00000031241f7210 */ /* 0x040fe20000ffe4ff */
[----:B------:R-:W-:-:S02]  /*25ae0*/  IMAD.X R33, R36, 0x1, R41, P3 ;  /* 0x0000000124217824 */ /* 0x000fc400018e0629 */
[----:B------:R-:W4:Y:S04]  /*25af0*/  LDG.E.U8 R20, desc[UR8][R20.64] ;  /* 0x0000000814147981 */ /* 0x000f28000c1e1100 */
[----:B------:R-:W4:Y:S04]  /*25b00*/  LDG.E.U8 R26, desc[UR8][R26.64] ;  /* 0x000000081a1a7981 */ /* 0x000f28000c1e1100 */
[----:B------:R-:W4:Y:S04]  /*25b10*/  LDG.E.U8 R31, desc[UR8][R30.64] ;  /* 0x000000081e1f7981 */ /* 0x000f28000c1e1100 */
[----:B------:R-:W4:Y:S01]  /*25b20*/  LDG.E.U8 R32, desc[UR8][R32.64] ;  /* 0x0000000820207981 */ /* 0x000f22000c1e1100 */
        /* <DEDUP_REMOVED lines=11> */
[----:B------:R-:W-:-:S04]  /*25be0*/  IADD3 R20, PT, PT, R32, R20, R31 ;  /* 0x0000001420147210 */ /* 0x000fc80007ffe01f */
[----:B------:R-:W-:Y:S01]  /*25bf0*/  PRMT R3, R20, 0x7610, R3 ;  /* 0x0000761014037816 */ /* 0x000fe20000000003 */
[----:B------:R-:W-:Y:S06]  /*25c00*/  @P1 BRA `(.L_x_3182) ;  /* 0xfffffffc00681947 */ /* 0x000fec000383ffff */
.L_x_3181:
[----:B------:R-:W-:Y:S05]  /*25c10*/  BSYNC.RECONVERGENT B0 ;  /* 0x0000000000007941 */ /* 0x000fea0003800200 */
.L_x_3180:
        /* <DEDUP_REMOVED lines=23> */
[C---:B------:R-:W-:Y:S01]  /*25d90*/  IMAD R19, R4.reuse, UR7, R19 ;  /* 0x0000000704137c24 */ /* 0x040fe2000f8e0213 */
[----:B------:R-:W-:Y:S01]  /*25da0*/  IADD3 R7, PT, PT, R11, R7, RZ ;  /* 0x000000070b077210 */ /* 0x000fe20007ffe0ff */
[----:B-1----:R-:W-:-:S04]  /*25db0*/  IMAD.WIDE.U32 R12, R4, UR4, R12 ;  /* 0x00000004040c7c25 */ /* 0x002fc8000f8e000c */
[----:B------:R-:W-:Y:S01]  /*25dc0*/  IMAD.IADD R9, R19, 0x1, R9 ;  /* 0x0000000113097824 */ /* 0x000fe200078e0209 */
[----:B------:R-:W-:Y:S01]  /*25dd0*/  IADD3 R21, P3, PT, R12, UR4, RZ ;  /* 0x000000040c157c10 */ /* 0x000fe2000ff7e0ff */
[----:B---3--:R-:W-:Y:S01]  /*25de0*/  IMAD R11, R7, UR10, RZ ;  /* 0x0000000a070b7c24 */ /* 0x008fe2000f8e02ff */
[----:B------:R-:W-:Y:S01]  /*25df0*/  IADD3 R25, P6, PT, R14, -R12, RZ ;  /* 0x8000000c0e197210 */ /* 0x000fe20007fde0ff */
[----:B------:R-:W-:Y:S02]  /*25e00*/  IMAD R19, R0, UR4, RZ ;  /* 0x0000000400137c24 */ /* 0x000fe4000f8e02ff */
[----:B------:R-:W-:Y:S01]  /*25e10*/  IMAD.WIDE.U32 R6, R10, UR10, R8 ;  /* 0x0000000a0a067c25 */ /* 0x000fe2000f8e0008 */
[----:B------:R-:W-:-:S03]  /*25e20*/  IADD3 R8, P1, PT, R8, UR6, RZ ;  /* 0x0000000608087c10 */ /* 0x000fc6000ff3e0ff */
[----:B------:R-:W-:Y:S01]  /*25e30*/  IMAD R19, R4, UR5, R19 ;  /* 0x0000000504137c24 */ /* 0x000fe2000f8e0213 */
[----:B----4-:R-:W-:Y:S01]  /*25e40*/  IADD3 R6, P2, PT, R6, UR12, RZ ;  /* 0x0000000c06067c10 */ /* 0x010fe2000ff5e0ff */
[----:B------:R-:W-:Y:S01]  /*25e50*/  IMAD R11, R10, UR11, R11 ;  /* 0x0000000b0a0b7c24 */ /* 0x000fe2000f8e020b */
[----:B------:R-:W-:Y:S02]  /*25e60*/  IADD3.X R9, PT, PT, R9, UR7, RZ, P1, !PT ;  /* 0x0000000709097c10 */ /* 0x000fe40008ffe4ff */
[----:B------:R-:W-:Y:S02]  /*25e70*/  IADD3 R23, PT, PT, R13, R19, RZ ;  /* 0x000000130d177210 */ /* 0x000fe40007ffe0ff */
[----:B------:R-:W-:Y:S02]  /*25e80*/  IADD3.X R7, PT, PT, R11, UR13, R7, P2, !PT ;  /* 0x0000000d0b077c10 */ /* 0x000fe400097fe407 */
[----:B------:R-:W-:Y:S02]  /*25e90*/  IADD3 R10, P2, PT, R8, UR6, RZ ;  /* 0x00000006080a7c10 */ /* 0x000fe4000ff5e0ff */
[C---:B------:R-:W-:Y:S01]  /*25ea0*/  IADD3 R19, P4, P5, R14.reuse, -UR4, -R21 ;  /* 0x800000040e137c10 */ /* 0x040fe2000fd9e815 */
[----:B------:R-:W2:Y:S01]  /*25eb0*/  LDG.E.U8 R6, desc[UR8][R6.64] ;  /* 0x0000000806067981 */ /* 0x000ea2000c1e1100 */
[----:B------:R-:W-:Y:S01]  /*25ec0*/  IADD3.X R13, PT, PT, R23, UR5, RZ, P3, !PT ;  /* 0x00000005170d7c10 */ /* 0x000fe20009ffe4ff */
[----:B------:R-:W-:Y:S01]  /*25ed0*/  IMAD.X R23, R15, 0x1, ~R23, P6 ;  /* 0x000000010f177824 */ /* 0x000fe200030e0e17 */
[----:B------:R-:W-:-:S02]  /*25ee0*/  IADD3 R21, P1, PT, R14, -R21, RZ ;  /* 0x800000150e157210 */ /* 0x000fc40007f3e0ff */
        /* <DEDUP_REMOVED lines=27> */
.L_x_3186:
[----:B------:R-:W-:Y:S05]  /*260a0*/  BSYNC.RECONVERGENT B1 ;  /* 0x0000000000017941 */ /* 0x000fea0003800200 */
.L_x_3185:
        /* <DEDUP_REMOVED lines=48> */
.L_x_3188:
[----:B------:R-:W-:Y:S05]  /*263b0*/  BSYNC.RECONVERGENT B1 ;  /* 0x0000000000017941 */ /* 0x000fea0003800200 */
.L_x_3187:
        /* <DEDUP_REMOVED lines=24> */
.L_x_3184:
[----:B------:R-:W-:Y:S05]  /*26540*/  BSYNC.RECONVERGENT B0 ;  /* 0x0000000000007941 */ /* 0x000fea0003800200 */
.L_x_3183:
[----:B-----5:R-:W-:Y:S01]  /*26550*/  STG.E.U8 desc[UR8][R16.64], R3 ;  /* 0x0000000310007986 */ /* 0x020fe2000c101108 */
[----:B------:R-:W-:Y:S05]  /*26560*/  EXIT ;  /* 0x000000000000794d */ /* 0x000fea0003800000 */
        .weak           $__internal_10_$__cuda_sm20_div_s64
        .type           $__internal_10_$__cuda_sm20_div_s64,@function
        .size           $__internal_10_$__cuda_sm20_div_s64,(.L_x_3500 - $__internal_10_$__cuda_sm20_div_s64)
$__internal_10_$__cuda_sm20_div_s64:
        /* <DEDUP_REMOVED lines=83> */
[----:B------:R-:W-:Y:S06]  /*26aa0*/  RET.REL.NODEC R6 `(_ZN2at6native61_GLOBAL__N__2cc7adc6_23_UnfoldBackwardKernel_cu_9e10b42f_332735_unfold_backward_elementwise_kernelILi128ELi8EZNS1_32_unfold_backward_internal_kernelIaEEvRNS_14TensorIteratorEllllllEUliE_EEviT1_) ;  /* 0xfffffd9406547950 */ /* 0x000fec0003c3ffff */
.L_x_3189:
        /* <DEDUP_REMOVED lines=13> */
.L_x_3500:


//--------------------- .text._ZN2at6native61_GLOBAL__N__2cc7adc6_23_UnfoldBackwardKernel_cu_9e10b42f_332735_unfold_backward_elementwise_kernelILi128ELi8EZNS1_32_unfold_backward_internal_kernelIhEEvRNS_14TensorIteratorEllllllEUliE_EEviT1_ --------------------------
	.section	.text._ZN2at6native61_GLOBAL__N__2cc7adc6_23_UnfoldBackwardKernel_cu_9e10b42f_332735_unfold_backward_elementwise_kernelILi128ELi8EZNS1_32_unfold_backward_internal_kernelIhEEvRNS_14TensorIteratorEllllllEUliE_EEviT1_,"ax",@progbits
	.align	128
.text._ZN2at6native61_GLOBAL__N__2cc7adc6_23_UnfoldBackwardKernel_cu_9e10b42f_332735_unfold_backward_elementwise_kernelILi128ELi8EZNS1_32_unfold_backward_internal_kernelIhEEvRNS_14TensorIteratorEllllllEUliE_EEviT1_:
        .type           _ZN2at6native61_GLOBAL__N__2cc7adc6_23_UnfoldBackwardKernel_cu_9e10b42f_332735_unfold_backward_elementwise_kernelILi128ELi8EZNS1_32_unfold_backward_internal_kernelIhEEvRNS_14TensorIteratorEllllllEUliE_EEviT1_,@function
        .size           _ZN2at6native61_GLOBAL__N__2cc7adc6_23_UnfoldBackwardKernel_cu_9e10b42f_332735_unfold_backward_elementwise_kernelILi128ELi8EZNS1_32_unfold_backward_internal_kernelIhEEvRNS_14TensorIteratorEllllllEUliE_EEviT1_,(.L_x_3502 - _ZN2at6native61_GLOBAL__N__2cc7adc6_23_UnfoldBackwardKernel_cu_9e10b42f_332735_unfold_backward_elementwise_kernelILi128ELi8EZNS1_32_unfold_backward_internal_kernelIhEEvRNS_14TensorIteratorEllllllEUliE_EEviT1_)
        .other          _ZN2at6native61_GLOBAL__N__2cc7adc6_23_UnfoldBackwardKernel_cu_9e10b42f_332735_unfold_backward_elementwise_kernelILi128ELi8EZNS1_32_unfold_backward_internal_kernelIhEEvRNS_14TensorIteratorEllllllEUliE_EEviT1_,@"STO_CUDA_ENTRY STV_DEFAULT"
_ZN2at6native61_GLOBAL__N__2cc7adc6_23_UnfoldBackwardKernel_cu_9e10b42f_332735_unfold_backward_elementwise_kernelILi128ELi8EZNS1_32_unfold_backward_internal_kernelIhEEvRNS_14TensorIteratorEllllllEUliE_EEviT1_:
        /* <DEDUP_REMOVED lines=51> */
.L_x_3194:
[----:B------:R-:W-:-:S07]  /*0330*/  MOV R5, 0x350 ;  /* 0x0000035000057802 */ /* 0x000fce0000000f00 */
[----:B------:R-:W-:Y:S05]  /*0340*/  CALL.REL.NOINC `($__internal_11_$__cuda_sm20_div_s64) ;  /* 0x0000026000887944 */ /* 0x000fea0003c00000 */
.L_x_3193:
        /* <DEDUP_REMOVED lines=37> */
.L_x_3195:
[----:B------:R-:W-:Y:S01]  /*05a0*/  MOV R10, R14 ;  /* 0x0000000e000a7202 */ /* 0x000fe20000000f00 */
[----:B------:R-:W-:Y:S01]  /*05b0*/  IMAD.MOV.U32 R3, RZ, RZ, R15 ;  /* 0x000000ffff037224 */ /* 0x000fe200078e000f */
[----:B------:R-:W-:-:S07]  /*05c0*/  MOV R5, 0x5e0 ;  /* 0x000005e000057802 */ /* 0x000fce0000000f00 */
[----:B------:R-:W-:Y:S05]  /*05d0*/  CALL.REL.NOINC `($__internal_11_$__cuda_sm20_div_s64) ;  /* 0x0000025c00e47944 */ /* 0x000fea0003c00000 */
.L_x_3196:
        /* <DEDUP_REMOVED lines=162> */
.L_x_3201:
        /* <DEDUP_REMOVED lines=38> */
.L_x_3200:
[----:B------:R-:W-:Y:S05]  /*1260*/  BSYNC.RECONVERGENT B2 ;  /* 0x0000000000027941 */ /* 0x000fea0003800200 */
.L_x_3199:
        /* <DEDUP_REMOVED lines=70> */
.L_x_3205:
[----:B------:R-:W-:Y:S05]  /*16d0*/  BSYNC.RECONVERGENT B3 ;  /* 0x0000000000037941 */ /* 0x000fea0003800200 */
.L_x_3204:
        /* <DEDUP_REMOVED lines=46> */
.L_x_3207:
[----:B------:R-:W-:Y:S05]  /*19c0*/  BSYNC.RECONVERGENT B3 ;  /* 0x0000000000037941 */ /* 0x000fea0003800200 */
.L_x_3206:
        /* <DEDUP_REMOVED lines=22> */
.L_x_3203:
[----:B------:R-:W-:Y:S05]  /*1b30*/  BSYNC.RECONVERGENT B2 ;  /* 0x0000000000027941 */ /* 0x000fea0003800200 */
.L_x_3202:
[----:B-----5:R0:W-:Y:S02]  /*1b40*/  STG.E.U8 desc[UR8][R16.64], R3 ;  /* 0x0000000310007986 */ /* 0x0201e4000c101108 */
.L_x_3198:
[----:B------:R-:W-:Y:S05]  /*1b50*/  BSYNC.RECONVERGENT B1 ;  /* 0x0000000000017941 */ /* 0x000fea0003800200 */
.L_x_3197:
[----:B------:R-:W-:-:S07]  /*1b60*/  IADD3 R4, PT, PT, R4, 0x80, RZ ;  /* 0x0000008004047810 */ /* 0x000fce0007ffe0ff */
.L_x_3192:
[----:B------:R-:W-:Y:S05]  /*1b70*/  BSYNC.RECONVERGENT B0 ;  /* 0x0000000000007941 */ /* 0x000fea0003800200 */
.L_x_3191:
        /* <DEDUP_REMOVED lines=38> */
.L_x_3211:
[----:B------:R-:W-:-:S07]  /*1de0*/  MOV R5, 0x1e00 ;  /* 0x00001e0000057802 */ /* 0x000fce0000000f00 */
[----:B------:R-:W-:Y:S05]  /*1df0*/  CALL.REL.NOINC `($__internal_11_$__cuda_sm20_div_s64) ;  /* 0x0000024400dc7944 */ /* 0x000fea0003c00000 */
.L_x_3210:
        /* <DEDUP_REMOVED lines=37> */
.L_x_3212:
[----:B------:R-:W-:Y:S01]  /*2050*/  IMAD.MOV.U32 R10, RZ, RZ, R14 ;  /* 0x000000ffff0a7224 */ /* 0x000fe200078e000e */
[----:B------:R-:W-:Y:S02]  /*2060*/  MOV R3, R15 ;  /* 0x0000000f00037202 */ /* 0x000fe40000000f00 */
[----:B------:R-:W-:-:S07]  /*2070*/  MOV R5, 0x2090 ;  /* 0x0000209000057802 */ /* 0x000fce0000000f00 */
[----:B------:R-:W-:Y:S05]  /*2080*/  CALL.REL.NOINC `($__internal_11_$__cuda_sm20_div_s64) ;  /* 0x0000024400387944 */ /* 0x000fea0003c00000 */
.L_x_3213:
        /* <DEDUP_REMOVED lines=162> */
.L_x_3218:
        /* <DEDUP_REMOVED lines=38> */
.L_x_3217:
[----:B------:R-:W-:Y:S05]  /*2d10*/  BSYNC.RECONVERGENT B2 ;  /* 0x0000000000027941 */ /* 0x000fea0003800200 */
.L_x_3216:
        /* <DEDUP_REMOVED lines=70> */
.L_x_3222:
[----:B------:R-:W-:Y:S05]  /*3180*/  BSYNC.RECONVERGENT B3 ;  /* 0x0000000000037941 */ /* 0x000fea0003800200 */
.L_x_3221:
        /* <DEDUP_REMOVED lines=46> */
.L_x_3224:
[----:B------:R-:W-:Y:S05]  /*3470*/  BSYNC.RECONVERGENT B3 ;  /* 0x0000000000037941 */ /* 0x000fea0003800200 */
.L_x_3223:
        /* <DEDUP_REMOVED lines=22> */
.L_x_3220:
[----:B------:R-:W-:Y:S05]  /*35e0*/  BSYNC.RECONVERGENT B2 ;  /* 0x0000000000027941 */ /* 0x000fea0003800200 */
.L_x_3219:
[----:B-----5:R0:W-:Y:S02]  /*35f0*/  STG.E.U8 desc[UR8][R16.64], R3 ;  /* 0x0000000310007986 */ /* 0x0201e4000c101108 */
.L_x_3215:
[----:B------:R-:W-:Y:S05]  /*3600*/  BSYNC.RECONVERGENT B1 ;  /* 0x0000000000017941 */ /* 0x000fea0003800200 */
.L_x_3214:
[----:B------:R-:W-:-:S07]  /*3610*/  VIADD R4, R4, 0x80 ;  /* 0x0000008004047836 */ /* 0x000fce0000000000 */
.L_x_3209:
[----:B------:R-:W-:Y:S05]  /*3620*/  BSYNC.RECONVERGENT B0 ;  /* 0x0000000000007941 */ /* 0x000fea0003800200 */
.L_x_3208:
        /* <DEDUP_REMOVED lines=38> */
.L_x_3228:
[----:B------:R-:W-:-:S07]  /*3890*/  MOV R5, 0x38b0 ;  /* 0x000038b000057802 */ /* 0x000fce0000000f00 */
[----:B------:R-:W-:Y:S05]  /*38a0*/  CALL.REL.NOINC `($__internal_11_$__cuda_sm20_div_s64) ;  /* 0x0000022c00307944 */ /* 0x000fea0003c00000 */
.L_x_3227:
        /* <DEDUP_REMOVED lines=37> */
.L_x_3229:
[----:B------:R-:W-:Y:S01]  /*3b00*/  MOV R10, R14 ;  /* 0x0000000e000a7202 */ /* 0x000fe20000000f00 */
[----:B------:R-:W-:Y:S01]  /*3b10*/  IMAD.MOV.U32 R3, RZ, RZ, R15 ;  /* 0x000000ffff037224 */ /* 0x000fe200078e000f */
[----:B------:R-:W-:-:S07]  /*3b20*/  MOV R5, 0x3b40 ;  /* 0x00003b4000057802 */ /* 0x000fce0000000f00 */
[----:B------:R-:W-:Y:S05]  /*3b30*/  CALL.REL.NOINC `($__internal_11_$__cuda_sm20_div_s64) ;  /* 0x00000228008c7944 */ /* 0x000fea0003c00000 */
.L_x_3230:
        /* <DEDUP_REMOVED lines=162> */
.L_x_3235:
        /* <DEDUP_REMOVED lines=38> */
.L_x_3234:
[----:B------:R-:W-:Y:S05]  /*47c0*/  BSYNC.RECONVERGENT B2 ;  /* 0x0000000000027941 */ /* 0x000fea0003800200 */
.L_x_3233:
        /* <DEDUP_REMOVED lines=70> */
.L_x_3239:
[----:B------:R-:W-:Y:S05]  /*4c30*/  BSYNC.RECONVERGENT B3 ;  /* 0x0000000000037941 */ /* 0x000fea0003800200 */
.L_x_3238:
        /* <DEDUP_REMOVED lines=46> */
.L_x_3241:
[----:B------:R-:W-:Y:S05]  /*4f20*/  BSYNC.RECONVERGENT B3 ;  /* 0x0000000000037941 */ /* 0x000fea0003800200 */
.L_x_3240:
        /* <DEDUP_REMOVED lines=22> */
.L_x_3237:
[----:B------:R-:W-:Y:S05]  /*5090*/  BSYNC.RECONVERGENT B2 ;  /* 0x0000000000027941 */ /* 0x000fea0003800200 */
.L_x_3236:
[----:B-----5:R0:W-:Y:S02]  /*50a0*/  STG.E.U8 desc[UR8][R16.64], R3 ;  /* 0x0000000310007986 */ /* 0x0201e4000c101108 */
.L_x_3232:
[----:B------:R-:W-:Y:S05]  /*50b0*/  BSYNC.RECONVERGENT B1 ;  /* 0x0000000000017941 */ /* 0x000fea0003800200 */
.L_x_3231:
[----:B------:R-:W-:-:S07]  /*50c0*/  IADD3 R4, PT, PT, R4, 0x80, RZ ;  /* 0x0000008004047810 */ /* 0x000fce0007ffe0ff */
.L_x_3226:
[----:B------:R-:W-:Y:S05]  /*50d0*/  BSYNC.RECONVERGENT B0 ;  /* 0x0000000000007941 */ /* 0x000fea0003800200 */
.L_x_3225:
        /* <DEDUP_REMOVED lines=38> */
.L_x_3245:
[----:B------:R-:W-:-:S07]  /*5340*/  MOV R5, 0x5360 ;  /* 0x0000536000057802 */ /* 0x000fce0000000f00 */
[----:B------:R-:W-:Y:S05]  /*5350*/  CALL.REL.NOINC `($__internal_11_$__cuda_sm20_div_s64) ;  /* 0x0000021000847944 */ /* 0x000fea0003c00000 */
.L_x_3244:
        /* <DEDUP_REMOVED lines=37> */
.L_x_3246:
[----:B------:R-:W-:Y:S01]  /*55b0*/  IMAD.MOV.U32 R10, RZ, RZ, R14 ;  /* 0x000000ffff0a7224 */ /* 0x000fe200078e000e */
[----:B------:R-:W-:Y:S02]  /*55c0*/  MOV R3, R15 ;  /* 0x0000000f00037202 */ /* 0x000fe40000000f00 */
[----:B------:R-:W-:-:S07]  /*55d0*/  MOV R5, 0x55f0 ;  /* 0x000055f000057802 */ /* 0x000fce0000000f00 */
[----:B------:R-:W-:Y:S05]  /*55e0*/  CALL.REL.NOINC `($__internal_11_$__cuda_sm20_div_s64) ;  /* 0x0000020c00e07944 */ /* 0x000fea0003c00000 */
.L_x_3247:
        /* <DEDUP_REMOVED lines=162> */
.L_x_3252:
        /* <DEDUP_REMOVED lines=38> */
.L_x_3251:
[----:B------:R-:W-:Y:S05]  /*6270*/  BSYNC.RECONVERGENT B2 ;  /* 0x0000000000027941 */ /* 0x000fea0003800200 */
.L_x_3250:
        /* <DEDUP_REMOVED lines=70> */
.L_x_3256:
[----:B------:R-:W-:Y:S05]  /*66e0*/  BSYNC.RECONVERGENT B3 ;  /* 0x0000000000037941 */ /* 0x000fea0003800200 */
.L_x_3255:
        /* <DEDUP_REMOVED lines=46> */
.L_x_3258:
[----:B------:R-:W-:Y:S05]  /*69d0*/  BSYNC.RECONVERGENT B3 ;  /* 0x0000000000037941 */ /* 0x000fea0003800200 */
.L_x_3257:
        /* <DEDUP_REMOVED lines=22> */
.L_x_3254:
[----:B------:R-:W-:Y:S05]  /*6b40*/  BSYNC.RECONVERGENT B2 ;  /* 0x0000000000027941 */ /* 0x000fea0003800200 */
.L_x_3253:
[----:B-----5:R0:W-:Y:S02]  /*6b50*/  STG.E.U8 desc[UR8][R16.64], R3 ;  /* 0x0000000310007986 */ /* 0x0201e4000c101108 */
.L_x_3249:
[----:B------:R-:W-:Y:S05]  /*6b60*/  BSYNC.RECONVERGENT B1 ;  /* 0x0000000000017941 */ /* 0x000fea0003800200 */
.L_x_3248:
[----:B------:R-:W-:-:S07]  /*6b70*/  IADD3 R4, PT, PT, R4, 0x80, RZ ;  /* 0x0000008004047810 */ /* 0x000fce0007ffe0ff */
.L_x_3243:
[----:B------:R-:W-:Y:S05]  /*6b80*/  BSYNC.RECONVERGENT B0 ;  /* 0x0000000000007941 */ /* 0x000fea0003800200 */
.L_x_3242:
        /* <DEDUP_REMOVED lines=38> */
.L_x_3262:
[----:B------:R-:W-:-:S07]  /*6df0*/  MOV R5, 0x6e10 ;  /* 0x00006e1000057802 */ /* 0x000fce0000000f00 */
[----:B------:R-:W-:Y:S05]  /*6e00*/  CALL.REL.NOINC `($__internal_11_$__cuda_sm20_div_s64) ;  /* 0x000001f400d87944 */ /* 0x000fea0003c00000 */
.L_x_3261:
        /* <DEDUP_REMOVED lines=37> */
.L_x_3263:
[----:B------:R-:W-:Y:S01]  /*7060*/  IMAD.MOV.U32 R10, RZ, RZ, R14 ;  /* 0x000000ffff0a7224 */ /* 0x000fe200078e000e */
[----:B------:R-:W-:Y:S02]  /*7070*/  MOV R3, R15 ;  /* 0x0000000f00037202 */ /* 0x000fe40000000f00 */
[----:B------:R-:W-:-:S07]  /*7080*/  MOV R5, 0x70a0 ;  /* 0x000070a000057802 */ /* 0x000fce0000000f00 */
[----:B------:R-:W-:Y:S05]  /*7090*/  CALL.REL.NOINC `($__internal_11_$__cuda_sm20_div_s64) ;  /* 0x000001f400347944 */ /* 0x000fea0003c00000 */
.L_x_3264:
        /* <DEDUP_REMOVED lines=162> */
.L_x_3269:
        /* <DEDUP_REMOVED lines=38> */
.L_x_3268:
[----:B------:R-:W-:Y:S05]  /*7d20*/  BSYNC.RECONVERGENT B2 ;  /* 0x0000000000027941 */ /* 0x000fea0003800200 */
.L_x_3267:
        /* <DEDUP_REMOVED lines=70> */
.L_x_3273:
[----:B------:R-:W-:Y:S05]  /*8190*/  BSYNC.RECONVERGENT B3 ;  /* 0x0000000000037941 */ /* 0x000fea0003800200 */
.L_x_3272:
        /* <DEDUP_REMOVED lines=46> */
.L_x_3275:
[----:B------:R-:W-:Y:S05]  /*8480*/  BSYNC.RECONVERGENT B3 ;  /* 0x0000000000037941 */ /* 0x000fea0003800200 */
.L_x_3274:
        /* <DEDUP_REMOVED lines=22> */
.L_x_3271:
[----:B------:R-:W-:Y:S05]  /*85f0*/  BSYNC.RECONVERGENT B2 ;  /* 0x0000000000027941 */ /* 0x000fea0003800200 */
.L_x_3270:
[----:B-----5:R0:W-:Y:S02]  /*8600*/  STG.E.U8 desc[UR8][R16.64], R3 ;  /* 0x0000000310007986 */ /* 0x0201e4000c101108 */
.L_x_3266:
[----:B------:R-:W-:Y:S05]  /*8610*/  BSYNC.RECONVERGENT B1 ;  /* 0x0000000000017941 */ /* 0x000fea0003800200 */
.L_x_3265:
[----:B------:R-:W-:-:S07]  /*8620*/  VIADD R4, R4, 0x80 ;  /* 0x0000008004047836 */ /* 0x000fce0000000000 */
.L_x_3260:
[----:B------:R-:W-:Y:S05]  /*8630*/  BSYNC.RECONVERGENT B0 ;  /* 0x0000000000007941 */ /* 0x000fea0003800200 */
.L_x_3259:
        /* <DEDUP_REMOVED lines=38> */
.L_x_3279:
[----:B------:R-:W-:-:S07]  /*88a0*/  MOV R5, 0x88c0 ;  /* 0x000088c000057802 */ /* 0x000fce0000000f00 */
[----:B------:R-:W-:Y:S05]  /*88b0*/  CALL.REL.NOINC `($__internal_11_$__cuda_sm20_div_s64) ;  /* 0x000001dc002c7944 */ /* 0x000fea0003c00000 */
.L_x_3278:
        /* <DEDUP_REMOVED lines=37> */
.L_x_3280:
[----:B------:R-:W-:Y:S02]  /*8b10*/  MOV R10, R14 ;  /* 0x0000000e000a7202 */ /* 0x000fe40000000f00 */
[----:B------:R-:W-:Y:S02]  /*8b20*/  MOV R3, R15 ;  /* 0x0000000f00037202 */ /* 0x000fe40000000f00 */
[----:B------:R-:W-:-:S07]  /*8b30*/  MOV R5, 0x8b50 ;  /* 0x00008b5000057802 */ /* 0x000fce0000000f00 */
[----:B------:R-:W-:Y:S05]  /*8b40*/  CALL.REL.NOINC `($__internal_11_$__cuda_sm20_div_s64) ;  /* 0x000001d800887944 */ /* 0x000fea0003c00000 */
.L_x_3281:
        /* <DEDUP_REMOVED lines=162> */
.L_x_3286:
        /* <DEDUP_REMOVED lines=38> */
.L_x_3285:
[----:B------:R-:W-:Y:S05]  /*97d0*/  BSYNC.RECONVERGENT B2 ;  /* 0x0000000000027941 */ /* 0x000fea0003800200 */
.L_x_3284:
        /* <DEDUP_REMOVED lines=70> */
.L_x_3290:
[----:B------:R-:W-:Y:S05]  /*9c40*/  BSYNC.RECONVERGENT B3 ;  /* 0x0000000000037941 */ /* 0x000fea0003800200 */
.L_x_3289:
        /* <DEDUP_REMOVED lines=46> */
.L_x_3292:
[----:B------:R-:W-:Y:S05]  /*9f30*/  BSYNC.RECONVERGENT B3 ;  /* 0x0000000000037941 */ /* 0x000fea0003800200 */
.L_x_3291:
        /* <DEDUP_REMOVED lines=22> */
.L_x_3288:
[----:B------:R-:W-:Y:S05]  /*a0a0*/  BSYNC.RECONVERGENT B2 ;  /* 0x0000000000027941 */ /* 0x000fea0003800200 */
.L_x_3287:
[----:B-----5:R0:W-:Y:S02]  /*a0b0*/  STG.E.U8 desc[UR8][R16.64], R3 ;  /* 0x0000000310007986 */ /* 0x0201e4000c101108 */
.L_x_3283:
[----:B------:R-:W-:Y:S05]  /*a0c0*/  BSYNC.RECONVERGENT B1 ;  /* 0x0000000000017941 */ /* 0x000fea0003800200 */
.L_x_3282:
[----:B------:R-:W-:-:S07]  /*a0d0*/  IADD3 R4, PT, PT, R4, 0x80, RZ ;  /* 0x0000008004047810 */ /* 0x000fce0007ffe0ff */
.L_x_3277:
[----:B------:R-:W-:Y:S05]  /*a0e0*/  BSYNC.RECONVERGENT B0 ;  /* 0x0000000000007941 */ /* 0x000fea0003800200 */
.L_x_3276:
        /* <DEDUP_REMOVED lines=38> */
.L_x_3296:
[----:B------:R-:W-:-:S07]  /*a350*/  MOV R5, 0xa370 ;  /* 0x0000a37000057802 */ /* 0x000fce0000000f00 */
[----:B------:R-:W-:Y:S05]  /*a360*/  CALL.REL.NOINC `($__internal_11_$__cuda_sm20_div_s64) ;  /* 0x000001c000807944 */ /* 0x000fea0003c00000 */
.L_x_3295:
        /* <DEDUP_REMOVED lines=37> */
.L_x_3297:
[----:B------:R-:W-:Y:S01]  /*a5c0*/  MOV R10, R14 ;  /* 0x0000000e000a7202 */ /* 0x000fe20000000f00 */
[----:B------:R-:W-:Y:S01]  /*a5d0*/  IMAD.MOV.U32 R3, RZ, RZ, R15 ;  /* 0x000000ffff037224 */ /* 0x000fe200078e000f */
[----:B------:R-:W-:-:S07]  /*a5e0*/  MOV R5, 0xa600 ;  /* 0x0000a60000057802 */ /* 0x000fce0000000f00 */
[----:B------:R-:W-:Y:S05]  /*a5f0*/  CALL.REL.NOINC `($__internal_11_$__cuda_sm20_div_s64) ;  /* 0x000001bc00dc7944 */ /* 0x000fea0003c00000 */
.L_x_3298:
        /* <DEDUP_REMOVED lines=162> */
.L_x_3303:
        /* <DEDUP_REMOVED lines=38> */
.L_x_3302:
[----:B------:R-:W-:Y:S05]  /*b280*/  BSYNC.RECONVERGENT B2 ;  /* 0x0000000000027941 */ /* 0x000fea0003800200 */
.L_x_3301:
        /* <DEDUP_REMOVED lines=70> */
.L_x_3307:
[----:B------:R-:W-:Y:S05]  /*b6f0*/  BSYNC.RECONVERGENT B3 ;  /* 0x0000000000037941 */ /* 0x000fea0003800200 */
.L_x_3306:
        /* <DEDUP_REMOVED lines=46> */
.L_x_3309:
[----:B------:R-:W-:Y:S05]  /*b9e0*/  BSYNC.RECONVERGENT B3 ;  /* 0x0000000000037941 */ /* 0x000fea0003800200 */
.L_x_3308:
        /* <DEDUP_REMOVED lines=22> */
.L_x_3305:
[----:B------:R-:W-:Y:S05]  /*bb50*/  BSYNC.RECONVERGENT B2 ;  /* 0x0000000000027941 */ /* 0x000fea0003800200 */
.L_x_3304:
[----:B-----5:R0:W-:Y:S02]  /*bb60*/  STG.E.U8 desc[UR8][R16.64], R3 ;  /* 0x0000000310007986 */ /* 0x0201e4000c101108 */
.L_x_3300:
[----:B------:R-:W-:Y:S05]  /*bb70*/  BSYNC.RECONVERGENT B1 ;  /* 0x0000000000017941 */ /* 0x000fea0003800200 */
.L_x_3299:
[----:B------:R-:W-:-:S07]  /*bb80*/  IADD3 R4, PT, PT, R4, 0x80, RZ ;  /* 0x0000008004047810 */ /* 0x000fce0007ffe0ff */
.L_x_3294:
[----:B------:R-:W-:Y:S05]  /*bb90*/  BSYNC.RECONVERGENT B0 ;  /* 0x0000000000007941 */ /* 0x000fea0003800200 */
.L_x_3293:
        /* <DEDUP_REMOVED lines=37> */
.L_x_3311:
[----:B------:R-:W-:-:S07]  /*bdf0*/  MOV R5, 0xbe10 ;  /* 0x0000be1000057802 */ /* 0x000fce0000000f00 */
[----:B------:R-:W-:Y:S05]  /*be00*/  CALL.REL.NOINC `($__internal_11_$__cuda_sm20_div_s64) ;  /* 0x000001a400d87944 */ /* 0x000fea0003c00000 */
.L_x_3310:
        /* <DEDUP_REMOVED lines=37> */
.L_x_3312:
[----:B------:R-:W-:Y:S01]  /*c060*/  IMAD.MOV.U32 R10, RZ, RZ, R14 ;  /* 0x000000ffff0a7224 */ /* 0x000fe200078e000e */
[----:B------:R-:W-:Y:S02]  /*c070*/  MOV R3, R15 ;  /* 0x0000000f00037202 */ /* 0x000fe40000000f00 */
[----:B------:R-:W-:-:S07]  /*c080*/  MOV R5, 0xc0a0 ;  /* 0x0000c0a000057802 */ /* 0x000fce0000000f00 */
[----:B------:R-:W-:Y:S05]  /*c090*/  CALL.REL.NOINC `($__internal_11_$__cuda_sm20_div_s64) ;  /* 0x000001a400347944 */ /* 0x000fea0003c00000 */
.L_x_3313:
        /* <DEDUP_REMOVED lines=162> */
.L_x_3316:
        /* <DEDUP_REMOVED lines=38> */
.L_x_3315:
[----:B------:R-:W-:Y:S05]  /*cd20*/  BSYNC.RECONVERGENT B0 ;  /* 0x0000000000007941 */ /* 0x000fea0003800200 */
.L_x_3314:
        /* <DEDUP_REMOVED lines=70> */
.L_x_3320:
[----:B------:R-:W-:Y:S05]  /*d190*/  BSYNC.RECONVERGENT B1 ;  /* 0x0000000000017941 */ /* 0x000fea0003800200 */
.L_x_3319:
        /* <DEDUP_REMOVED lines=46> */
.L_x_3322:
[----:B------:R-:W-:Y:S05]  /*d480*/  BSYNC.RECONVERGENT B1 ;  /* 0x0000000000017941 */ /* 0x000fea0003800200 */
.L_x_3321:
        /* <DEDUP_REMOVED lines=22> */
.L_x_3318:
[----:B------:R-:W-:Y:S05]  /*d5f0*/  BSYNC.RECONVERGENT B0 ;  /* 0x0000000000007941 */ /* 0x000fea0003800200 */
.L_x_3317:
[----:B-----5:R-:W-:Y:S01]  /*d600*/  STG.E.U8 desc[UR8][R18.64], R3 ;  /* 0x0000000312007986 */ /* 0x020fe2000c101108 */
[----:B------:R-:W-:Y:S05]  /*d610*/  EXIT ;  /* 0x000000000000794d */ /* 0x000fea0003800000 */
.L_x_3190:
        /* <DEDUP_REMOVED lines=355> */
.L_x_3325:
        /* <DEDUP_REMOVED lines=37> */
.L_x_3328:
[----:B------:R-:W-:-:S07]  /*eea0*/  MOV R5, 0xeec0 ;  /* 0x0000eec000057802 */ /* 0x000fce0000000f00 */
[----:B------:R-:W-:Y:S05]  /*eeb0*/  CALL.REL.NOINC `($__internal_11_$__cuda_sm20_div_s64) ;  /* 0x0000017400ac7944 */ /* 0x000fea0003c00000 */
.L_x_3327:
[----:B------:R-:W-:Y:S05]  /*eec0*/  BSYNC.RECONVERGENT B1 ;  /* 0x0000000000017941 */ /* 0x000fea0003800200 */
.L_x_3326:
        /* <DEDUP_REMOVED lines=39> */
.L_x_3330:
[----:B------:R-:W-:Y:S01]  /*f140*/  IMAD.MOV.U32 R10, RZ, RZ, R18 ;  /* 0x000000ffff0a7224 */ /* 0x000fe200078e0012 */
[----:B------:R-:W-:Y:S02]  /*f150*/  MOV R3, R19 ;  /* 0x0000001300037202 */ /* 0x000fe40000000f00 */
[----:B------:R-:W-:-:S07]  /*f160*/  MOV R5, 0xf180 ;  /* 0x0000f18000057802 */ /* 0x000fce0000000f00 */
[----:B------:R-:W-:Y:S05]  /*f170*/  CALL.REL.NOINC `($__internal_11_$__cuda_sm20_div_s64) ;  /* 0x0000017000fc7944 */ /* 0x000fea0003c00000 */
.L_x_3331:
[----:B------:R-:W-:Y:S05]  /*f180*/  BSYNC.RECONVERGENT B1 ;  /* 0x0000000000017941 */ /* 0x000fea0003800200 */
.L_x_3329:
        /* <DEDUP_REMOVED lines=173> */
.L_x_3336:
        /* <DEDUP_REMOVED lines=38> */
.L_x_3335:
[----:B------:R-:W-:Y:S05]  /*fec0*/  BSYNC.RECONVERGENT B2 ;  /* 0x0000000000027941 */ /* 0x000fea0003800200 */
.L_x_3334:
        /* <DEDUP_REMOVED lines=72> */
.L_x_3340:
[----:B------:R-:W-:Y:S05]  /*10350*/  BSYNC.RECONVERGENT B3 ;  /* 0x0000000000037941 */ /* 0x000fea0003800200 */
.L_x_3339:
        /* <DEDUP_REMOVED lines=48> */
.L_x_3342:
[----:B------:R-:W-:Y:S05]  /*10660*/  BSYNC.RECONVERGENT B3 ;  /* 0x0000000000037941 */ /* 0x000fea0003800200 */
.L_x_3341:
        /* <DEDUP_REMOVED lines=24> */
.L_x_3338:
[----:B------:R-:W-:Y:S05]  /*107f0*/  BSYNC.RECONVERGENT B2 ;  /* 0x0000000000027941 */ /* 0x000fea0003800200 */
.L_x_3337:
[----:B-----5:R0:W-:Y:S02]  /*10800*/  STG.E.U8 desc[UR8][R22.64], R3 ;  /* 0x0000000316007986 */ /* 0x0201e4000c101108 */
.L_x_3333:
[----:B------:R-:W-:Y:S05]  /*10810*/  BSYNC.RECONVERGENT B1 ;  /* 0x0000000000017941 */ /* 0x000fea0003800200 */
.L_x_3332:
[----:B------:R-:W-:-:S07]  /*10820*/  IADD3 R4, PT, PT, R4, 0x80, RZ ;  /* 0x0000008004047810 */ /* 0x000fce0007ffe0ff */
.L_x_3324:
[----:B------:R-:W-:Y:S05]  /*10830*/  BSYNC.RECONVERGENT B0 ;  /* 0x0000000000007941 */ /* 0x000fea0003800200 */
.L_x_3323:
        /* <DEDUP_REMOVED lines=352> */
.L_x_3345:
        /* <DEDUP_REMOVED lines=37> */
.L_x_3348:
[----:B------:R-:W-:-:S07]  /*12090*/  MOV R5, 0x120b0 ;  /* 0x000120b000057802 */ /* 0x000fce0000000f00 */
[----:B------:R-:W-:Y:S05]  /*120a0*/  CALL.REL.NOINC `($__internal_11_$__cuda_sm20_div_s64) ;  /* 0x0000014400307944 */ /* 0x000fea0003c00000 */
.L_x_3347:
[----:B------:R-:W-:Y:S05]  /*120b0*/  BSYNC.RECONVERGENT B1 ;  /* 0x0000000000017941 */ /* 0x000fea0003800200 */
.L_x_3346:
        /* <DEDUP_REMOVED lines=39> */
.L_x_3350:
[----:B------:R-:W-:Y:S01]  /*12330*/  IMAD.MOV.U32 R10, RZ, RZ, R18 ;  /* 0x000000ffff0a7224 */ /* 0x000fe200078e0012 */
[----:B------:R-:W-:Y:S02]  /*12340*/  MOV R3, R19 ;  /* 0x0000001300037202 */ /* 0x000fe40000000f00 */
[----:B------:R-:W-:-:S07]  /*12350*/  MOV R5, 0x12370 ;  /* 0x0001237000057802 */ /* 0x000fce0000000f00 */
[----:B------:R-:W-:Y:S05]  /*12360*/  CALL.REL.NOINC `($__internal_11_$__cuda_sm20_div_s64) ;  /* 0x0000014000807944 */ /* 0x000fea0003c00000 */
.L_x_3351:
[----:B------:R-:W-:Y:S05]  /*12370*/  BSYNC.RECONVERGENT B1 ;  /* 0x0000000000017941 */ /* 0x000fea0003800200 */
.L_x_3349:
        /* <DEDUP_REMOVED lines=173> */
.L_x_3356:
        /* <DEDUP_REMOVED lines=38> */
.L_x_3355:
[----:B------:R-:W-:Y:S05]  /*130b0*/  BSYNC.RECONVERGENT B2 ;  /* 0x0000000000027941 */ /* 0x000fea0003800200 */
.L_x_3354:
        /* <DEDUP_REMOVED lines=72> */
.L_x_3360:
[----:B------:R-:W-:Y:S05]  /*13540*/  BSYNC.RECONVERGENT B3 ;  /* 0x0000000000037941 */ /* 0x000fea0003800200 */
.L_x_3359:
        /* <DEDUP_REMOVED lines=48> */
.L_x_3362:
[----:B------:R-:W-:Y:S05]  /*13850*/  BSYNC.RECONVERGENT B3 ;  /* 0x0000000000037941 */ /* 0x000fea0003800200 */
.L_x_3361:
        /* <DEDUP_REMOVED lines=24> */
.L_x_3358:
[----:B------:R-:W-:Y:S05]  /*139e0*/  BSYNC.RECONVERGENT B2 ;  /* 0x0000000000027941 */ /* 0x000fea0003800200 */
.L_x_3357:
[----:B-----5:R0:W-:Y:S02]  /*139f0*/  STG.E.U8 desc[UR8][R22.64], R3 ;  /* 0x0000000316007986 */ /* 0x0201e4000c101108 */
.L_x_3353:
[----:B------:R-:W-:Y:S05]  /*13a00*/  BSYNC.RECONVERGENT B1 ;  /* 0x0000000000017941 */ /* 0x000fea0003800200 */
.L_x_3352:
[----:B------:R-:W-:-:S07]  /*13a10*/  IADD3 R4, PT, PT, R4, 0x80, RZ ;  /* 0x0000008004047810 */ /* 0x000fce0007ffe0ff */
.L_x_3344:
[----:B------:R-:W-:Y:S05]  /*13a20*/  BSYNC.RECONVERGENT B0 ;  /* 0x0000000000007941 */ /* 0x000fea0003800200 */
.L_x_3343:
        /* <DEDUP_REMOVED lines=352> */
.L_x_3365:
        /* <DEDUP_REMOVED lines=37> */
.L_x_3368:
[----:B------:R-:W-:-:S07]  /*15280*/  MOV R5, 0x152a0 ;  /* 0x000152a000057802 */ /* 0x000fce0000000f00 */
[----:B------:R-:W-:Y:S05]  /*15290*/  CALL.REL.NOINC `($__internal_11_$__cuda_sm20_div_s64) ;  /* 0x0000011000b47944 */ /* 0x000fea0003c00000 */
.L_x_3367:
[----:B------:R-:W-:Y:S05]  /*152a0*/  BSYNC.RECONVERGENT B1 ;  /* 0x0000000000017941 */ /* 0x000fea0003800200 */
.L_x_3366:
        /* <DEDUP_REMOVED lines=39> */
.L_x_3370:
[----:B------:R-:W-:Y:S01]  /*15520*/  IMAD.MOV.U32 R10, RZ, RZ, R14 ;  /* 0x000000ffff0a7224 */ /* 0x000fe200078e000e */
[----:B------:R-:W-:Y:S02]  /*15530*/  MOV R3, R15 ;  /* 0x0000000f00037202 */ /* 0x000fe40000000f00 */
[----:B------:R-:W-:-:S07]  /*15540*/  MOV R5, 0x15560 ;  /* 0x0001556000057802 */ /* 0x000fce0000000f00 */
[----:B------:R-:W-:Y:S05]  /*15550*/  CALL.REL.NOINC `($__internal_11_$__cuda_sm20_div_s64) ;  /* 0x0000011000047944 */ /* 0x000fea0003c00000 */
.L_x_3371:
[----:B------:R-:W-:Y:S05]  /*15560*/  BSYNC.RECONVERGENT B1 ;  /* 0x0000000000017941 */ /* 0x000fea0003800200 */
.L_x_3369:
        /* <DEDUP_REMOVED lines=173> */
.L_x_3376:
        /* <DEDUP_REMOVED lines=38> */
.L_x_3375:
[----:B------:R-:W-:Y:S05]  /*162a0*/  BSYNC.RECONVERGENT B2 ;  /* 0x0000000000027941 */ /* 0x000fea0003800200 */
.L_x_3374:
        /* <DEDUP_REMOVED lines=72> */
.L_x_3380:
[----:B------:R-:W-:Y:S05]  /*16730*/  BSYNC.RECONVERGENT B3 ;  /* 0x0000000000037941 */ /* 0x000fea0003800200 */
.L_x_3379:
        /* <DEDUP_REMOVED lines=48> */
.L_x_3382:
[----:B------:R-:W-:Y:S05]  /*16a40*/  BSYNC.RECONVERGENT B3 ;  /* 0x0000000000037941 */ /* 0x000fea0003800200 */
.L_x_3381:
        /* <DEDUP_REMOVED lines=24> */
.L_x_3378:
[----:B------:R-:W-:Y:S05]  /*16bd0*/  BSYNC.RECONVERGENT B2 ;  /* 0x0000000000027941 */ /* 0x000fea0003800200 */
.L_x_3377:
[----:B-----5:R0:W-:Y:S02]  /*16be0*/  STG.E.U8 desc[UR8][R22.64], R3 ;  /* 0x0000000316007986 */ /* 0x0201e4000c101108 */
.L_x_3373:
[----:B------:R-:W-:Y:S05]  /*16bf0*/  BSYNC.RECONVERGENT B1 ;  /* 0x0000000000017941 */ /* 0x000fea0003800200 */
.L_x_3372:
[----:B------:R-:W-:-:S07]  /*16c00*/  IADD3 R4, PT, PT, R4, 0x80, RZ ;  /* 0x0000008004047810 */ /* 0x000fce0007ffe0ff */
.L_x_3364:
[----:B------:R-:W-:Y:S05]  /*16c10*/  BSYNC.RECONVERGENT B0 ;  /* 0x0000000000007941 */ /* 0x000fea0003800200 */
.L_x_3363:
        /* <DEDUP_REMOVED lines=352> */
.L_x_3385:
        /* <DEDUP_REMOVED lines=37> */
.L_x_3388:
[----:B------:R-:W-:-:S07]  /*18470*/  MOV R5, 0x18490 ;  /* 0x0001849000057802 */ /* 0x000fce0000000f00 */
[----:B------:R-:W-:Y:S05]  /*18480*/  CALL.REL.NOINC `($__internal_11_$__cuda_sm20_div_s64) ;  /* 0x000000e000387944 */ /* 0x000fea0003c00000 */
.L_x_3387:
[----:B------:R-:W-:Y:S05]  /*18490*/  BSYNC.RECONVERGENT B1 ;  /* 0x0000000000017941 */ /* 0x000fea0003800200 */
.L_x_3386:
        /* <DEDUP_REMOVED lines=39> */
.L_x_3390:
[----:B------:R-:W-:Y:S01]  /*18710*/  IMAD.MOV.U32 R10, RZ, RZ, R14 ;  /* 0x000000ffff0a7224 */ /* 0x000fe200078e000e */
[----:B------:R-:W-:Y:S02]  /*18720*/  MOV R3, R15 ;  /* 0x0000000f00037202 */ /* 0x000fe40000000f00 */
[----:B------:R-:W-:-:S07]  /*18730*/  MOV R5, 0x18750 ;  /* 0x0001875000057802 */ /* 0x000fce0000000f00 */
[----:B------:R-:W-:Y:S05]  /*18740*/  CALL.REL.NOINC `($__internal_11_$__cuda_sm20_div_s64) ;  /* 0x000000dc00887944 */ /* 0x000fea0003c00000 */
.L_x_3391:
[----:B------:R-:W-:Y:S05]  /*18750*/  BSYNC.RECONVERGENT B1 ;  /* 0x0000000000017941 */ /* 0x000fea0003800200 */
.L_x_3389:
        /* <DEDUP_REMOVED lines=173> */
.L_x_3396:
        /* <DEDUP_REMOVED lines=38> */
.L_x_3395:
[----:B------:R-:W-:Y:S05]  /*19490*/  BSYNC.RECONVERGENT B2 ;  /* 0x0000000000027941 */ /* 0x000fea0003800200 */
.L_x_3394:
        /* <DEDUP_REMOVED lines=72> */
.L_x_3400:
[----:B------:R-:W-:Y:S05]  /*19920*/  BSYNC.RECONVERGENT B3 ;  /* 0x0000000000037941 */ /* 0x000fea0003800200 */
.L_x_3399:
        /* <DEDUP_REMOVED lines=48> */
.L_x_3402:
[----:B------:R-:W-:Y:S05]  /*19c30*/  BSYNC.RECONVERGENT B3 ;  /* 0x0000000000037941 */ /* 0x000fea0003800200 */
.L_x_3401:
        /* <DEDUP_REMOVED lines=24> */
.L_x_3398:
[----:B------:R-:W-:Y:S05]  /*19dc0*/  BSYNC.RECONVERGENT B2 ;  /* 0x0000000000027941 */ /* 0x000fea0003800200 */
.L_x_3397:
[----:B-----5:R0:W-:Y:S02]  /*19dd0*/  STG.E.U8 desc[UR8][R22.64], R3 ;  /* 0x0000000316007986 */ /* 0x0201e4000c101108 */
.L_x_3393:
[----:B------:R-:W-:Y:S05]  /*19de0*/  BSYNC.RECONVERGENT B1 ;  /* 0x0000000000017941 */ /* 0x000fea0003800200 */
.L_x_3392:
[----:B------:R-:W-:-:S07]  /*19df0*/  IADD3 R4, PT, PT, R4, 0x80, RZ ;  /* 0x0000008004047810 */ /* 0x000fce0007ffe0ff */
.L_x_3384:
[----:B------:R-:W-:Y:S05]  /*19e00*/  BSYNC.RECONVERGENT B0 ;  /* 0x0000000000007941 */ /* 0x000fea0003800200 */
.L_x_3383:
        /* <DEDUP_REMOVED lines=352> */
.L_x_3405:
        /* <DEDUP_REMOVED lines=37> */
.L_x_3408:
[----:B------:R-:W-:-:S07]  /*1b660*/  MOV R5, 0x1b680 ;  /* 0x0001b68000057802 */ /* 0x000fce0000000f00 */
[----:B------:R-:W-:Y:S05]  /*1b670*/  CALL.REL.NOINC `($__internal_11_$__cuda_sm20_div_s64) ;  /* 0x000000ac00bc7944 */ /* 0x000fea0003c00000 */
.L_x_3407:
[----:B------:R-:W-:Y:S05]  /*1b680*/  BSYNC.RECONVERGENT B1 ;  /* 0x0000000000017941 */ /* 0x000fea0003800200 */
.L_x_3406:
        /* <DEDUP_REMOVED lines=39> */
.L_x_3410:
[----:B------:R-:W-:Y:S01]  /*1b900*/  IMAD.MOV.U32 R10, RZ, RZ, R14 ;  /* 0x000000ffff0a7224 */ /* 0x000fe200078e000e */
[----:B------:R-:W-:Y:S02]  /*1b910*/  MOV R3, R15 ;  /* 0x0000000f00037202 */ /* 0x000fe40000000f00 */
[----:B------:R-:W-:-:S07]  /*1b920*/  MOV R5, 0x1b940 ;  /* 0x0001b94000057802 */ /* 0x000fce0000000f00 */
[----:B------:R-:W-:Y:S05]  /*1b930*/  CALL.REL.NOINC `($__internal_11_$__cuda_sm20_div_s64) ;  /* 0x000000ac000c7944 */ /* 0x000fea0003c00000 */
.L_x_3411:
[----:B------:R-:W-:Y:S05]  /*1b940*/  BSYNC.RECONVERGENT B1 ;  /* 0x0000000000017941 */ /* 0x000fea0003800200 */
.L_x_3409:
        /* <DEDUP_REMOVED lines=173> */
.L_x_3416:
        /* <DEDUP_REMOVED lines=38> */
.L_x_3415:
[----:B------:R-:W-:Y:S05]  /*1c680*/  BSYNC.RECONVERGENT B2 ;  /* 0x0000000000027941 */ /* 0x000fea0003800200 */
.L_x_3414:
        /* <DEDUP_REMOVED lines=72> */
.L_x_3420:
[----:B------:R-:W-:Y:S05]  /*1cb10*/  BSYNC.RECONVERGENT B3 ;  /* 0x0000000000037941 */ /* 0x000fea0003800200 */
.L_x_3419:
        /* <DEDUP_REMOVED lines=48> */
.L_x_3422:
[----:B------:R-:W-:Y:S05]  /*1ce20*/  BSYNC.RECONVERGENT B3 ;  /* 0x0000000000037941 */ /* 0x000fea0003800200 */
.L_x_3421:
        /* <DEDUP_REMOVED lines=24> */
.L_x_3418:
[----:B------:R-:W-:Y:S05]  /*1cfb0*/  BSYNC.RECONVERGENT B2 ;  /* 0x0000000000027941 */ /* 0x000fea0003800200 */
.L_x_3417:
[----:B-----5:R0:W-:Y:S02]  /*1cfc0*/  STG.E.U8 desc[UR8][R22.64], R3 ;  /* 0x0000000316007986 */ /* 0x0201e4000c101108 */
.L_x_3413:
[----:B------:R-:W-:Y:S05]  /*1cfd0*/  BSYNC.RECONVERGENT B1 ;  /* 0x0000000000017941 */ /* 0x000fea0003800200 */
.L_x_3412:
[----:B------:R-:W-:-:S07]  /*1cfe0*/  IADD3 R4, PT, PT, R4, 0x80, RZ ;  /* 0x0000008004047810 */ /* 0x000fce0007ffe0ff */
.L_x_3404:
[----:B------:R-:W-:Y:S05]  /*1cff0*/  BSYNC.RECONVERGENT B0 ;  /* 0x0000000000007941 */ /* 0x000fea0003800200 */
.L_x_3403:
        /* <DEDUP_REMOVED lines=352> */
.L_x_3425:
        /* <DEDUP_REMOVED lines=37> */
.L_x_3428:
[----:B------:R-:W-:-:S07]  /*1e850*/  MOV R5, 0x1e870 ;  /* 0x0001e87000057802 */ /* 0x000fce0000000f00 */
[----:B------:R-:W-:Y:S05]  /*1e860*/  CALL.REL.NOINC `($__internal_11_$__cuda_sm20_div_s64) ;  /* 0x0000007c00407944 */ /* 0x000fea0003c00000 */
.L_x_3427:
[----:B------:R-:W-:Y:S05]  /*1e870*/  BSYNC.RECONVERGENT B1 ;  /* 0x0000000000017941 */ /* 0x000fea0003800200 */
.L_x_3426:
        /* <DEDUP_REMOVED lines=39> */
.L_x_3430:
[----:B------:R-:W-:Y:S01]  /*1eaf0*/  IMAD.MOV.U32 R10, RZ, RZ, R14 ;  /* 0x000000ffff0a7224 */ /* 0x000fe200078e000e */
[----:B------:R-:W-:Y:S02]  /*1eb00*/  MOV R3, R15 ;  /* 0x0000000f00037202 */ /* 0x000fe40000000f00 */
[----:B------:R-:W-:-:S07]  /*1eb10*/  MOV R5, 0x1eb30 ;  /* 0x0001eb3000057802 */ /* 0x000fce0000000f00 */
[----:B------:R-:W-:Y:S05]  /*1eb20*/  CALL.REL.NOINC `($__internal_11_$__cuda_sm20_div_s64) ;  /* 0x0000007800907944 */ /* 0x000fea0003c00000 */
.L_x_3431:
[----:B------:R-:W-:Y:S05]  /*1eb30*/  BSYNC.RECONVERGENT B1 ;  /* 0x0000000000017941 */ /* 0x000fea0003800200 */
.L_x_3429:
        /* <DEDUP_REMOVED lines=173> */
.L_x_3436:
        /* <DEDUP_REMOVED lines=38> */
.L_x_3435:
[----:B------:R-:W-:Y:S05]  /*1f870*/  BSYNC.RECONVERGENT B2 ;  /* 0x0000000000027941 */ /* 0x000fea0003800200 */
.L_x_3434:
        /* <DEDUP_REMOVED lines=72> */
.L_x_3440:
[----:B------:R-:W-:Y:S05]  /*1fd00*/  BSYNC.RECONVERGENT B3 ;  /* 0x0000000000037941 */ /* 0x000fea0003800200 */
.L_x_3439:
        /* <DEDUP_REMOVED lines=48> */
.L_x_3442:
[----:B------:R-:W-:Y:S05]  /*20010*/  BSYNC.RECONVERGENT B3 ;  /* 0x0000000000037941 */ /* 0x000fea0003800200 */
.L_x_3441:
        /* <DEDUP_REMOVED lines=24> */
.L_x_3438:
[----:B------:R-:W-:Y:S05]  /*201a0*/  BSYNC.RECONVERGENT B2 ;  /* 0x0000000000027941 */ /* 0x000fea0003800200 */
.L_x_3437:
[----:B-----5:R0:W-:Y:S02]  /*201b0*/  STG.E.U8 desc[UR8][R22.64], R3 ;  /* 0x0000000316007986 */ /* 0x0201e4000c101108 */
.L_x_3433:
[----:B------:R-:W-:Y:S05]  /*201c0*/  BSYNC.RECONVERGENT B1 ;  /* 0x0000000000017941 */ /* 0x000fea0003800200 */
.L_x_3432:
[----:B------:R-:W-:-:S07]  /*201d0*/  IADD3 R4, PT, PT, R4, 0x80, RZ ;  /* 0x0000008004047810 */ /* 0x000fce0007ffe0ff */
.L_x_3424:
[----:B------:R-:W-:Y:S05]  /*201e0*/  BSYNC.RECONVERGENT B0 ;  /* 0x0000000000007941 */ /* 0x000fea0003800200 */
.L_x_3423:
        /* <DEDUP_REMOVED lines=352> */
.L_x_3445:
        /* <DEDUP_REMOVED lines=37> */
.L_x_3448:
[----:B------:R-:W-:-:S07]  /*21a40*/  MOV R5, 0x21a60 ;  /* 0x00021a6000057802 */ /* 0x000fce0000000f00 */
[----:B------:R-:W-:Y:S05]  /*21a50*/  CALL.REL.NOINC `($__internal_11_$__cuda_sm20_div_s64) ;  /* 0x0000004800c47944 */ /* 0x000fea0003c00000 */
.L_x_3447:
[----:B------:R-:W-:Y:S05]  /*21a60*/  BSYNC.RECONVERGENT B1 ;  /* 0x0000000000017941 */ /* 0x000fea0003800200 */
.L_x_3446:
        /* <DEDUP_REMOVED lines=39> */
.L_x_3450:
[----:B------:R-:W-:Y:S01]  /*21ce0*/  IMAD.MOV.U32 R10, RZ, RZ, R14 ;  /* 0x000000ffff0a7224 */ /* 0x000fe200078e000e */
[----:B------:R-:W-:Y:S02]  /*21cf0*/  MOV R3, R15 ;  /* 0x0000000f00037202 */ /* 0x000fe40000000f00 */
[----:B------:R-:W-:-:S07]  /*21d00*/  MOV R5, 0x21d20 ;  /* 0x00021d2000057802 */ /* 0x000fce0000000f00 */
[----:B------:R-:W-:Y:S05]  /*21d10*/  CALL.REL.NOINC `($__internal_11_$__cuda_sm20_div_s64) ;  /* 0x0000004800147944 */ /* 0x000fea0003c00000 */
.L_x_3451:
[----:B------:R-:W-:Y:S05]  /*21d20*/  BSYNC.RECONVERGENT B1 ;  /* 0x0000000000017941 */ /* 0x000fea0003800200 */
.L_x_3449:
        /* <DEDUP_REMOVED lines=173> */
.L_x_3456:
        /* <DEDUP_REMOVED lines=38> */
.L_x_3455:
[----:B------:R-:W-:Y:S05]  /*22a60*/  BSYNC.RECONVERGENT B2 ;  /* 0x0000000000027941 */ /* 0x000fea0003800200 */
.L_x_3454:
        /* <DEDUP_REMOVED lines=72> */
.L_x_3460:
[----:B------:R-:W-:Y:S05]  /*22ef0*/  BSYNC.RECONVERGENT B3 ;  /* 0x0000000000037941 */ /* 0x000fea0003800200 */
.L_x_3459:
        /* <DEDUP_REMOVED lines=48> */
.L_x_3462:
[----:B------:R-:W-:Y:S05]  /*23200*/  BSYNC.RECONVERGENT B3 ;  /* 0x0000000000037941 */ /* 0x000fea0003800200 */
.L_x_3461:
        /* <DEDUP_REMOVED lines=24> */
.L_x_3458:
[----:B------:R-:W-:Y:S05]  /*23390*/  BSYNC.RECONVERGENT B2 ;  /* 0x0000000000027941 */ /* 0x000fea0003800200 */
.L_x_3457:
[----:B-----5:R0:W-:Y:S02]  /*233a0*/  STG.E.U8 desc[UR8][R22.64], R3 ;  /* 0x0000000316007986 */ /* 0x0201e4000c101108 */
.L_x_3453:
[----:B------:R-:W-:Y:S05]  /*233b0*/  BSYNC.RECONVERGENT B1 ;  /* 0x0000000000017941 */ /* 0x000fea0003800200 */
.L_x_3452:
[----:B------:R-:W-:-:S07]  /*233c0*/  IADD3 R4, PT, PT, R4, 0x80, RZ ;  /* 0x0000008004047810 */ /* 0x000fce0007ffe0ff */
.L_x_3444:
[----:B------:R-:W-:Y:S05]  /*233d0*/  BSYNC.RECONVERGENT B0 ;  /* 0x0000000000007941 */ /* 0x000fea0003800200 */
.L_x_3443:
        /* <DEDUP_REMOVED lines=351> */
.L_x_3463:
        /* <DEDUP_REMOVED lines=40> */
.L_x_3466:
[----:B------:R-:W-:-:S07]  /*24c50*/  MOV R5, 0x24c70 ;  /* 0x00024c7000057802 */ /* 0x000fce0000000f00 */
[----:B------:R-:W-:Y:S05]  /*24c60*/  CALL.REL.NOINC `($__internal_11_$__cuda_sm20_div_s64) ;  /* 0x0000001800407944 */ /* 0x000fea0003c00000 */
.L_x_3465:
[----:B------:R-:W-:Y:S05]  /*24c70*/  BSYNC.RECONVERGENT B0 ;  /* 0x0000000000007941 */ /* 0x000fea0003800200 */
.L_x_3464:
        /* <DEDUP_REMOVED lines=38> */
.L_x_3468:
[----:B------:R-:W-:Y:S01]  /*24ee0*/  MOV R10, R14 ;  /* 0x0000000e000a7202 */ /* 0x000fe20000000f00 */
[----:B------:R-:W-:Y:S01]  /*24ef0*/  IMAD.MOV.U32 R3, RZ, RZ, R15 ;  /* 0x000000ffff037224 */ /* 0x000fe200078e000f */
[----:B------:R-:W-:-:S07]  /*24f00*/  MOV R5, 0x24f20 ;  /* 0x00024f2000057802 */ /* 0x000fce0000000f00 */
[----:B------:R-:W-:Y:S05]  /*24f10*/  CALL.REL.NOINC `($__internal_11_$__cuda_sm20_div_s64) ;  /* 0x0000001400947944 */ /* 0x000fea0003c00000 */
.L_x_3469:
[----:B------:R-:W-:Y:S05]  /*24f20*/  BSYNC.RECONVERGENT B0 ;  /* 0x0000000000007941 */ /* 0x000fea0003800200 */
.L_x_3467:
        /* <DEDUP_REMOVED lines=168> */
.L_x_3472:
        /* <DEDUP_REMOVED lines=38> */
.L_x_3471:
[----:B------:R-:W-:Y:S05]  /*25c10*/  BSYNC.RECONVERGENT B0 ;  /* 0x0000000000007941 */ /* 0x000fea0003800200 */
.L_x_3470:
        /* <DEDUP_REMOVED lines=72> */
.L_x_3476:
[----:B------:R-:W-:Y:S05]  /*260a0*/  BSYNC.RECONVERGENT B1 ;  /* 0x0000000000017941 */ /* 0x000fea0003800200 */
.L_x_3475:
        /* <DEDUP_REMOVED lines=48> */
.L_x_3478:
[----:B------:R-:W-:Y:S05]  /*263b0*/  BSYNC.RECONVERGENT B1 ;  /* 0x0000000000017941 */ /* 0x000fea0003800200 */
.L_x_3477:
        /* <DEDUP_REMOVED lines=24> */
.L_x_3474:
[----:B------:R-:W-:Y:S05]  /*26540*/  BSYNC.RECONVERGENT B0 ;  /* 0x0000000000007941 */ /* 0x000fea0003800200 */
.L_x_3473:
[----:B-----5:R-:W-:Y:S01]  /*26550*/  STG.E.U8 desc[UR8][R16.64], R3 ;  /* 0x0000000310007986 */ /* 0x020fe2000c101108 */
[----:B------:R-:W-:Y:S05]  /*26560*/  EXIT ;  /* 0x000000000000794d */ /* 0x000fea0003800000 */
        .weak           $__internal_11_$__cuda_sm20_div_s64
        .type           $__internal_11_$__cuda_sm20_div_s64,@function
        .size           $__internal_11_$__cuda_sm20_div_s64,(.L_x_3502 - $__internal_11_$__cuda_sm20_div_s64)
$__internal_11_$__cuda_sm20_div_s64:
        /* <DEDUP_REMOVED lines=83> */
[----:B------:R-:W-:Y:S06]  /*26aa0*/  RET.REL.NODEC R6 `(_ZN2at6native61_GLOBAL__N__2cc7adc6_23_UnfoldBackwardKernel_cu_9e10b42f_332735_unfold_backward_elementwise_kernelILi128ELi8EZNS1_32_unfold_backward_internal_kernelIhEEvRNS_14TensorIteratorEllllllEUliE_EEviT1_) ;  /* 0xfffffd9406547950 */ /* 0x000fec0003c3ffff */
.L_x_3479:
        /* <DEDUP_REMOVED lines=13> */
.L_x_3502:


//--------------------- .nv.shared.reserved.0     --------------------------
	.section	.nv.shared.reserved.0,"aw",@nobits
	.weak		__nv_reservedSMEM_offset_0_alias
	.size		__nv_reservedSMEM_offset_0_alias, 0, 64
	.other		__nv_reservedSMEM_offset_0_alias,@"STO_CUDA_RESERVED_SHARED STV_DEFAULT"
__nv_reservedSMEM_offset_0_alias:
	.zero		0
	.zero		64


//--------------------- .nv.global                --------------------------
	.section	.nv.global,"aw",@nobits
.nv.global:
	.type		_ZN59_INTERNAL_2cc7adc6_23_UnfoldBackwardKernel_cu_9e10b42f_33274cuda3std3__48in_placeE,@object
	.size		_ZN59_INTERNAL_2cc7adc6_23_UnfoldBackwardKernel_cu_9e10b42f_33274cuda3std3__48in_placeE,(_ZN59_INTERNAL_2cc7adc6_23_UnfoldBackwardKernel_cu_9e10b42f_33274cuda3std6ranges3__45__cpo8distanceE - _ZN59_INTERNAL_2cc7adc6_23_UnfoldBackwardKernel_cu_9e10b42f_33274cuda3std3__48in_placeE)
_ZN59_INTERNAL_2cc7adc6_23_UnfoldBackwardKernel_cu_9e10b42f_33274cuda3std3__48in_placeE:
	.zero		1
	.type		_ZN59_INTERNAL_2cc7adc6_23_UnfoldBackwardKernel_cu_9e10b42f_33274cuda3std6ranges3__45__cpo8distanceE,@object
	.size		_ZN59_INTERNAL_2cc7adc6_23_UnfoldBackwardKernel_cu_9e10b42f_33274cuda3std6ranges3__45__cpo8distanceE,(_ZN59_INTERNAL_2cc7adc6_23_UnfoldBackwardKernel_cu_9e10b42f_33274cuda3std3__45__cpo6cbeginE - _ZN59_INTERNAL_2cc7adc6_23_UnfoldBackwardKernel_cu_9e10b42f_33274cuda3std6ranges3__45__cpo8distanceE)
_ZN59_INTERNAL_2cc7adc6_23_UnfoldBackwardKernel_cu_9e10b42f_33274cuda3std6ranges3__45__cpo8distanceE:
	.zero		1
	.type		_ZN59_INTERNAL_2cc7adc6_23_UnfoldBackwardKernel_cu_9e10b42f_33274cuda3std3__45__cpo6cbeginE,@object
	.size		_ZN59_INTERNAL_2cc7adc6_23_UnfoldBackwardKernel_cu_9e10b42f_33274cuda3std3__45__cpo6cbeginE,(_ZN59_INTERNAL_2cc7adc6_23_UnfoldBackwardKernel_cu_9e10b42f_33274cuda3std6ranges3__45__cpo7advanceE - _ZN59_INTERNAL_2cc7adc6_23_UnfoldBackwardKernel_cu_9e10b42f_33274cuda3std3__45__cpo6cbeginE)
_ZN59_INTERNAL_2cc7adc6_23_UnfoldBackwardKernel_cu_9e10b42f_33274cuda3std3__45__cpo6cbeginE:
	.zero		1
	.type		_ZN59_INTERNAL_2cc7adc6_23_UnfoldBackwardKernel_cu_9e10b42f_33274cuda3std6ranges3__45__cpo7advanceE,@object
	.size		_ZN59_INTERNAL_2cc7adc6_23_UnfoldBackwardKernel_cu_9e10b42f_33274cuda3std6ranges3__45__cpo7advanceE,(_ZN59_INTERNAL_2cc7adc6_23_UnfoldBackwardKernel_cu_9e10b42f_33274cuda3std3__45__cpo7crbeginE - _ZN59_INTERNAL_2cc7adc6_23_UnfoldBackwardKernel_cu_9e10b42f_33274cuda3std6ranges3__45__cpo7advanceE)
_ZN59_INTERNAL_2cc7adc6_23_UnfoldBackwardKernel_cu_9e10b42f_33274cuda3std6ranges3__45__cpo7advanceE:
	.zero		1
	.type		_ZN59_INTERNAL_2cc7adc6_23_UnfoldBackwardKernel_cu_9e10b42f_33274cuda3std3__45__cpo7crbeginE,@object
	.size		_ZN59_INTERNAL_2cc7adc6_23_UnfoldBackwardKernel_cu_9e10b42f_33274cuda3std3__45__cpo7crbeginE,(_ZN59_INTERNAL_2cc7adc6_23_UnfoldBackwardKernel_cu_9e10b42f_33274cuda3std6ranges3__45__cpo4dataE - _ZN59_INTERNAL_2cc7adc6_23_UnfoldBackwardKernel_cu_9e10b42f_33274cuda3std3__45__cpo7crbeginE)
_ZN59_INTERNAL_2cc7adc6_23_UnfoldBackwardKernel_cu_9e10b42f_33274cuda3std3__45__cpo7crbeginE:
	.zero		1
	.type		_ZN59_INTERNAL_2cc7adc6_23_UnfoldBackwardKernel_cu_9e10b42f_33274cuda3std6ranges3__45__cpo4dataE,@object
	.size		_ZN59_INTERNAL_2cc7adc6_23_UnfoldBackwardKernel_cu_9e10b42f_33274cuda3std6ranges3__45__cpo4dataE,(_ZN59_INTERNAL_2cc7adc6_23_UnfoldBackwardKernel_cu_9e10b42f_33274cuda3std6ranges3__45__cpo5beginE - _ZN59_INTERNAL_2cc7adc6_23_UnfoldBackwardKernel_cu_9e10b42f_33274cuda3std6ranges3__45__cpo4dataE)
_ZN59_INTERNAL_2cc7adc6_23_UnfoldBackwardKernel_cu_9e10b42f_33274cuda3std6ranges3__45__cpo4dataE:
	.zero		1
	.type		_ZN59_INTERNAL_2cc7adc6_23_UnfoldBackwardKernel_cu_9e10b42f_33274cuda3std6ranges3__45__cpo5beginE,@object
	.size		_ZN59_INTERNAL_2cc7adc6_23_UnfoldBackwardKernel_cu_9e10b42f_33274cuda3std6ranges3__45__cpo5beginE,(_ZN59_INTERNAL_2cc7adc6_23_UnfoldBackwardKernel_cu_9e10b42f_33274cuda3std3__461_GLOBAL__N__2cc7adc6_23_UnfoldBackwardKernel_cu_9e10b42f_33276ignoreE - _ZN59_INTERNAL_2cc7adc6_23_UnfoldBackwardKernel_cu_9e10b42f_33274cuda3std6ranges3__45__cpo5beginE)
_ZN59_INTERNAL_2cc7adc6_23_UnfoldBackwardKernel_cu_9e10b42f_33274cuda3std6ranges3__45__cpo5beginE:
	.zero		1
	.type		_ZN59_INTERNAL_2cc7adc6_23_UnfoldBackwardKernel_cu_9e10b42f_33274cuda3std3__461_GLOBAL__N__2cc7adc6_23_UnfoldBackwardKernel_cu_9e10b42f_33276ignoreE,@object
	.size		_ZN59_INTERNAL_2cc7adc6_23_UnfoldBackwardKernel_cu_9e10b42f_33274cuda3std3__461_GLOBAL__N__2cc7adc6_23_UnfoldBackwardKernel_cu_9e10b42f_33276ignoreE,(_ZN59_INTERNAL_2cc7adc6_23_UnfoldBackwardKernel_cu_9e10b42f_33274cuda3std6ranges3__45__cpo4sizeE - _ZN59_INTERNAL_2cc7adc6_23_UnfoldBackwardKernel_cu_9e10b42f_33274cuda3std3__461_GLOBAL__N__2cc7adc6_23_UnfoldBackwardKernel_cu_9e10b42f_33276ignoreE)
_ZN59_INTERNAL_2cc7adc6_23_UnfoldBackwardKernel_cu_9e10b42f_33274cuda3std3__461_GLOBAL__N__2cc7adc6_23_UnfoldBackwardKernel_cu_9e10b42f_33276ignoreE:
	.zero		1
	.type		_ZN59_INTERNAL_2cc7adc6_23_UnfoldBackwardKernel_cu_9e10b42f_33274cuda3std6ranges3__45__cpo4sizeE,@object
	.size		_ZN59_INTERNAL_2cc7adc6_23_UnfoldBackwardKernel_cu_9e10b42f_33274cuda3std6ranges3__45__cpo4sizeE,(_ZN59_INTERNAL_2cc7adc6_23_UnfoldBackwardKernel_cu_9e10b42f_33274cuda3std3__45__cpo5beginE - _ZN59_INTERNAL_2cc7adc6_23_UnfoldBackwardKernel_cu_9e10b42f_33274cuda3std6ranges3__45__cpo4sizeE)
_ZN59_INTERNAL_2cc7adc6_23_UnfoldBackwardKernel_cu_9e10b42f_33274cuda3std6ranges3__45__cpo4sizeE:
	.zero		1
	.type		_ZN59_INTERNAL_2cc7adc6_23_UnfoldBackwardKernel_cu_9e10b42f_33274cuda3std3__45__cpo5beginE,@object
	.size		_ZN59_INTERNAL_2cc7adc6_23_UnfoldBackwardKernel_cu_9e10b42f_33274cuda3std3__45__cpo5beginE,(_ZN59_INTERNAL_2cc7adc6_23_UnfoldBackwardKernel_cu_9e10b42f_33274cuda3std6ranges3__45__cpo6cbeginE - _ZN59_INTERNAL_2cc7adc6_23_UnfoldBackwardKernel_cu_9e10b42f_33274cuda3std3__45__cpo5beginE)
_ZN59_INTERNAL_2cc7adc6_23_UnfoldBackwardKernel_cu_9e10b42f_33274cuda3std3__45__cpo5beginE:
	.zero		1
	.type		_ZN59_INTERNAL_2cc7adc6_23_UnfoldBackwardKernel_cu_9e10b42f_33274cuda3std6ranges3__45__cpo6cbeginE,@object
	.size		_ZN59_INTERNAL_2cc7adc6_23_UnfoldBackwardKernel_cu_9e10b42f_33274cuda3std6ranges3__45__cpo6cbeginE,(_ZN59_INTERNAL_2cc7adc6_23_UnfoldBackwardKernel_cu_9e10b42f_33274cuda3std3__45__cpo6rbeginE - _ZN59_INTERNAL_2cc7adc6_23_UnfoldBackwardKernel_cu_9e10b42f_33274cuda3std6ranges3__45__cpo6cbeginE)
_ZN59_INTERNAL_2cc7adc6_23_UnfoldBackwardKernel_cu_9e10b42f_33274cuda3std6ranges3__45__cpo6cbeginE:
	.zero		1
	.type		_ZN59_INTERNAL_2cc7adc6_23_UnfoldBackwardKernel_cu_9e10b42f_33274cuda3std3__45__cpo6rbeginE,@object
	.size		_ZN59_INTERNAL_2cc7adc6_23_UnfoldBackwardKernel_cu_9e10b42f_33274cuda3std3__45__cpo6rbeginE,(_ZN59_INTERNAL_2cc7adc6_23_UnfoldBackwardKernel_cu_9e10b42f_33274cuda3std6ranges3__45__cpo4nextE - _ZN59_INTERNAL_2cc7adc6_23_UnfoldBackwardKernel_cu_9e10b42f_33274cuda3std3__45__cpo6rbeginE)
_ZN59_INTERNAL_2cc7adc6_23_UnfoldBackwardKernel_cu_9e10b42f_33274cuda3std3__45__cpo6rbeginE:
	.zero		1
	.type		_ZN59_INTERNAL_2cc7adc6_23_UnfoldBackwardKernel_cu_9e10b42f_33274cuda3std6ranges3__45__cpo4nextE,@object
	.size		_ZN59_INTERNAL_2cc7adc6_23_UnfoldBackwardKernel_cu_9e10b42f_33274cuda3std6ranges3__45__cpo4nextE,(_ZN59_INTERNAL_2cc7adc6_23_UnfoldBackwardKernel_cu_9e10b42f_33274cuda3std6ranges3__45__cpo4swapE - _ZN59_INTERNAL_2cc7adc6_23_UnfoldBackwardKernel_cu_9e10b42f_33274cuda3std6ranges3__45__cpo4nextE)
_ZN59_INTERNAL_2cc7adc6_23_UnfoldBackwardKernel_cu_9e10b42f_33274cuda3std6ranges3__45__cpo4nextE:
	.zero		1
	.type		_ZN59_INTERNAL_2cc7adc6_23_UnfoldBackwardKernel_cu_9e10b42f_33274cuda3std6ranges3__45__cpo4swapE,@object
	.size		_ZN59_INTERNAL_2cc7adc6_23_UnfoldBackwardKernel_cu_9e10b42f_33274cuda3std6ranges3__45__cpo4swapE,(_ZN59_INTERNAL_2cc7adc6_23_UnfoldBackwardKernel_cu_9e10b42f_33274cuda3std3__420unreachable_sentinelE - _ZN59_INTERNAL_2cc7adc6_23_UnfoldBackwardKernel_cu_9e10b42f_33274cuda3std6ranges3__45__cpo4swapE)
_ZN59_INTERNAL_2cc7adc6_23_UnfoldBackwardKernel_cu_9e10b42f_33274cuda3std6ranges3__45__cpo4swapE:
	.zero		1
	.type		_ZN59_INTERNAL_2cc7adc6_23_UnfoldBackwardKernel_cu_9e10b42f_33274cuda3std3__420unreachable_sentinelE,@object
	.size		_ZN59_INTERNAL_2cc7adc6_23_UnfoldBackwardKernel_cu_9e10b42f_33274cuda3std3__420unreachable_sentinelE,(_ZN59_INTERNAL_2cc7adc6_23_UnfoldBackwardKernel_cu_9e10b42f_33276thrust24THRUST_300001_SM_1000_NS6system6detail10sequential3seqE - _ZN59_INTERNAL_2cc7adc6_23_UnfoldBackwardKernel_cu_9e10b42f_33274cuda3std3__420unreachable_sentinelE)
_ZN59_INTERNAL_2cc7adc6_23_UnfoldBackwardKernel_cu_9e10b42f_33274cuda3std3__420unreachable_sentinelE:
	.zero		1
	.type		_ZN59_INTERNAL_2cc7adc6_23_UnfoldBackwardKernel_cu_9e10b42f_33276thrust24THRUST_300001_SM_1000_NS6system6detail10sequential3seqE,@object
	.size		_ZN59_INTERNAL_2cc7adc6_23_UnfoldBackwardKernel_cu_9e10b42f_33276thrust24THRUST_300001_SM_1000_NS6system6detail10sequential3seqE,(_ZN59_INTERNAL_2cc7adc6_23_UnfoldBackwardKernel_cu_9e10b42f_33274cuda3std3__45__cpo4cendE - _ZN59_INTERNAL_2cc7adc6_23_UnfoldBackwardKernel_cu_9e10b42f_33276thrust24THRUST_300001_SM_1000_NS6system6detail10sequential3seqE)
_ZN59_INTERNAL_2cc7adc6_23_UnfoldBackwardKernel_cu_9e10b42f_33276thrust24THRUST_300001_SM_1000_NS6system6detail10sequential3seqE:
	.zero		1
	.type		_ZN59_INTERNAL_2cc7adc6_23_UnfoldBackwardKernel_cu_9e10b42f_33274cuda3std3__45__cpo4cendE,@object
	.size		_ZN59_INTERNAL_2cc7adc6_23_UnfoldBackwardKernel_cu_9e10b42f_33274cuda3std3__45__cpo4cendE,(_ZN59_INTERNAL_2cc7adc6_23_UnfoldBackwardKernel_cu_9e10b42f_33274cuda3std6ranges3__45__cpo9iter_swapE - _ZN59_INTERNAL_2cc7adc6_23_UnfoldBackwardKernel_cu_9e10b42f_33274cuda3std3__45__cpo4cendE)
_ZN59_INTERNAL_2cc7adc6_23_UnfoldBackwardKernel_cu_9e10b42f_33274cuda3std3__45__cpo4cendE:
	.zero		1
	.type		_ZN59_INTERNAL_2cc7adc6_23_UnfoldBackwardKernel_cu_9e10b42f_33274cuda3std6ranges3__45__cpo9iter_swapE,@object
	.size		_ZN59_INTERNAL_2cc7adc6_23_UnfoldBackwardKernel_cu_9e10b42f_33274cuda3std6ranges3__45__cpo9iter_swapE,(_ZN59_INTERNAL_2cc7adc6_23_UnfoldBackwardKernel_cu_9e10b42f_33274cuda3std3__45__cpo5crendE - _ZN59_INTERNAL_2cc7adc6_23_UnfoldBackwardKernel_cu_9e10b42f_33274cuda3std6ranges3__45__cpo9iter_swapE)
_ZN59_INTERNAL_2cc7adc6_23_UnfoldBackwardKernel_cu_9e10b42f_33274cuda3std6ranges3__45__cpo9iter_swapE:
	.zero		1
	.type		_ZN59_INTERNAL_2cc7adc6_23_UnfoldBackwardKernel_cu_9e10b42f_33274cuda3std3__45__cpo5crendE,@object
	.size		_ZN59_INTERNAL_2cc7adc6_23_UnfoldBackwardKernel_cu_9e10b42f_33274cuda3std3__45__cpo5crendE,(_ZN59_INTERNAL_2cc7adc6_23_UnfoldBackwardKernel_cu_9e10b42f_33274cuda3std6ranges3__45__cpo5cdataE - _ZN59_INTERNAL_2cc7adc6_23_UnfoldBackwardKernel_cu_9e10b42f_33274cuda3std3__45__cpo5crendE)
_ZN59_INTERNAL_2cc7adc6_23_UnfoldBackwardKernel_cu_9e10b42f_33274cuda3std3__45__cpo5crendE:
	.zero		1
	.type		_ZN59_INTERNAL_2cc7adc6_23_UnfoldBackwardKernel_cu_9e10b42f_33274cuda3std6ranges3__45__cpo5cdataE,@object
	.size		_ZN59_INTERNAL_2cc7adc6_23_UnfoldBackwardKernel_cu_9e10b42f_33274cuda3std6ranges3__45__cpo5cdataE,(_ZN59_INTERNAL_2cc7adc6_23_UnfoldBackwardKernel_cu_9e10b42f_33274cuda3std6ranges3__45__cpo3endE - _ZN59_INTERNAL_2cc7adc6_23_UnfoldBackwardKernel_cu_9e10b42f_33274cuda3std6ranges3__45__cpo5cdataE)
_ZN59_INTERNAL_2cc7adc6_23_UnfoldBackwardKernel_cu_9e10b42f_33274cuda3std6ranges3__45__cpo5cdataE:
	.zero		1
	.type		_ZN59_INTERNAL_2cc7adc6_23_UnfoldBackwardKernel_cu_9e10b42f_33274cuda3std6ranges3__45__cpo3endE,@object
	.size		_ZN59_INTERNAL_2cc7adc6_23_UnfoldBackwardKernel_cu_9e10b42f_33274cuda3std6ranges3__45__cpo3endE,(_ZN59_INTERNAL_2cc7adc6_23_UnfoldBackwardKernel_cu_9e10b42f_33274cuda3std3__419piecewise_constructE - _ZN59_INTERNAL_2cc7adc6_23_UnfoldBackwardKernel_cu_9e10b42f_33274cuda3std6ranges3__45__cpo3endE)
_ZN59_INTERNAL_2cc7adc6_23_UnfoldBackwardKernel_cu_9e10b42f_33274cuda3std6ranges3__45__cpo3endE:
	.zero		1
	.type		_ZN59_INTERNAL_2cc7adc6_23_UnfoldBackwardKernel_cu_9e10b42f_33274cuda3std3__419piecewise_constructE,@object
	.size		_ZN59_INTERNAL_2cc7adc6_23_UnfoldBackwardKernel_cu_9e10b42f_33274cuda3std3__419piecewise_constructE,(_ZN59_INTERNAL_2cc7adc6_23_UnfoldBackwardKernel_cu_9e10b42f_33274cuda3std6ranges3__45__cpo5ssizeE - _ZN59_INTERNAL_2cc7adc6_23_UnfoldBackwardKernel_cu_9e10b42f_33274cuda3std3__419piecewise_constructE)
_ZN59_INTERNAL_2cc7adc6_23_UnfoldBackwardKernel_cu_9e10b42f_33274cuda3std3__419piecewise_constructE:
	.zero		1
	.type		_ZN59_INTERNAL_2cc7adc6_23_UnfoldBackwardKernel_cu_9e10b42f_33274cuda3std6ranges3__45__cpo5ssizeE,@object
	.size		_ZN59_INTERNAL_2cc7adc6_23_UnfoldBackwardKernel_cu_9e10b42f_33274cuda3std6ranges3__45__cpo5ssizeE,(_ZN59_INTERNAL_2cc7adc6_23_UnfoldBackwardKernel_cu_9e10b42f_33274cuda3std3__45__cpo3endE - _ZN59_INTERNAL_2cc7adc6_23_UnfoldBackwardKernel_cu_9e10b42f_33274cuda3std6ranges3__45__cpo5ssizeE)
_ZN59_INTERNAL_2cc7adc6_23_UnfoldBackwardKernel_cu_9e10b42f_33274cuda3std6ranges3__45__cpo5ssizeE:
	.zero		1
	.type		_ZN59_INTERNAL_2cc7adc6_23_UnfoldBackwardKernel_cu_9e10b42f_33274cuda3std3__45__cpo3endE,@object
	.size		_ZN59_INTERNAL_2cc7adc6_23_UnfoldBackwardKernel_cu_9e10b42f_33274cuda3std3__45__cpo3endE,(_ZN59_INTERNAL_2cc7adc6_23_UnfoldBackwardKernel_cu_9e10b42f_33274cuda3std6ranges3__45__cpo4cendE - _ZN59_INTERNAL_2cc7adc6_23_UnfoldBackwardKernel_cu_9e10b42f_33274cuda3std3__45__cpo3endE)
_ZN59_INTERNAL_2cc7adc6_23_UnfoldBackwardKernel_cu_9e10b42f_33274cuda3std3__45__cpo3endE:
	.zero		1
	.type		_ZN59_INTERNAL_2cc7adc6_23_UnfoldBackwardKernel_cu_9e10b42f_33274cuda3std6ranges3__45__cpo4cendE,@object
	.size		_ZN59_INTERNAL_2cc7adc6_23_UnfoldBackwardKernel_cu_9e10b42f_33274cuda3std6ranges3__45__cpo4cendE,(_ZN59_INTERNAL_2cc7adc6_23_UnfoldBackwardKernel_cu_9e10b42f_33274cuda3std3__45__cpo4rendE - _ZN59_INTERNAL_2cc7adc6_23_UnfoldBackwardKernel_cu_9e10b42f_33274cuda3std6ranges3__45__cpo4cendE)
_ZN59_INTERNAL_2cc7adc6_23_UnfoldBackwardKernel_cu_9e10b42f_33274cuda3std6ranges3__45__cpo4cendE:
	.zero		1
	.type		_ZN59_INTERNAL_2cc7adc6_23_UnfoldBackwardKernel_cu_9e10b42f_33274cuda3std3__45__cpo4rendE,@object
	.size		_ZN59_INTERNAL_2cc7adc6_23_UnfoldBackwardKernel_cu_9e10b42f_33274cuda3std3__45__cpo4rendE,(_ZN59_INTERNAL_2cc7adc6_23_UnfoldBackwardKernel_cu_9e10b42f_33274cuda3std6ranges3__45__cpo4prevE - _ZN59_INTERNAL_2cc7adc6_23_UnfoldBackwardKernel_cu_9e10b42f_33274cuda3std3__45__cpo4rendE)
_ZN59_INTERNAL_2cc7adc6_23_UnfoldBackwardKernel_cu_9e10b42f_33274cuda3std3__45__cpo4rendE:
	.zero		1
	.type		_ZN59_INTERNAL_2cc7adc6_23_UnfoldBackwardKernel_cu_9e10b42f_33274cuda3std6ranges3__45__cpo4prevE,@object
	.size		_ZN59_INTERNAL_2cc7adc6_23_UnfoldBackwardKernel_cu_9e10b42f_33274cuda3std6ranges3__45__cpo4prevE,(_ZN59_INTERNAL_2cc7adc6_23_UnfoldBackwardKernel_cu_9e10b42f_33274cuda3std6ranges3__45__cpo9iter_moveE - _ZN59_INTERNAL_2cc7adc6_23_UnfoldBackwardKernel_cu_9e10b42f_33274cuda3std6ranges3__45__cpo4prevE)
_ZN59_INTERNAL_2cc7adc6_23_UnfoldBackwardKernel_cu_9e10b42f_33274cuda3std6ranges3__45__cpo4prevE:
	.zero		1
	.type		_ZN59_INTERNAL_2cc7adc6_23_UnfoldBackwardKernel_cu_9e10b42f_33274cuda3std6ranges3__45__cpo9iter_moveE,@object
	.size		_ZN59_INTERNAL_2cc7adc6_23_UnfoldBackwardKernel_cu_9e10b42f_33274cuda3std6ranges3__45__cpo9iter_moveE,(.L_13 - _ZN59_INTERNAL_2cc7adc6_23_UnfoldBackwardKernel_cu_9e10b42f_33274cuda3std6ranges3__45__cpo9iter_moveE)
_ZN59_INTERNAL_2cc7adc6_23_UnfoldBackwardKernel_cu_9e10b42f_33274cuda3std6ranges3__45__cpo9iter_moveE:
	.zero		1
.L_13:


//--------------------- .nv.constant0._ZN2at6native61_GLOBAL__N__2cc7adc6_23_UnfoldBackwardKernel_cu_9e10b42f_332735_unfold_backward_elementwise_kernelILi128ELi8EZNS1_32_unfold_backward_internal_kernelIN3c108BFloat16EEEvRNS_14TensorIteratorEllllllEUliE_EEviT1_ --------------------------
	.section	.nv.constant0._ZN2at6native61_GLOBAL__N__2cc7adc6_23_UnfoldBackwardKernel_cu_9e10b42f_332735_unfold_backward_elementwise_kernelILi128ELi8EZNS1_32_unfold_backward_internal_kernelIN3c108BFloat16EEEvRNS_14TensorIteratorEllllllEUliE_EEviT1_,"a",@progbits
	.sectionflags	@""
	.align	4
.nv.constant0._ZN2at6native61_GLOBAL__N__2cc7adc6_23_UnfoldBackwardKernel_cu_9e10b42f_332735_unfold_backward_elementwise_kernelILi128ELi8EZNS1_32_unfold_backward_internal_kernelIN3c108BFloat16EEEvRNS_14TensorIteratorEllllllEUliE_EEviT1_:
	.zero		1576


//--------------------- .nv.constant0._ZN2at6native61_GLOBAL__N__2cc7adc6_23_UnfoldBackwardKernel_cu_9e10b42f_332735_unfold_backward_elementwise_kernelILi128ELi8EZNS1_32_unfold_backward_internal_kernelIbEEvRNS_14TensorIteratorEllllllEUliE_EEviT1_ --------------------------
	.section	.nv.constant0._ZN2at6native61_GLOBAL__N__2cc7adc6_23_UnfoldBackwardKernel_cu_9e10b42f_332735_unfold_backward_elementwise_kernelILi128ELi8EZNS1_32_unfold_backward_internal_kernelIbEEvRNS_14TensorIteratorEllllllEUliE_EEviT1_,"a",@progbits
	.sectionflags	@""
	.align	4
.nv.constant0._ZN2at6native61_GLOBAL__N__2cc7adc6_23_UnfoldBackwardKernel_cu_9e10b42f_332735_unfold_backward_elementwise_kernelILi128ELi8EZNS1_32_unfold_backward_internal_kernelIbEEvRNS_14TensorIteratorEllllllEUliE_EEviT1_:
	.zero		1576


//--------------------- .nv.constant0._ZN2at6native61_GLOBAL__N__2cc7adc6_23_UnfoldBackwardKernel_cu_9e10b42f_332735_unfold_backward_elementwise_kernelILi128ELi8EZNS1_32_unfold_backward_internal_kernelIN3c104HalfEEEvRNS_14TensorIteratorEllllllEUliE_EEviT1_ --------------------------
	.section	.nv.constant0._ZN2at6native61_GLOBAL__N__2cc7adc6_23_UnfoldBackwardKernel_cu_9e10b42f_332735_unfold_backward_elementwise_kernelILi128ELi8EZNS1_32_unfold_backward_internal_kernelIN3c104HalfEEEvRNS_14TensorIteratorEllllllEUliE_EEviT1_,"a",@progbits
	.sectionflags	@""
	.align	4
.nv.constant0._ZN2at6native61_GLOBAL__N__2cc7adc6_23_UnfoldBackwardKernel_cu_9e10b42f_332735_unfold_backward_elementwise_kernelILi128ELi8EZNS1_32_unfold_backward_internal_kernelIN3c104HalfEEEvRNS_14TensorIteratorEllllllEUliE_EEviT1_:
	.zero		1576


//--------------------- .nv.constant0._ZN2at6native61_GLOBAL__N__2cc7adc6_23_UnfoldBackwardKernel_cu_9e10b42f_332735_unfold_backward_elementwise_kernelILi128ELi8EZNS1_32_unfold_backward_internal_kernelIN3c107complexIfEEEEvRNS_14TensorIteratorEllllllEUliE_EEviT1_ --------------------------
	.section	.nv.constant0._ZN2at6native61_GLOBAL__N__2cc7adc6_23_UnfoldBackwardKernel_cu_9e10b42f_332735_unfold_backward_elementwise_kernelILi128ELi8EZNS1_32_unfold_backward_internal_kernelIN3c107complexIfEEEEvRNS_14TensorIteratorEllllllEUliE_EEviT1_,"a",@progbits
	.sectionflags	@""
	.align	4
.nv.constant0._ZN2at6native61_GLOBAL__N__2cc7adc6_23_UnfoldBackwardKernel_cu_9e10b42f_332735_unfold_backward_elementwise_kernelILi128ELi8EZNS1_32_unfold_backward_internal_kernelIN3c107complexIfEEEEvRNS_14TensorIteratorEllllllEUliE_EEviT1_:
	.zero		1576


//--------------------- .nv.constant0._ZN2at6native61_GLOBAL__N__2cc7adc6_23_UnfoldBackwardKernel_cu_9e10b42f_332735_unfold_backward_elementwise_kernelILi128ELi8EZNS1_32_unfold_backward_internal_kernelIN3c107complexIdEEEEvRNS_14TensorIteratorEllllllEUliE_EEviT1_ --------------------------
	.section	.nv.constant0._ZN2at6native61_GLOBAL__N__2cc7adc6_23_UnfoldBackwardKernel_cu_9e10b42f_332735_unfold_backward_elementwise_kernelILi128ELi8EZNS1_32_unfold_backward_internal_kernelIN3c107complexIdEEEEvRNS_14TensorIteratorEllllllEUliE_EEviT1_,"a",@progbits
	.sectionflags	@""
	.align	4
.nv.constant0._ZN2at6native61_GLOBAL__N__2cc7adc6_23_UnfoldBackwardKernel_cu_9e10b42f_332735_unfold_backward_elementwise_kernelILi128ELi8EZNS1_32_unfold_backward_internal_kernelIN3c107complexIdEEEEvRNS_14TensorIteratorEllllllEUliE_EEviT1_:
	.zero		1576


//--------------------- .nv.constant0._ZN2at6native61_GLOBAL__N__2cc7adc6_23_UnfoldBackwardKernel_cu_9e10b42f_332735_unfold_backward_elementwise_kernelILi128ELi8EZNS1_32_unfold_backward_internal_kernelIfEEvRNS_14TensorIteratorEllllllEUliE_EEviT1_ --------------------------
	.section	.nv.constant0._ZN2at6native61_GLOBAL__N__2cc7adc6_23_UnfoldBackwardKernel_cu_9e10b42f_332735_unfold_backward_elementwise_kernelILi128ELi8EZNS1_32_unfold_backward_internal_kernelIfEEvRNS_14TensorIteratorEllllllEUliE_EEviT1_,"a",@progbits
	.sectionflags	@""
	.align	4
.nv.constant0._ZN2at6native61_GLOBAL__N__2cc7adc6_23_UnfoldBackwardKernel_cu_9e10b42f_332735_unfold_backward_elementwise_kernelILi128ELi8EZNS1_32_unfold_backward_internal_kernelIfEEvRNS_14TensorIteratorEllllllEUliE_EEviT1_:
	.zero		1576


//--------------------- .nv.constant0._ZN2at6native61_GLOBAL__N__2cc7adc6_23_UnfoldBackwardKernel_cu_9e10b42f_332735_unfold_backward_elementwise_kernelILi128ELi8EZNS1_32_unfold_backward_internal_kernelIdEEvRNS_14TensorIteratorEllllllEUliE_EEviT1_ --------------------------
	.section	.nv.constant0._ZN2at6native61_GLOBAL__N__2cc7adc6_23_UnfoldBackwardKernel_cu_9e10b42f_332735_unfold_backward_elementwise_kernelILi128ELi8EZNS1_32_unfold_backward_internal_kernelIdEEvRNS_14TensorIteratorEllllllEUliE_EEviT1_,"a",@progbits
	.sectionflags	@""
	.align	4
.nv.constant0._ZN2at6native61_GLOBAL__N__2cc7adc6_23_UnfoldBackwardKernel_cu_9e10b42f_332735_unfold_backward_elementwise_kernelILi128ELi8EZNS1_32_unfold_backward_internal_kernelIdEEvRNS_14TensorIteratorEllllllEUliE_EEviT1_:
	.zero		1576


//--------------------- .nv.constant0._ZN2at6native61_GLOBAL__N__2cc7adc6_23_UnfoldBackwardKernel_cu_9e10b42f_332735_unfold_backward_elementwise_kernelILi128ELi8EZNS1_32_unfold_backward_internal_kernelIsEEvRNS_14TensorIteratorEllllllEUliE_EEviT1_ --------------------------
	.section	.nv.constant0._ZN2at6native61_GLOBAL__N__2cc7adc6_23_UnfoldBackwardKernel_cu_9e10b42f_332735_unfold_backward_elementwise_kernelILi128ELi8EZNS1_32_unfold_backward_internal_kernelIsEEvRNS_14TensorIteratorEllllllEUliE_EEviT1_,"a",@progbits
	.sectionflags	@""
	.align	4
.nv.constant0._ZN2at6native61_GLOBAL__N__2cc7adc6_23_UnfoldBackwardKernel_cu_9e10b42f_332735_unfold_backward_elementwise_kernelILi128ELi8EZNS1_32_unfold_backward_internal_kernelIsEEvRNS_14TensorIteratorEllllllEUliE_EEviT1_:
	.zero		1576


//--------------------- .nv.constant0._ZN2at6native61_GLOBAL__N__2cc7adc6_23_UnfoldBackwardKernel_cu_9e10b42f_332735_unfold_backward_elementwise_kernelILi128ELi8EZNS1_32_unfold_backward_internal_kernelIlEEvRNS_14TensorIteratorEllllllEUliE_EEviT1_ --------------------------
	.section	.nv.constant0._ZN2at6native61_GLOBAL__N__2cc7adc6_23_UnfoldBackwardKernel_cu_9e10b42f_332735_unfold_backward_elementwise_kernelILi128ELi8EZNS1_32_unfold_backward_internal_kernelIlEEvRNS_14TensorIteratorEllllllEUliE_EEviT1_,"a",@progbits
	.sectionflags	@""
	.align	4
.nv.constant0._ZN2at6native61_GLOBAL__N__2cc7adc6_23_UnfoldBackwardKernel_cu_9e10b42f_332735_unfold_backward_elementwise_kernelILi128ELi8EZNS1_32_unfold_backward_internal_kernelIlEEvRNS_14TensorIteratorEllllllEUliE_EEviT1_:
	.zero		1576


//--------------------- .nv.constant0._ZN2at6native61_GLOBAL__N__2cc7adc6_23_UnfoldBackwardKernel_cu_9e10b42f_332735_unfold_backward_elementwise_kernelILi128ELi8EZNS1_32_unfold_backward_internal_kernelIiEEvRNS_14TensorIteratorEllllllEUliE_EEviT1_ --------------------------
	.section	.nv.constant0._ZN2at6native61_GLOBAL__N__2cc7adc6_23_UnfoldBackwardKernel_cu_9e10b42f_332735_unfold_backward_elementwise_kernelILi128ELi8EZNS1_32_unfold_backward_internal_kernelIiEEvRNS_14TensorIteratorEllllllEUliE_EEviT1_,"a",@progbits
	.sectionflags	@""
	.align	4
.nv.constant0._ZN2at6native61_GLOBAL__N__2cc7adc6_23_UnfoldBackwardKernel_cu_9e10b42f_332735_unfold_backward_elementwise_kernelILi128ELi8EZNS1_32_unfold_backward_internal_kernelIiEEvRNS_14TensorIteratorEllllllEUliE_EEviT1_:
	.zero		1576


//--------------------- .nv.constant0._ZN2at6native61_GLOBAL__N__2cc7adc6_23_UnfoldBackwardKernel_cu_9e10b42f_332735_unfold_backward_elementwise_kernelILi128ELi8EZNS1_32_unfold_backward_internal_kernelIaEEvRNS_14TensorIteratorEllllllEUliE_EEviT1_ --------------------------
	.section	.nv.constant0._ZN2at6native61_GLOBAL__N__2cc7adc6_23_UnfoldBackwardKernel_cu_9e10b42f_332735_unfold_backward_elementwise_kernelILi128ELi8EZNS1_32_unfold_backward_internal_kernelIaEEvRNS_14TensorIteratorEllllllEUliE_EEviT1_,"a",@progbits
	.sectionflags	@""
	.align	4
.nv.constant0._ZN2at6native61_GLOBAL__N__2cc7adc6_23_UnfoldBackwardKernel_cu_9e10b42f_332735_unfold_backward_elementwise_kernelILi128ELi8EZNS1_32_unfold_backward_internal_kernelIaEEvRNS_14TensorIteratorEllllllEUliE_EEviT1_:
	.zero		1576


//--------------------- .nv.constant0._ZN2at6native61_GLOBAL__N__2cc7adc6_23_UnfoldBackwardKernel_cu_9e10b42f_332735_unfold_backward_elementwise_kernelILi128ELi8EZNS1_32_unfold_backward_internal_kernelIhEEvRNS_14TensorIteratorEllllllEUliE_EEviT1_ --------------------------
	.section	.nv.constant0._ZN2at6native61_GLOBAL__N__2cc7adc6_23_UnfoldBackwardKernel_cu_9e10b42f_332735_unfold_backward_elementwise_kernelILi128ELi8EZNS1_32_unfold_backward_internal_kernelIhEEvRNS_14TensorIteratorEllllllEUliE_EEviT1_,"a",@progbits
	.sectionflags	@""
	.align	4
.nv.constant0._ZN2at6native61_GLOBAL__N__2cc7adc6_23_UnfoldBackwardKernel_cu_9e10b42f_332735_unfold_backward_elementwise_kernelILi128ELi8EZNS1_32_unfold_backward_internal_kernelIhEEvRNS_14TensorIteratorEllllllEUliE_EEviT1_:
	.zero		1576


//--------------------- SYMBOLS --------------------------

	.type		.nv.reservedSmem.offset0,@object
	.size		.nv.reservedSmem.offset0,0x4
